def matmul_kernel(
    a_ptr,
    b_ptr,
    c_ptr,
    M,
    N,
    K,
    stride_am,
    stride_ak,
    stride_bk,
    stride_bn,
    stride_cm,
    stride_cn,
    BLOCK_M: tl.constexpr,
    BLOCK_N: tl.constexpr,
    BLOCK_K: tl.constexpr,
    GROUP_M: tl.constexpr,
):
    pid = tl.program_id(axis=0)
    num_pid_m = tl.cdiv(M, BLOCK_M)
    num_pid_n = tl.cdiv(N, BLOCK_N)
    num_pid_in_group = GROUP_M * num_pid_n
    group_id = pid // num_pid_in_group
    first_pid_m = group_id * GROUP_M
    group_size_m = min(num_pid_m - first_pid_m, GROUP_M)
    pid_m = first_pid_m + ((pid % num_pid_in_group) % group_size_m)
    pid_n = (pid % num_pid_in_group) // group_size_m

    offs_am = (pid_m * BLOCK_M + tl.arange(0, BLOCK_M)) % M
    offs_bn = (pid_n * BLOCK_N + tl.arange(0, BLOCK_N)) % N
    offs_k = tl.arange(0, BLOCK_K)
    a_ptrs = a_ptr + offs_am[:, None] * stride_am + offs_k[None, :] * stride_ak
    b_ptrs = b_ptr + offs_k[:, None] * stride_bk + offs_bn[None, :] * stride_bn

    acc = tl.zeros((BLOCK_M, BLOCK_N), dtype=tl.float32)
    for kk in range(0, tl.cdiv(K, BLOCK_K)):
        a = tl.load(a_ptrs, mask=offs_k[None, :] < K - kk * BLOCK_K, other=0.0)
        b = tl.load(b_ptrs, mask=offs_k[:, None] < K - kk * BLOCK_K, other=0.0)
        acc = tl.dot(a, b, acc)
        a_ptrs += BLOCK_K * stride_ak
        b_ptrs += BLOCK_K * stride_bk

    c = acc.to(c_ptr.dtype.element_ty)
    offs_cm = pid_m * BLOCK_M + tl.arange(0, BLOCK_M)
    offs_cn = pid_n * BLOCK_N + tl.arange(0, BLOCK_N)
    c_ptrs = c_ptr + offs_cm[:, None] * stride_cm + offs_cn[None, :] * stride_cn
    mask = (offs_cm[:, None] < M) & (offs_cn[None, :] < N)
    tl.store(c_ptrs, c, mask=mask)

# config = {"BLOCK_K": 128, "BLOCK_M": 64, "BLOCK_N": 256, "GROUP_M": 8, "arch": "sm_100", "dtype": "fp8e5m2", "num_ctas": 2, "num_stages": 3, "num_warps": 4}
# arch = sm_100


// ===== COMPILED SASS (sm_100a) =====

	.target	sm_100a

	.elftype	@"ET_EXEC"


//--------------------- .note.nv.tkinfo           --------------------------
	.section	.note.nv.tkinfo,"",@"SHT_NOTE"
	.sectionflags	@"SHF_NOTE_NV_TKINFO"
	.tkinfo
        /*0018*/ 	.word	0x00000081
        /*0030*/ 	.string	""
        /*0030*/ 	.string	"ptxas-blackwell"
        /*0030*/ 	.string	"Cuda compilation tools, release 12.9, V12.9.86"
        /*0030*/ 	.string	"Build cuda_12.9.r12.9/compiler.36037853_0"
        /*0030*/ 	.string	"-v  -suppress-debug-info  -lineinfo  -arch sm_100a "



//--------------------- .note.nv.cuver            --------------------------
	.section	.note.nv.cuver,"",@"SHT_NOTE"
	.sectionflags	@"SHF_NOTE_NV_CUVER"
        /*0018*/ 	.short	0x0001
        /*001a*/ 	.short	0x0064
        /*001c*/ 	.short	0x0001
        /*001e*/ 	.short	0x0000
        /*0020*/ 	.short	0x0001
        /*0022*/ 	.short	0x0000


//--------------------- .nv.info                  --------------------------
	.section	.nv.info,"",@"SHT_CUDA_INFO"
	.align	4


	//----- nvinfo : EIATTR_REGCOUNT
	.align		4
        /*0000*/ 	.byte	0x04, 0x2f
        /*0002*/ 	.short	(.L_4 - .L_3)
	.align		4
.L_3:
        /*0004*/ 	.word	index@(matmul_kernel)
        /*0008*/ 	.word	0x00000060


	//----- nvinfo : EIATTR_FRAME_SIZE
	.align		4
.L_4:
        /*000c*/ 	.byte	0x04, 0x11
        /*000e*/ 	.short	(.L_6 - .L_5)
	.align		4
.L_5:
        /*0010*/ 	.word	index@($__internal_2_$__cuda_sm10x_tcgen05_guardrail_trap_unallocated_columns_being_dealloced)
        /*0014*/ 	.word	0x000007e0


	//----- nvinfo : EIATTR_FRAME_SIZE
	.align		4
.L_6:
        /*0018*/ 	.byte	0x04, 0x11
        /*001a*/ 	.short	(.L_8 - .L_7)
	.align		4
.L_7:
        /*001c*/ 	.word	index@($__internal_1_$__cuda_sm10x_tcgen05_guardrail_trap_phase_invalid_during_alloc)
        /*0020*/ 	.word	0x000007e0


	//----- nvinfo : EIATTR_FRAME_SIZE
	.align		4
.L_8:
        /*0024*/ 	.byte	0x04, 0x11
        /*0026*/ 	.short	(.L_10 - .L_9)
	.align		4
.L_9:
        /*0028*/ 	.word	index@($__internal_0_$__cuda_sm10x_tcgen05_guardrail_trap_col_being_dealloced_not_returned_by_alloc)
        /*002c*/ 	.word	0x000007e0


	//----- nvinfo : EIATTR_FRAME_SIZE
	.align		4
.L_10:
        /*0030*/ 	.byte	0x04, 0x11
        /*0032*/ 	.short	(.L_12 - .L_11)
	.align		4
.L_11:
        /*0034*/ 	.word	index@(matmul_kernel)
        /*0038*/ 	.word	0x000007e0


	//----- nvinfo : EIATTR_MIN_STACK_SIZE
	.align		4
.L_12:
        /*003c*/ 	.byte	0x04, 0x12
        /*003e*/ 	.short	(.L_14 - .L_13)
	.align		4
.L_13:
        /*0040*/ 	.word	index@(matmul_kernel)
        /*0044*/ 	.word	0x000007e0
.L_14:


//--------------------- .nv.info.matmul_kernel    --------------------------
	.section	.nv.info.matmul_kernel,"",@"SHT_CUDA_INFO"
	.sectionflags	@""
	.align	4


	//----- nvinfo : EIATTR_CUDA_API_VERSION
	.align		4
        /*0000*/ 	.byte	0x04, 0x37
        /*0002*/ 	.short	(.L_16 - .L_15)
.L_15:
        /*0004*/ 	.word	0x00000081


	//----- nvinfo : EIATTR_KPARAM_INFO
	.align		4
.L_16:
        /*0008*/ 	.byte	0x04, 0x17
        /*000a*/ 	.short	(.L_18 - .L_17)
.L_17:
        /*000c*/ 	.word	0x00000000
        /*0010*/ 	.short	0x000d
        /*0012*/ 	.short	0x0048
        /*0014*/ 	.byte	0x00, 0xf4, 0x21, 0x00


	//----- nvinfo : EIATTR_KPARAM_INFO
	.align		4
.L_18:
        /*0018*/ 	.byte	0x04, 0x17
        /*001a*/ 	.short	(.L_20 - .L_19)
.L_19:
        /*001c*/ 	.word	0x00000000
        /*0020*/ 	.short	0x000c
        /*0022*/ 	.short	0x0040
        /*0024*/ 	.byte	0x00, 0xf4, 0x21, 0x00


	//----- nvinfo : EIATTR_KPARAM_INFO
	.align		4
.L_20:
        /*0028*/ 	.byte	0x04, 0x17
        /*002a*/ 	.short	(.L_22 - .L_21)
.L_21:
        /*002c*/ 	.word	0x00000000
        /*0030*/ 	.short	0x000b
        /*0032*/ 	.short	0x0038
        /*0034*/ 	.byte	0x00, 0xf0, 0x11, 0x00


	//----- nvinfo : EIATTR_KPARAM_INFO
	.align		4
.L_22:
        /*0038*/ 	.byte	0x04, 0x17
        /*003a*/ 	.short	(.L_24 - .L_23)
.L_23:
        /*003c*/ 	.word	0x00000000
        /*0040*/ 	.short	0x000a
        /*0042*/ 	.short	0x0034
        /*0044*/ 	.byte	0x00, 0xf0, 0x11, 0x00


	//----- nvinfo : EIATTR_KPARAM_INFO
	.align		4
.L_24:
        /*0048*/ 	.byte	0x04, 0x17
        /*004a*/ 	.short	(.L_26 - .L_25)
.L_25:
        /*004c*/ 	.word	0x00000000
        /*0050*/ 	.short	0x0009
        /*0052*/ 	.short	0x0030
        /*0054*/ 	.byte	0x00, 0xf0, 0x11, 0x00


	//----- nvinfo : EIATTR_KPARAM_INFO
	.align		4
.L_26:
        /*0058*/ 	.byte	0x04, 0x17
        /*005a*/ 	.short	(.L_28 - .L_27)
.L_27:
        /*005c*/ 	.word	0x00000000
        /*0060*/ 	.short	0x0008
        /*0062*/ 	.short	0x002c
        /*0064*/ 	.byte	0x00, 0xf0, 0x11, 0x00


	//----- nvinfo : EIATTR_KPARAM_INFO
	.align		4
.L_28:
        /*0068*/ 	.byte	0x04, 0x17
        /*006a*/ 	.short	(.L_30 - .L_29)
.L_29:
        /*006c*/ 	.word	0x00000000
        /*0070*/ 	.short	0x0007
        /*0072*/ 	.short	0x0028
        /*0074*/ 	.byte	0x00, 0xf0, 0x11, 0x00


	//----- nvinfo : EIATTR_KPARAM_INFO
	.align		4
.L_30:
        /*0078*/ 	.byte	0x04, 0x17
        /*007a*/ 	.short	(.L_32 - .L_31)
.L_31:
        /*007c*/ 	.word	0x00000000
        /*0080*/ 	.short	0x0006
        /*0082*/ 	.short	0x0024
        /*0084*/ 	.byte	0x00, 0xf0, 0x11, 0x00


	//----- nvinfo : EIATTR_KPARAM_INFO
	.align		4
.L_32:
        /*0088*/ 	.byte	0x04, 0x17
        /*008a*/ 	.short	(.L_34 - .L_33)
.L_33:
        /*008c*/ 	.word	0x00000000
        /*0090*/ 	.short	0x0005
        /*0092*/ 	.short	0x0020
        /*0094*/ 	.byte	0x00, 0xf0, 0x11, 0x00


	//----- nvinfo : EIATTR_KPARAM_INFO
	.align		4
.L_34:
        /*0098*/ 	.byte	0x04, 0x17
        /*009a*/ 	.short	(.L_36 - .L_35)
.L_35:
        /*009c*/ 	.word	0x00000000
        /*00a0*/ 	.short	0x0004
        /*00a2*/ 	.short	0x001c
        /*00a4*/ 	.byte	0x00, 0xf0, 0x11, 0x00


	//----- nvinfo : EIATTR_KPARAM_INFO
	.align		4
.L_36:
        /*00a8*/ 	.byte	0x04, 0x17
        /*00aa*/ 	.short	(.L_38 - .L_37)
.L_37:
        /*00ac*/ 	.word	0x00000000
        /*00b0*/ 	.short	0x0003
        /*00b2*/ 	.short	0x0018
        /*00b4*/ 	.byte	0x00, 0xf0, 0x11, 0x00


	//----- nvinfo : EIATTR_KPARAM_INFO
	.align		4
.L_38:
        /*00b8*/ 	.byte	0x04, 0x17
        /*00ba*/ 	.short	(.L_40 - .L_39)
.L_39:
        /*00bc*/ 	.word	0x00000000
        /*00c0*/ 	.short	0x0002
        /*00c2*/ 	.short	0x0010
        /*00c4*/ 	.byte	0x00, 0xf4, 0x21, 0x00


	//----- nvinfo : EIATTR_KPARAM_INFO
	.align		4
.L_40:
        /*00c8*/ 	.byte	0x04, 0x17
        /*00ca*/ 	.short	(.L_42 - .L_41)
.L_41:
        /*00cc*/ 	.word	0x00000000
        /*00d0*/ 	.short	0x0001
        /*00d2*/ 	.short	0x0008
        /*00d4*/ 	.byte	0x00, 0xf4, 0x21, 0x00


	//----- nvinfo : EIATTR_KPARAM_INFO
	.align		4
.L_42:
        /*00d8*/ 	.byte	0x04, 0x17
        /*00da*/ 	.short	(.L_44 - .L_43)
.L_43:
        /*00dc*/ 	.word	0x00000000
        /*00e0*/ 	.short	0x0000
        /*00e2*/ 	.short	0x0000
        /*00e4*/ 	.byte	0x00, 0xf4, 0x21, 0x00


	//----- nvinfo : EIATTR_EXPLICIT_CLUSTER
	.align		4
.L_44:
        /*00e8*/ 	.byte	0x01, 0x3e
	.zero		2


	//----- nvinfo : EIATTR_CTA_PER_CLUSTER
	.align		4
        /*00ec*/ 	.byte	0x04, 0x3d
        /*00ee*/ 	.short	(.L_46 - .L_45)
.L_45:
        /*00f0*/ 	.word	0x00000002
        /*00f4*/ 	.word	0x00000001
        /*00f8*/ 	.word	0x00000001


	//----- nvinfo : EIATTR_AT_ENTRY_FRAGMENTS
	.align		4
.L_46:
        /*00fc*/ 	.byte	0x04, 0x4f
        /*00fe*/ 	.short	(.L_48 - .L_47)


	//   ....[0]....
.L_47:
        /*0100*/ 	.word	0x00000004


	//----- nvinfo : EIATTR_RESERVED_SMEM_USED
	.align		4
.L_48:
        /*0104*/ 	.byte	0x01, 0x41
	.zero		2


	//----- nvinfo : EIATTR_SPARSE_MMA_MASK
	.align		4
        /*0108*/ 	.byte	0x03, 0x50
        /*010a*/ 	.short	0x0000


	//----- nvinfo : EIATTR_TCGEN05_1CTA_USED
	.align		4
        /*010c*/ 	.byte	0x01, 0x51
	.zero		2


	//----- nvinfo : EIATTR_MAXREG_COUNT
	.align		4
        /*0110*/ 	.byte	0x03, 0x1b
        /*0112*/ 	.short	0x00ff


	//----- nvinfo : EIATTR_NUM_BARRIERS
	.align		4
        /*0114*/ 	.byte	0x02, 0x4c
        /*0116*/ 	.byte	0x01
	.zero		1


	//----- nvinfo : EIATTR_ANNOTATIONS
	.align		4
        /*0118*/ 	.byte	0x04, 0x55
        /*011a*/ 	.short	(.L_50 - .L_49)


	//   ....[0]....
.L_49:
        /*011c*/ 	.word	0x00000001
        /*0120*/ 	.byte	0x00, 0x0b, 0x00, 0x00, 0x01, 0x00, 0x00, 0x00, 0x30, 0x0b, 0x00, 0x00, 0x01, 0x00, 0x00, 0x00
        /* <DEDUP_REMOVED lines=986> */
        /*3ed0*/ 	.byte	0xc0, 0xd2, 0x01, 0x00


	//----- nvinfo : EIATTR_INT_WARP_WIDE_INSTR_OFFSETS
	.align		4
.L_50:
        /*3ed4*/ 	.byte	0x04, 0x31
        /*3ed6*/ 	.short	(.L_52 - .L_51)


	//   ....[0]....
.L_51:
        /*3ed8*/ 	.word	0x00000f80


	//   ....[1]....
        /*3edc*/ 	.word	0x00000f90


	//   ....[2]....
        /*3ee0*/ 	.word	0x0000cea0


	//   ....[3]....
        /*3ee4*/ 	.word	0x0001fde0


	//   ....[4]....
        /*3ee8*/ 	.word	0x0001fe30


	//----- nvinfo : EIATTR_COOP_GROUP_MASK_REGIDS
	.align		4
.L_52:
        /*3eec*/ 	.byte	0x04, 0x29
        /*3eee*/ 	.short	(.L_54 - .L_53)


	//   ....[0]....
.L_53:
        /*3ef0*/ 	.word	0xffffffff


	//   ....[1]....
        /*3ef4*/ 	.word	0xffffffff


	//   ....[2]....
        /*3ef8*/ 	.word	0xffffffff


	//   ....[3]....
        /*3efc*/ 	.word	0xffffffff


	//----- nvinfo : EIATTR_COOP_GROUP_INSTR_OFFSETS
	.align		4
.L_54:
        /*3f00*/ 	.byte	0x04, 0x28
        /*3f02*/ 	.short	(.L_56 - .L_55)


	//   ....[0]....
.L_55:
        /*3f04*/ 	.word	0x00000070


	//   ....[1]....
        /*3f08*/ 	.word	0x00000330


	//   ....[2]....
        /*3f0c*/ 	.word	0x0001fc70


	//   ....[3]....
        /*3f10*/ 	.word	0x0001fee0


	//----- nvinfo : EIATTR_VRC_CTA_INIT_COUNT
	.align		4
.L_56:
        /*3f14*/ 	.byte	0x02, 0x4a
        /*3f16*/ 	.byte	0x80
	.zero		1


	//----- nvinfo : EIATTR_MBARRIER_INSTR_OFFSETS
	.align		4
        /*3f18*/ 	.byte	0x04, 0x39
        /*3f1a*/ 	.short	(.L_58 - .L_57)


	//   ....[0]....
.L_57:
        /*3f1c*/ 	.word	0x00001160
        /*3f20*/ 	.word	0x000000ff
        /*3f24*/ 	.word	0x00000000
        /*3f28*/ 	.short	0x0100
        /*3f2a*/ 	.byte	0x08
	.zero		1


	//   ....[1]....
        /*3f2c*/ 	.word	0x0000cee0
        /*3f30*/ 	.word	0x000000ff
        /*3f34*/ 	.word	0x0000c008
        /*3f38*/ 	.short	0x0100
        /*3f3a*/ 	.byte	0x0a
	.zero		1


	//   ....[2]....
        /*3f3c*/ 	.word	0x000160a0
        /*3f40*/ 	.word	0x000000ff
        /*3f44*/ 	.word	0x00000000
        /*3f48*/ 	.short	0x010a
        /*3f4a*/ 	.byte	0x08
	.zero		1


	//   ....[3]....
        /*3f4c*/ 	.word	0x0001d2a0
        /*3f50*/ 	.word	0x000000ff
        /*3f54*/ 	.word	0x00000000
        /*3f58*/ 	.short	0x010a
        /*3f5a*/ 	.byte	0x08
	.zero		1


	//   ....[4]....
        /*3f5c*/ 	.word	0x0001d320
        /*3f60*/ 	.word	0x000000ff
        /*3f64*/ 	.word	0x0000c000
        /*3f68*/ 	.short	0x0108
        /*3f6a*/ 	.byte	0x0a
	.zero		1


	//   ....[5]....
        /*3f6c*/ 	.word	0x0001d3d0
        /*3f70*/ 	.word	0x000000ff
        /*3f74*/ 	.word	0x0000c008
        /*3f78*/ 	.short	0x0108
        /*3f7a*/ 	.byte	0x0a
	.zero		1


	//   ....[6]....
        /*3f7c*/ 	.word	0x0001ff00
        /*3f80*/ 	.word	0x000000ff
        /*3f84*/ 	.word	0x00000000
        /*3f88*/ 	.short	0x010a
        /*3f8a*/ 	.byte	0x08
	.zero		1


	//   ....[7]....
        /*3f8c*/ 	.word	0x0001ff30
        /*3f90*/ 	.word	0x000000ff
        /*3f94*/ 	.word	0x00000000
        /*3f98*/ 	.short	0x010a
        /*3f9a*/ 	.byte	0x08
	.zero		1


	//----- nvinfo : EIATTR_NUM_MBARRIERS
	.align		4
.L_58:
        /*3f9c*/ 	.byte	0x03, 0x38
        /*3f9e*/ 	.short	0x0002


	//----- nvinfo : EIATTR_EXIT_INSTR_OFFSETS
	.align		4
        /*3fa0*/ 	.byte	0x04, 0x1c
        /*3fa2*/ 	.short	(.L_60 - .L_59)


	//   ....[0]....
.L_59:
        /*3fa4*/ 	.word	0x0001fef0


	//----- nvinfo : EIATTR_REQNTID
	.align		4
.L_60:
        /*3fa8*/ 	.byte	0x04, 0x10
        /*3faa*/ 	.short	(.L_62 - .L_61)
.L_61:
        /*3fac*/ 	.word	0x00000080
        /*3fb0*/ 	.word	0x00000001
        /*3fb4*/ 	.word	0x00000001


	//----- nvinfo : EIATTR_CRS_STACK_SIZE
	.align		4
.L_62:
        /*3fb8*/ 	.byte	0x04, 0x1e
        /*3fba*/ 	.short	(.L_64 - .L_63)
.L_63:
        /*3fbc*/ 	.word	0x00000000


	//----- nvinfo : EIATTR_CBANK_PARAM_SIZE
	.align		4
.L_64:
        /*3fc0*/ 	.byte	0x03, 0x19
        /*3fc2*/ 	.short	0x0050


	//----- nvinfo : EIATTR_PARAM_CBANK
	.align		4
        /*3fc4*/ 	.byte	0x04, 0x0a
        /*3fc6*/ 	.short	(.L_66 - .L_65)
	.align		4
.L_65:
        /*3fc8*/ 	.word	index@(.nv.constant0.matmul_kernel)
        /*3fcc*/ 	.short	0x0380
        /*3fce*/ 	.short	0x0050


	//----- nvinfo : EIATTR_SW_WAR
	.align		4
.L_66:
        /*3fd0*/ 	.byte	0x04, 0x36
        /*3fd2*/ 	.short	(.L_68 - .L_67)
.L_67:
        /*3fd4*/ 	.word	0x00000008
.L_68:


//--------------------- .nv.compat                --------------------------
	.section	.nv.compat,"",@"SHT_CUDA_COMPAT_INFO"
	.align	4
        /*0000*/ 	.byte	0x02, 0x02, 0x02, 0x00, 0x02, 0x05, 0x05, 0x00, 0x02, 0x03, 0x00, 0x00, 0x02, 0x06, 0x01, 0x00


//--------------------- .nv.callgraph             --------------------------
	.section	.nv.callgraph,"",@"SHT_CUDA_CALLGRAPH"
	.align	4
	.sectionentsize	8
	.align		4
        /*0000*/ 	.word	0x00000000
	.align		4
        /*0004*/ 	.word	0xffffffff
	.align		4
        /*0008*/ 	.word	0x00000000
	.align		4
        /*000c*/ 	.word	0xfffffffe
	.align		4
        /*0010*/ 	.word	0x00000000
	.align		4
        /*0014*/ 	.word	0xfffffffd
	.align		4
        /*0018*/ 	.word	0x00000000
	.align		4
        /*001c*/ 	.word	0xfffffffc


//--------------------- .text.matmul_kernel       --------------------------
	.section	.text.matmul_kernel,"ax",@progbits
	.align	128
        .global         matmul_kernel
        .type           matmul_kernel,@function
        .size           matmul_kernel,(.L_x_20 - matmul_kernel)
        .other          matmul_kernel,@"STO_CUDA_ENTRY STV_DEFAULT"
matmul_kernel:
.text.matmul_kernel:
[----:B------:R-:W0:Y:S01]  /*0000*/  LDC R1, c[0x0][0x37c] ;  /* 0x0000df00ff017b82 */ /* 0x000e220000000800 */
[----:B------:R-:W1:Y:S01]  /*0010*/  S2R R0, SR_TID.X ;  /* 0x0000000000007919 */ /* 0x000e620000002100 */
[----:B0-----:R-:W-:Y:S01]  /*0020*/  VIADD R1, R1, 0xfffff820 ;  /* 0xfffff82001017836 */ /* 0x001fe20000000000 */
[----:B-1----:R-:W-:-:S13]  /*0030*/  ISETP.GE.U32.AND P0, PT, R0, 0x20, PT ;  /* 0x000000200000780c */ /* 0x002fda0003f06070 */
[----:B------:R-:W-:Y:S02]  /*0040*/  VOTEU.ANY UP0, P0 ;  /* 0x0000000000ff7886 */ /* 0x000fe40000000100 */
[----:B------:R-:W-:Y:S05]  /*0050*/  BRA.U UP0, `(.L_x_0) ;  /* 0x0000000100b87547 */ /* 0x000fea000b800000 */
[----:B------:R-:W0:Y:S01]  /*0060*/  S2UR UR6, SR_CgaCtaId ;  /* 0x00000000000679c3 */ /* 0x000e220000008800 */
[----:B------:R-:W-:Y:S01]  /*0070*/  NOP ;  /* 0x0000000000007918 */ /* 0x000fe20000000000 */
[----:B------:R-:W-:Y:S02]  /*0080*/  UMOV UR4, 0x40 ;  /* 0x0000004000047882 */ /* 0x000fe40000000000 */
[----:B0-----:R-:W-:-:S09]  /*0090*/  ULEA UR4, UR6, UR4, 0x18 ;  /* 0x0000000406047291 */ /* 0x001fd2000f8ec0ff */
[----:B------:R-:W0:Y:S01]  /*00a0*/  LDS.U8 R0, [UR4] ;  /* 0x00000004ff007984 */ /* 0x000e220008000000 */
[----:B------:R-:W-:Y:S02]  /*00b0*/  UMOV UR4, 0x400 ;  /* 0x0000040000047882 */ /* 0x000fe40000000000 */
[----:B------:R-:W-:Y:S01]  /*00c0*/  ULEA UR4, UR6, UR4, 0x18 ;  /* 0x0000000406047291 */ /* 0x000fe2000f8ec0ff */
[----:B0-----:R-:W-:-:S13]  /*00d0*/  ISETP.NE.AND P0, PT, R0, RZ, PT ;  /* 0x000000ff0000720c */ /* 0x001fda0003f05270 */
[----:B------:R-:W-:Y:S05]  /*00e0*/  @P0 BRA `(.L_x_1) ;  /* 0x00000000007c0947 */ /* 0x000fea0003800000 */
[----:B------:R-:W-:-:S13]  /*00f0*/  ELECT P0, URZ, PT ;  /* 0x0000000000ff782f */ /* 0x000fda0003800000 */
[----:B------:R-:W-:Y:S05]  /*0100*/  @!P0 BRA `(.L_x_2) ;  /* 0x0000000000848947 */ /* 0x000fea0003800000 */
[----:B------:R-:W-:Y:S01]  /*0110*/  UMOV UR5, 0x4 ;  /* 0x0000000400057882 */ /* 0x000fe20000000000 */
[----:B------:R-:W-:Y:S02]  /*0120*/  IMAD.MOV.U32 R4, RZ, RZ, 0x1 ;  /* 0x00000001ff047424 */ /* 0x000fe400078e00ff */
[----:B------:R-:W-:Y:S02]  /*0130*/  IMAD.MOV.U32 R5, RZ, RZ, 0xf ;  /* 0x0000000fff057424 */ /* 0x000fe400078e00ff */
[----:B------:R-:W-:Y:S04]  /*0140*/  DEPBAR.LE SB0, 0x36 ;  /* 0x00008d800000791a */ /* 0x000fe80000000000 */
[----:B------:R-:W0:Y:S02]  /*0150*/  UTCATOMSWS.FIND_AND_SET.ALIGN UP1, UR5, UR5 ;  /* 0x00000005000575e3 */ /* 0x000e240008020800 */
[----:B0-----:R-:W-:-:S04]  /*0160*/  PLOP3.LUT P0, PT, PT, PT, UP1, 0x80, 0x8 ;  /* 0x000000000008781c */ /* 0x001fc80003f0f018 */
[----:B------:R-:W-:-:S04]  /*0170*/  SEL R0, RZ, 0xffffffff, !P0 ;  /* 0xffffffffff007807 */ /* 0x000fc80004000000 */
[----:B------:R-:W-:Y:S01]  /*0180*/  ISETP.NE.AND P0, PT, R0, RZ, PT ;  /* 0x000000ff0000720c */ /* 0x000fe20003f05270 */
[----:B------:R-:W-:-:S12]  /*0190*/  IMAD.U32 R0, RZ, RZ, UR5 ;  /* 0x00000005ff007e24 */ /* 0x000fd8000f8e00ff */
[----:B------:R-:W-:Y:S05]  /*01a0*/  @P0 BRA `(.L_x_3) ;  /* 0x0000000000240947 */ /* 0x000fea0003800000 */
.L_x_4:
[----:B------:R-:W-:Y:S05]  /*01b0*/  NANOSLEEP 0x64 ;  /* 0x000000640000795d */ /* 0x000fea0003800000 */
[----:B------:R-:W-:-:S05]  /*01c0*/  UMOV UR5, 0x4 ;  /* 0x0000000400057882 */ /* 0x000fca0000000000 */
[----:B------:R-:W-:Y:S04]  /*01d0*/  DEPBAR.LE SB0, 0x36 ;  /* 0x00008d800000791a */ /* 0x000fe80000000000 */
[----:B------:R-:W0:Y:S02]  /*01e0*/  UTCATOMSWS.FIND_AND_SET.ALIGN UP1, UR5, UR5 ;  /* 0x00000005000575e3 */ /* 0x000e240008020800 */
[----:B0-----:R-:W-:-:S04]  /*01f0*/  PLOP3.LUT P0, PT, PT, PT, UP1, 0x80, 0x8 ;  /* 0x000000000008781c */ /* 0x001fc80003f0f018 */
[----:B------:R-:W-:-:S04]  /*0200*/  SEL R0, RZ, 0xffffffff, !P0 ;  /* 0xffffffffff007807 */ /* 0x000fc80004000000 */
[----:B------:R-:W-:Y:S01]  /*0210*/  ISETP.NE.AND P0, PT, R0, RZ, PT ;  /* 0x000000ff0000720c */ /* 0x000fe20003f05270 */
[----:B------:R-:W-:-:S12]  /*0220*/  IMAD.U32 R0, RZ, RZ, UR5 ;  /* 0x00000005ff007e24 */ /* 0x000fd8000f8e00ff */
[----:B------:R-:W-:Y:S05]  /*0230*/  @!P0 BRA `(.L_x_4) ;  /* 0xfffffffc00dc8947 */ /* 0x000fea000383ffff */
.L_x_3:
[C---:B------:R-:W-:Y:S01]  /*0240*/  VIADD R3, R0.reuse, 0x10 ;  /* 0x0000001000037836 */ /* 0x040fe20000000000 */
[----:B------:R-:W-:Y:S01]  /*0250*/  UMOV UR5, 0x50 ;  /* 0x0000005000057882 */ /* 0x000fe20000000000 */
[----:B------:R-:W-:Y:S01]  /*0260*/  SHF.L.U32 R2, R5, R0, RZ ;  /* 0x0000000005027219 */ /* 0x000fe200000006ff */
[----:B------:R-:W-:Y:S01]  /*0270*/  ULEA UR5, UR6, UR5, 0x18 ;  /* 0x0000000506057291 */ /* 0x000fe2000f8ec0ff */
[----:B------:R-:W-:Y:S01]  /*0280*/  IMAD.SHL.U32 R0, R0, 0x20, RZ ;  /* 0x0000002000007824 */ /* 0x000fe200078e00ff */
[----:B------:R-:W-:-:S04]  /*0290*/  SHF.L.U32 R3, R4, R3, RZ ;  /* 0x0000000304037219 */ /* 0x000fc800000006ff */
[----:B------:R-:W-:-:S05]  /*02a0*/  LOP3.LUT R2, R3, R2, RZ, 0xfc, !PT ;  /* 0x0000000203027212 */ /* 0x000fca00078efcff */
[----:B------:R0:W-:Y:S04]  /*02b0*/  ATOMS.OR RZ, [UR5], R2 ;  /* 0x00000002ffff798c */ /* 0x0001e8000b000005 */
[----:B------:R0:W-:Y:S01]  /*02c0*/  STS [UR4], R0 ;  /* 0x00000000ff007988 */ /* 0x0001e20008000804 */
[----:B------:R-:W-:Y:S05]  /*02d0*/  BRA `(.L_x_2) ;  /* 0x0000000000107947 */ /* 0x000fea0003800000 */
.L_x_1:
[----:B------:R-:W-:Y:S01]  /*02e0*/  IMAD.MOV.U32 R0, RZ, RZ, -0x1 ;  /* 0xffffffffff007424 */ /* 0x000fe200078e00ff */
[----:B------:R-:W-:-:S04]  /*02f0*/  MOV R2, 0x320 ;  /* 0x0000032000027802 */ /* 0x000fc80000000f00 */
[----:B------:R0:W-:Y:S03]  /*0300*/  STS [UR4], R0 ;  /* 0x00000000ff007988 */ /* 0x0001e60008000804 */
[----:B0-----:R-:W-:Y:S05]  /*0310*/  CALL.REL.NOINC `($__internal_1_$__cuda_sm10x_tcgen05_guardrail_trap_phase_invalid_during_alloc) ;  /* 0x000001fc001c7944 */ /* 0x001fea0003c00000 */
.L_x_2:
[----:B------:R-:W-:Y:S05]  /*0320*/  WARPSYNC.ALL ;  /* 0x0000000000007948 */ /* 0x000fea0003800000 */
[----:B------:R-:W-:Y:S01]  /*0330*/  NOP ;  /* 0x0000000000007918 */ /* 0x000fe20000000000 */
.L_x_0:
[----:B------:R-:W1:Y:S08]  /*0340*/  LDC.64 R8, c[0x0][0x398] ;  /* 0x0000e600ff087b82 */ /* 0x000e700000000a00 */
[----:B------:R-:W2:Y:S02]  /*0350*/  S2UR UR5, SR_CgaSize ;  /* 0x00000000000579c3 */ /* 0x000ea40000008a00 */
[----:B--2---:R-:W-:-:S12]  /*0360*/  UIMAD UR5, UR5, -0xa0, URZ ;  /* 0xffffff60050578a4 */ /* 0x004fd8000f8e02ff */
[----:B------:R-:W2:Y:S01]  /*0370*/  LDCU UR5, c[0x0][UR5+0x2b0] ;  /* 0x00005600050577ac */ /* 0x000ea20008000800 */
[----:B------:R-:W3:Y:S01]  /*0380*/  S2R R55, SR_TID.X ;  /* 0x0000000000377919 */ /* 0x000ee20000002100 */
[----:B------:R-:W-:Y:S01]  /*0390*/  PRMT R22, RZ, 0x7610, R22 ;  /* 0x00007610ff167816 */ /* 0x000fe20000000016 */
[----:B------:R-:W4:Y:S01]  /*03a0*/  LDCU UR20, c[0x0][0x3a0] ;  /* 0x00007400ff1477ac */ /* 0x000f220008000800 */
[----:B------:R-:W5:Y:S01]  /*03b0*/  S2R R20, SR_CgaCtaId ;  /* 0x0000000000147919 */ /* 0x000f620000008800 */
[----:B------:R-:W-:Y:S01]  /*03c0*/  PRMT R17, RZ, 0x7610, R17 ;  /* 0x00007610ff117816 */ /* 0x000fe20000000011 */
[----:B------:R-:W0:Y:S01]  /*03d0*/  S2UR UR4, SR_CTAID.X ;  /* 0x00000000000479c3 */ /* 0x000e220000002500 */
[----:B------:R-:W2:Y:S01]  /*03e0*/  LDCU.64 UR12, c[0x0][0x3a8] ;  /* 0x00007500ff0c77ac */ /* 0x000ea20008000a00 */
[----:B------:R-:W0:Y:S01]  /*03f0*/  LDCU UR9, c[0x0][0x3a4] ;  /* 0x00007480ff0977ac */ /* 0x000e220008000800 */
[----:B------:R-:W0:Y:S01]  /*0400*/  LDCU.64 UR22, c[0x0][0x358] ;  /* 0x00006b00ff1677ac */ /* 0x000e220008000a00 */
[----:B------:R-:W0:Y:S02]  /*0410*/  LDCU.128 UR16, c[0x0][0x380] ;  /* 0x00007000ff1077ac */ /* 0x000e240008000c00 */
[----:B01----:R-:W-:Y:S01]  /*0420*/  VIADD R0, R9, 0xff ;  /* 0x000000ff09007836 */ /* 0x003fe20000000000 */
[----:B----4-:R-:W-:Y:S01]  /*0430*/  UIADD3 UR25, UPT, UPT, UR20, 0x7f, URZ ;  /* 0x0000007f14197890 */ /* 0x010fe2000fffe0ff */
[----:B--2---:R-:W-:-:S03]  /*0440*/  IMAD.U32 R42, RZ, RZ, UR12 ;  /* 0x0000000cff2a7e24 */ /* 0x004fc6000f8e00ff */
[----:B------:R-:W-:Y:S01]  /*0450*/  SHF.R.S32.HI R3, RZ, 0x1f, R0 ;  /* 0x0000001fff037819 */ /* 0x000fe20000011400 */
[----:B------:R-:W-:Y:S01]  /*0460*/  UISETP.GT.AND UP1, UPT, UR25, 0x7f, UPT ;  /* 0x0000007f1900788c */ /* 0x000fe2000bf24270 */
[----:B------:R-:W-:Y:S01]  /*0470*/  IMAD.U32 R19, RZ, RZ, UR12 ;  /* 0x0000000cff137e24 */ /* 0x000fe2000f8e00ff */
[----:B------:R-:W-:Y:S01]  /*0480*/  I2FP.F32.U32 R5, UR4 ;  /* 0x0000000400057c45 */ /* 0x000fe20008201000 */
[----:B------:R-:W0:Y:S01]  /*0490*/  S2UR UR4, SR_CgaCtaId ;  /* 0x00000000000479c3 */ /* 0x000e220000008800 */
[----:B------:R-:W-:Y:S01]  /*04a0*/  LEA.HI R3, R3, R0, RZ, 0x8 ;  /* 0x0000000003037211 */ /* 0x000fe200078f40ff */
[----:B------:R-:W-:Y:S02]  /*04b0*/  IMAD.U32 R41, RZ, RZ, UR12 ;  /* 0x0000000cff297e24 */ /* 0x000fe4000f8e00ff */
[----:B------:R-:W-:Y:S01]  /*04c0*/  FMUL R5, R5, UR5 ;  /* 0x0000000505057c20 */ /* 0x000fe20008400000 */
[----:B------:R-:W-:Y:S01]  /*04d0*/  SHF.R.S32.HI R3, RZ, 0x8, R3 ;  /* 0x00000008ff037819 */ /* 0x000fe20000011403 */
[----:B------:R-:W-:Y:S01]  /*04e0*/  IMAD.U32 R16, RZ, RZ, UR12 ;  /* 0x0000000cff107e24 */ /* 0x000fe2000f8e00ff */
[----:B------:R-:W-:Y:S01]  /*04f0*/  UMOV UR5, 0x1 ;  /* 0x0000000100057882 */ /* 0x000fe20000000000 */
[----:B------:R-:W-:-:S02]  /*0500*/  IMAD.U32 R18, RZ, RZ, UR12 ;  /* 0x0000000cff127e24 */ /* 0x000fc4000f8e00ff */
[----:B------:R-:W-:Y:S01]  /*0510*/  IMAD.SHL.U32 R4, R3, 0x8, RZ ;  /* 0x0000000803047824 */ /* 0x000fe200078e00ff */
[----:B------:R-:W-:Y:S01]  /*0520*/  F2I.U32.TRUNC.NTZ R5, R5 ;  /* 0x0000000500057305 */ /* 0x000fe2000020f000 */
[----:B------:R-:W-:-:S03]  /*0530*/  IMAD.U32 R21, RZ, RZ, UR12 ;  /* 0x0000000cff157e24 */ /* 0x000fc6000f8e00ff */
[----:B------:R-:W-:-:S04]  /*0540*/  IABS R7, R4 ;  /* 0x0000000400077213 */ /* 0x000fc80000000000 */
[----:B------:R-:W1:Y:S08]  /*0550*/  I2F.RP R0, R7 ;  /* 0x0000000700007306 */ /* 0x000e700000209400 */
[----:B-1----:R-:W1:Y:S02]  /*0560*/  MUFU.RCP R0, R0 ;  /* 0x0000000000007308 */ /* 0x002e640000001000 */
[----:B-1----:R-:W-:Y:S01]  /*0570*/  VIADD R2, R0, 0xffffffe ;  /* 0x0ffffffe00027836 */ /* 0x002fe20000000000 */
[----:B------:R-:W-:-:S05]  /*0580*/  IABS R0, R5 ;  /* 0x0000000500007213 */ /* 0x000fca0000000000 */
[----:B------:R1:W2:Y:S02]  /*0590*/  F2I.FTZ.U32.TRUNC.NTZ R3, R2 ;  /* 0x0000000200037305 */ /* 0x0002a4000021f000 */
[----:B-1----:R-:W-:Y:S02]  /*05a0*/  IMAD.MOV.U32 R2, RZ, RZ, RZ ;  /* 0x000000ffff027224 */ /* 0x002fe400078e00ff */
[----:B--2---:R-:W-:-:S04]  /*05b0*/  IMAD.MOV R6, RZ, RZ, -R3 ;  /* 0x000000ffff067224 */ /* 0x004fc800078e0a03 */
[----:B------:R-:W-:Y:S01]  /*05c0*/  IMAD R11, R6, R7, RZ ;  /* 0x00000007060b7224 */ /* 0x000fe200078e02ff */
[----:B------:R-:W-:-:S03]  /*05d0*/  IABS R6, R4 ;  /* 0x0000000400067213 */ /* 0x000fc60000000000 */
[----:B------:R-:W-:-:S04]  /*05e0*/  IMAD.HI.U32 R3, R3, R11, R2 ;  /* 0x0000000b03037227 */ /* 0x000fc800078e0002 */
[----:B------:R-:W-:Y:S02]  /*05f0*/  IMAD.MOV R2, RZ, RZ, -R6 ;  /* 0x000000ffff027224 */ /* 0x000fe400078e0a06 */
[----:B------:R-:W-:-:S04]  /*0600*/  IMAD.HI.U32 R3, R3, R0, RZ ;  /* 0x0000000003037227 */ /* 0x000fc800078e00ff */
[----:B------:R-:W-:Y:S01]  /*0610*/  IMAD R0, R3, R2, R0 ;  /* 0x0000000203007224 */ /* 0x000fe200078e0200 */
[----:B------:R-:W-:Y:S04]  /*0620*/  BAR.SYNC.DEFER_BLOCKING 0x0 ;  /* 0x0000000000007b1d */ /* 0x000fe80000010000 */
[----:B------:R-:W-:-:S13]  /*0630*/  ISETP.GT.U32.AND P1, PT, R7, R0, PT ;  /* 0x000000000700720c */ /* 0x000fda0003f24070 */
[----:B------:R-:W-:Y:S02]  /*0640*/  @!P1 IMAD.IADD R0, R0, 0x1, -R7 ;  /* 0x0000000100009824 */ /* 0x000fe400078e0a07 */
[----:B------:R-:W-:Y:S01]  /*0650*/  @!P1 VIADD R3, R3, 0x1 ;  /* 0x0000000103039836 */ /* 0x000fe20000000000 */
[----:B------:R-:W-:Y:S02]  /*0660*/  ISETP.NE.AND P1, PT, R4, RZ, PT ;  /* 0x000000ff0400720c */ /* 0x000fe40003f25270 */
[----:B------:R-:W-:Y:S02]  /*0670*/  ISETP.GE.U32.AND P0, PT, R0, R7, PT ;  /* 0x000000070000720c */ /* 0x000fe40003f06070 */
[----:B------:R-:W-:-:S04]  /*0680*/  LOP3.LUT R0, R5, R4, RZ, 0x3c, !PT ;  /* 0x0000000405007212 */ /* 0x000fc800078e3cff */
[----:B------:R-:W-:Y:S01]  /*0690*/  ISETP.GE.AND P2, PT, R0, RZ, PT ;  /* 0x000000ff0000720c */ /* 0x000fe20003f46270 */
[----:B------:R-:W-:-:S06]  /*06a0*/  VIADD R0, R8, 0x3f ;  /* 0x0000003f08007836 */ /* 0x000fcc0000000000 */
[----:B------:R-:W-:-:S04]  /*06b0*/  @P0 VIADD R3, R3, 0x1 ;  /* 0x0000000103030836 */ /* 0x000fc80000000000 */
[----:B------:R-:W-:Y:S01]  /*06c0*/  IMAD.MOV.U32 R2, RZ, RZ, R3 ;  /* 0x000000ffff027224 */ /* 0x000fe200078e0003 */
[----:B------:R-:W-:-:S03]  /*06d0*/  SHF.R.S32.HI R3, RZ, 0x1f, R0 ;  /* 0x0000001fff037819 */ /* 0x000fc60000011400 */
[----:B------:R-:W-:Y:S01]  /*06e0*/  @!P2 IMAD.MOV R2, RZ, RZ, -R2 ;  /* 0x000000ffff02a224 */ /* 0x000fe200078e0a02 */
[----:B------:R-:W-:Y:S02]  /*06f0*/  @!P1 LOP3.LUT R2, RZ, R4, RZ, 0x33, !PT ;  /* 0x00000004ff029212 */ /* 0x000fe400078e33ff */
[----:B------:R-:W-:-:S03]  /*0700*/  LEA.HI R3, R3, R0, RZ, 0x6 ;  /* 0x0000000003037211 */ /* 0x000fc600078f30ff */
[----:B------:R-:W-:Y:S02]  /*0710*/  IMAD.SHL.U32 R6, R2, 0x8, RZ ;  /* 0x0000000802067824 */ /* 0x000fe400078e00ff */
[----:B------:R-:W-:-:S03]  /*0720*/  IMAD.MOV R2, RZ, RZ, -R2 ;  /* 0x000000ffff027224 */ /* 0x000fc600078e0a02 */
[----:B------:R-:W-:Y:S01]  /*0730*/  LEA.HI.SX32 R3, R3, -R6, 0x1a ;  /* 0x8000000603037211 */ /* 0x000fe200078fd2ff */
[----:B------:R-:W-:-:S03]  /*0740*/  IMAD R10, R4, R2, R5 ;  /* 0x00000002040a7224 */ /* 0x000fc600078e0205 */
[----:B------:R-:W-:-:S04]  /*0750*/  VIMNMX R13, PT, PT, R3, 0x8, PT ;  /* 0x00000008030d7848 */ /* 0x000fc80003fe0100 */
[-C--:B------:R-:W-:Y:S02]  /*0760*/  IABS R7, R13.reuse ;  /* 0x0000000d00077213 */ /* 0x080fe40000000000 */
[----:B------:R-:W-:Y:S02]  /*0770*/  IABS R4, R13 ;  /* 0x0000000d00047213 */ /* 0x000fe40000000000 */
[----:B------:R-:W1:Y:S08]  /*0780*/  I2F.RP R0, R7 ;  /* 0x0000000700007306 */ /* 0x000e700000209400 */
[----:B-1----:R-:W1:Y:S02]  /*0790*/  MUFU.RCP R0, R0 ;  /* 0x0000000000007308 */ /* 0x002e640000001000 */
[----:B-1----:R-:W-:-:S02]  /*07a0*/  VIADD R3, R0, 0xffffffe ;  /* 0x0ffffffe00037836 */ /* 0x002fc40000000000 */
[----:B------:R-:W-:Y:S01]  /*07b0*/  IMAD.MOV R0, RZ, RZ, -R4 ;  /* 0x000000ffff007224 */ /* 0x000fe200078e0a04 */
[----:B------:R-:W-:-:S03]  /*07c0*/  IABS R4, R9 ;  /* 0x0000000900047213 */ /* 0x000fc60000000000 */
[----:B------:R-:W1:Y:S02]  /*07d0*/  F2I.FTZ.U32.TRUNC.NTZ R3, R3 ;  /* 0x0000000300037305 */ /* 0x000e64000021f000 */
[----:B-1----:R-:W-:-:S04]  /*07e0*/  IMAD.MOV R11, RZ, RZ, -R3 ;  /* 0x000000ffff0b7224 */ /* 0x002fc800078e0a03 */
[----:B------:R-:W-:Y:S01]  /*07f0*/  IMAD.MOV.U32 R2, RZ, RZ, R11 ;  /* 0x000000ffff027224 */ /* 0x000fe200078e000b */
[----:B------:R-:W-:-:S03]  /*0800*/  IABS R11, R10 ;  /* 0x0000000a000b7213 */ /* 0x000fc60000000000 */
[----:B------:R-:W-:Y:S02]  /*0810*/  IMAD R5, R2, R7, RZ ;  /* 0x0000000702057224 */ /* 0x000fe400078e02ff */
[----:B------:R-:W-:-:S04]  /*0820*/  IMAD.MOV.U32 R2, RZ, RZ, RZ ;  /* 0x000000ffff027224 */ /* 0x000fc800078e00ff */
[----:B------:R-:W-:Y:S01]  /*0830*/  IMAD.HI.U32 R2, R3, R5, R2 ;  /* 0x0000000503027227 */ /* 0x000fe200078e0002 */
[----:B---3--:R-:W-:-:S05]  /*0840*/  LOP3.LUT R5, R55, 0x3f, RZ, 0xc0, !PT ;  /* 0x0000003f37057812 */ /* 0x008fca00078ec0ff */
[----:B------:R-:W-:-:S04]  /*0850*/  IMAD.HI.U32 R2, R2, R11, RZ ;  /* 0x0000000b02027227 */ /* 0x000fc800078e00ff */
[----:B------:R-:W-:Y:S01]  /*0860*/  IMAD R0, R2, R0, R11 ;  /* 0x0000000002007224 */ /* 0x000fe200078e020b */
[----:B------:R-:W-:-:S04]  /*0870*/  IABS R11, R8 ;  /* 0x00000008000b7213 */ /* 0x000fc80000000000 */
[----:B------:R-:W-:Y:S01]  /*0880*/  ISETP.GT.U32.AND P1, PT, R7, R0, PT ;  /* 0x000000000700720c */ /* 0x000fe20003f24070 */
[----:B------:R-:W1:-:S12]  /*0890*/  I2F.RP R3, R11 ;  /* 0x0000000b00037306 */ /* 0x000e580000209400 */
[----:B------:R-:W-:Y:S02]  /*08a0*/  @!P1 IMAD.IADD R0, R0, 0x1, -R7 ;  /* 0x0000000100009824 */ /* 0x000fe400078e0a07 */
[----:B------:R-:W-:Y:S01]  /*08b0*/  @!P1 VIADD R2, R2, 0x1 ;  /* 0x0000000102029836 */ /* 0x000fe20000000000 */
[----:B-1----:R-:W1:Y:S01]  /*08c0*/  MUFU.RCP R3, R3 ;  /* 0x0000000300037308 */ /* 0x002e620000001000 */
[----:B------:R-:W-:Y:S02]  /*08d0*/  ISETP.NE.AND P1, PT, R13, RZ, PT ;  /* 0x000000ff0d00720c */ /* 0x000fe40003f25270 */
[----:B------:R-:W-:Y:S01]  /*08e0*/  ISETP.GE.U32.AND P0, PT, R0, R7, PT ;  /* 0x000000070000720c */ /* 0x000fe20003f06070 */
[----:B-----5:R-:W-:Y:S01]  /*08f0*/  IMAD.SHL.U32 R7, R20, 0x80, RZ ;  /* 0x0000008014077824 */ /* 0x020fe200078e00ff */
[----:B------:R-:W-:-:S04]  /*0900*/  LOP3.LUT R0, R10, R13, RZ, 0x3c, !PT ;  /* 0x0000000d0a007212 */ /* 0x000fc800078e3cff */
[----:B------:R-:W-:Y:S02]  /*0910*/  ISETP.GE.AND P2, PT, R0, RZ, PT ;  /* 0x000000ff0000720c */ /* 0x000fe40003f46270 */
[----:B------:R-:W-:Y:S02]  /*0920*/  MOV R0, 0x400 ;  /* 0x0000040000007802 */ /* 0x000fe40000000f00 */
[----:B------:R-:W-:Y:S02]  /*0930*/  LOP3.LUT R7, R7, 0x80, RZ, 0xc0, !PT ;  /* 0x0000008007077812 */ /* 0x000fe400078ec0ff */
[----:B------:R-:W-:Y:S01]  /*0940*/  R2UR UR10, R0 ;  /* 0x00000000000a72ca */ /* 0x000fe200000e0000 */
[----:B------:R-:W-:Y:S01]  /*0950*/  @P0 VIADD R2, R2, 0x1 ;  /* 0x0000000102020836 */ /* 0x000fe20000000000 */
[----:B------:R-:W-:Y:S01]  /*0960*/  PLOP3.LUT P0, PT, PT, PT, UP1, 0x80, 0x8 ;  /* 0x000000000008781c */ /* 0x000fe20003f0f018 */
[----:B-1----:R-:W-:Y:S02]  /*0970*/  VIADD R3, R3, 0xffffffe ;  /* 0x0ffffffe03037836 */ /* 0x002fe40000000000 */
[----:B------:R-:W-:-:S02]  /*0980*/  IMAD.MOV.U32 R12, RZ, RZ, R2 ;  /* 0x000000ffff0c7224 */ /* 0x000fc400078e0002 */
[----:B------:R-:W1:Y:S02]  /*0990*/  I2F.RP R2, R4 ;  /* 0x0000000400027306 */ /* 0x000e640000209400 */
[----:B------:R-:W-:Y:S01]  /*09a0*/  @!P2 IMAD.MOV R12, RZ, RZ, -R12 ;  /* 0x000000ffff0ca224 */ /* 0x000fe200078e0a0c */
[----:B------:R-:W-:-:S03]  /*09b0*/  @!P1 LOP3.LUT R12, RZ, R13, RZ, 0x33, !PT ;  /* 0x0000000dff0c9212 */ /* 0x000fc600078e33ff */
[----:B0-----:R-:W-:Y:S02]  /*09c0*/  ULEA UR10, UR4, UR10, 0x18 ;  /* 0x0000000a040a7291 */ /* 0x001fe4000f8ec0ff */
[----:B------:R-:W0:Y:S01]  /*09d0*/  F2I.FTZ.U32.TRUNC.NTZ R3, R3 ;  /* 0x0000000300037305 */ /* 0x000e22000021f000 */
[----:B------:R-:W-:Y:S01]  /*09e0*/  IMAD.MOV R0, RZ, RZ, -R12 ;  /* 0x000000ffff007224 */ /* 0x000fe200078e0a0c */
[----:B------:R-:W-:-:S03]  /*09f0*/  UIADD3 UR8, UPT, UPT, UR10, 0xc000, URZ ;  /* 0x0000c0000a087890 */ /* 0x000fc6000fffe0ff */
[----:B------:R-:W-:Y:S01]  /*0a00*/  IMAD R0, R13, R0, R10 ;  /* 0x000000000d007224 */ /* 0x000fe200078e020a */
[----:B------:R-:W-:Y:S01]  /*0a10*/  SHF.R.U32.HI R13, RZ, 0x5, R55 ;  /* 0x00000005ff0d7819 */ /* 0x000fe20000011637 */
[----:B------:R-:W2:Y:S02]  /*0a20*/  LDS R10, [UR10] ;  /* 0x0000000aff0a7984 */ /* 0x000ea40008000800 */
[----:B------:R-:W-:Y:S01]  /*0a30*/  IMAD.IADD R0, R6, 0x1, R0 ;  /* 0x0000000106007824 */ /* 0x000fe200078e0200 */
[----:B------:R-:W-:Y:S01]  /*0a40*/  R2UR UR6, R13 ;  /* 0x000000000d0672ca */ /* 0x000fe200000e0000 */
[----:B-1----:R1:W3:Y:S02]  /*0a50*/  MUFU.RCP R6, R2 ;  /* 0x0000000200067308 */ /* 0x0022e40000001000 */
[----:B------:R-:W-:Y:S02]  /*0a60*/  IMAD R15, R0, 0x40, R5 ;  /* 0x00000040000f7824 */ /* 0x000fe400078e0205 */
[----:B0-----:R-:W-:-:S03]  /*0a70*/  IMAD.MOV R14, RZ, RZ, -R3 ;  /* 0x000000ffff0e7224 */ /* 0x001fc600078e0a03 */
[----:B------:R-:W-:Y:S01]  /*0a80*/  IABS R0, R15 ;  /* 0x0000000f00007213 */ /* 0x000fe20000000000 */
[----:B------:R-:W-:Y:S01]  /*0a90*/  IMAD R5, R14, R11, RZ ;  /* 0x0000000b0e057224 */ /* 0x000fe200078e02ff */
[----:B------:R-:W-:Y:S01]  /*0aa0*/  BAR.SYNC.DEFER_BLOCKING 0x0 ;  /* 0x0000000000007b1d */ /* 0x000fe20000010000 */
[----:B-1----:R-:W-:Y:S01]  /*0ab0*/  IMAD.MOV.U32 R2, RZ, RZ, RZ ;  /* 0x000000ffff027224 */ /* 0x002fe200078e00ff */
[----:B------:R-:W-:Y:S01]  /*0ac0*/  ISETP.GE.AND P2, PT, R15, RZ, PT ;  /* 0x000000ff0f00720c */ /* 0x000fe20003f46270 */
[----:B------:R-:W-:Y:S02]  /*0ad0*/  USHF.L.U32 UR4, UR6, 0x15, URZ ;  /* 0x0000001506047899 */ /* 0x000fe400080006ff */
[----:B------:R-:W-:Y:S02]  /*0ae0*/  IMAD.HI.U32 R2, R3, R5, R2 ;  /* 0x0000000503027227 */ /* 0x000fe400078e0002 */
[----:B------:R-:W-:Y:S01]  /*0af0*/  ULOP3.LUT UR4, UR4, 0x600000, URZ, 0xc0, !UPT ;  /* 0x0060000004047892 */ /* 0x000fe2000f8ec0ff */
[----:B------:R0:W-:Y:S01]  /*0b00*/  STL [R1+0x71c], R15 ;  /* 0x00071c0f01007387 */ /* 0x0001e20000100800 */
[----:B---3--:R-:W-:-:S02]  /*0b10*/  VIADD R3, R6, 0xffffffe ;  /* 0x0ffffffe06037836 */ /* 0x008fc40000000000 */
[----:B------:R-:W-:Y:S01]  /*0b20*/  IMAD.HI.U32 R2, R2, R0, RZ ;  /* 0x0000000002027227 */ /* 0x000fe200078e00ff */
[----:B------:R1:W-:Y:S03]  /*0b30*/  STL.S16 [R1+0x254], R22 ;  /* 0x0002541601007387 */ /* 0x0003e60000100600 */
[----:B------:R-:W-:Y:S01]  /*0b40*/  IMAD.MOV R2, RZ, RZ, -R2 ;  /* 0x000000ffff027224 */ /* 0x000fe200078e0a02 */
[----:B------:R-:W3:Y:S01]  /*0b50*/  F2I.FTZ.U32.TRUNC.NTZ R3, R3 ;  /* 0x0000000300037305 */ /* 0x000ee2000021f000 */
[----:B------:R1:W-:Y:S01]  /*0b60*/  STL.S16 [R1+0x294], R17 ;  /* 0x0002941101007387 */ /* 0x0003e20000100600 */
[----:B0-----:R-:W-:Y:S01]  /*0b70*/  LOP3.LUT R15, R55, 0x7f, RZ, 0xc0, !PT ;  /* 0x0000007f370f7812 */ /* 0x001fe200078ec0ff */
[----:B------:R-:W-:Y:S01]  /*0b80*/  IMAD R6, R11, R2, R0 ;  /* 0x000000020b067224 */ /* 0x000fe200078e0200 */
[----:B------:R-:W-:Y:S01]  /*0b90*/  SHF.R.U32.HI R2, RZ, 0x6, R55 ;  /* 0x00000006ff027819 */ /* 0x000fe20000011637 */
[----:B------:R-:W-:-:S03]  /*0ba0*/  IMAD.SHL.U32 R0, R12, 0x100, RZ ;  /* 0x000001000c007824 */ /* 0x000fc600078e00ff */
[----:B------:R-:W-:Y:S02]  /*0bb0*/  ISETP.GT.U32.AND P1, PT, R11, R6, PT ;  /* 0x000000060b00720c */ /* 0x000fe40003f24070 */
[----:B------:R-:W-:Y:S02]  /*0bc0*/  SGXT.U32 R2, R2, 0x1 ;  /* 0x000000010202781a */ /* 0x000fe40000000000 */
[----:B------:R-:W-:Y:S02]  /*0bd0*/  LOP3.LUT R14, R0, 0x7f, R7, 0xfe, !PT ;  /* 0x0000007f000e7812 */ /* 0x000fe400078efe07 */
[----:B------:R-:W-:Y:S01]  /*0be0*/  ISETP.LT.AND P0, PT, R2, UR20, P0 ;  /* 0x0000001402007c0c */ /* 0x000fe20008701270 */
[----:B---3--:R-:W-:Y:S01]  /*0bf0*/  IMAD.MOV R5, RZ, RZ, -R3 ;  /* 0x000000ffff057224 */ /* 0x008fe200078e0a03 */
[----:B------:R-:W-:Y:S01]  /*0c00*/  IABS R12, R14 ;  /* 0x0000000e000c7213 */ /* 0x000fe20000000000 */
[----:B------:R-:W-:Y:S01]  /*0c10*/  IMAD.MOV.U32 R2, RZ, RZ, RZ ;  /* 0x000000ffff027224 */ /* 0x000fe200078e00ff */
[----:B--2---:R-:W-:Y:S01]  /*0c20*/  R2UR UR7, R10 ;  /* 0x000000000a0772ca */ /* 0x004fe200000e0000 */
[----:B------:R-:W-:Y:S01]  /*0c30*/  IMAD R5, R5, R4, RZ ;  /* 0x0000000405057224 */ /* 0x000fe200078e02ff */
[----:B------:R-:W-:Y:S01]  /*0c40*/  ISETP.GE.AND P4, PT, R14, RZ, PT ;  /* 0x000000ff0e00720c */ /* 0x000fe20003f86270 */
[----:B------:R-:W-:Y:S01]  /*0c50*/  @!P1 IMAD.IADD R6, R6, 0x1, -R11 ;  /* 0x0000000106069824 */ /* 0x000fe200078e0a0b */
[C---:B------:R-:W-:Y:S01]  /*0c60*/  LOP3.LUT R14, R0.reuse, R7, RZ, 0xfc, !PT ;  /* 0x00000007000e7212 */ /* 0x040fe200078efcff */
[----:B------:R-:W-:Y:S01]  /*0c70*/  IMAD.HI.U32 R5, R3, R5, R2 ;  /* 0x0000000503057227 */ /* 0x000fe200078e0002 */
[----:B------:R-:W-:-:S02]  /*0c80*/  LOP3.LUT R58, R0, 0x2, R7, 0xfe, !PT ;  /* 0x00000002003a7812 */ /* 0x000fc400078efe07 */
[----:B------:R-:W-:Y:S01]  /*0c90*/  ISETP.GT.U32.AND P1, PT, R11, R6, PT ;  /* 0x000000060b00720c */ /* 0x000fe20003f24070 */
[----:B------:R-:W-:Y:S01]  /*0ca0*/  IMAD.MOV.U32 R10, RZ, RZ, R12 ;  /* 0x000000ffff0a7224 */ /* 0x000fe200078e000c */
[----:B------:R-:W-:Y:S02]  /*0cb0*/  IABS R12, R14 ;  /* 0x0000000e000c7213 */ /* 0x000fe40000000000 */
[----:B------:R-:W-:Y:S01]  /*0cc0*/  ISETP.GE.AND P3, PT, R14, RZ, PT ;  /* 0x000000ff0e00720c */ /* 0x000fe20003f66270 */
[C---:B------:R-:W-:Y:S01]  /*0cd0*/  IMAD.HI.U32 R2, R5.reuse, R10, RZ ;  /* 0x0000000a05027227 */ /* 0x040fe200078e00ff */
[----:B------:R-:W-:Y:S01]  /*0ce0*/  IABS R14, R58 ;  /* 0x0000003a000e7213 */ /* 0x000fe20000000000 */
[----:B------:R-:W-:Y:S01]  /*0cf0*/  UIADD3 UR11, UPT, UPT, UR7, UR4, URZ ;  /* 0x00000004070b7290 */ /* 0x000fe2000fffe0ff */
[----:B------:R-:W-:Y:S01]  /*0d00*/  LOP3.LUT R57, R0, 0x1, R7, 0xfe, !PT ;  /* 0x0000000100397812 */ /* 0x000fe200078efe07 */
[----:B------:R-:W-:Y:S02]  /*0d10*/  IMAD.MOV R3, RZ, RZ, -R2 ;  /* 0x000000ffff037224 */ /* 0x000fe400078e0a02 */
[----:B------:R-:W-:Y:S01]  /*0d20*/  IMAD.HI.U32 R2, R5, R12, RZ ;  /* 0x0000000c05027227 */ /* 0x000fe200078e00ff */
[----:B------:R-:W-:-:S03]  /*0d30*/  IABS R13, R57 ;  /* 0x00000039000d7213 */ /* 0x000fc60000000000 */
[----:B------:R-:W-:Y:S01]  /*0d40*/  @!P1 IMAD.IADD R6, R6, 0x1, -R11 ;  /* 0x0000000106069824 */ /* 0x000fe200078e0a0b */
[----:B------:R-:W-:Y:S01]  /*0d50*/  ISETP.NE.AND P1, PT, R8, RZ, PT ;  /* 0x000000ff0800720c */ /* 0x000fe20003f25270 */
[----:B------:R-:W-:Y:S02]  /*0d60*/  IMAD.MOV R11, RZ, RZ, -R2 ;  /* 0x000000ffff0b7224 */ /* 0x000fe400078e0a02 */
[----:B------:R-:W-:Y:S02]  /*0d70*/  IMAD.MOV.U32 R23, RZ, RZ, R6 ;  /* 0x000000ffff177224 */ /* 0x000fe400078e0006 */
[----:B------:R-:W-:-:S04]  /*0d80*/  IMAD.HI.U32 R2, R5, R14, RZ ;  /* 0x0000000e05027227 */ /* 0x000fc800078e00ff */
[----:B------:R-:W-:Y:S01]  /*0d90*/  @!P2 IMAD.MOV R23, RZ, RZ, -R23 ;  /* 0x000000ffff17a224 */ /* 0x000fe200078e0a17 */
[----:B------:R-:W-:Y:S01]  /*0da0*/  ISETP.NE.U32.AND P2, PT, R15, RZ, PT ;  /* 0x000000ff0f00720c */ /* 0x000fe20003f45070 */
[C---:B------:R-:W-:Y:S02]  /*0db0*/  IMAD R6, R4.reuse, R11, R12 ;  /* 0x0000000b04067224 */ /* 0x040fe400078e020c */
[----:B------:R-:W-:Y:S01]  /*0dc0*/  @!P1 LOP3.LUT R23, RZ, R8, RZ, 0x33, !PT ;  /* 0x00000008ff179212 */ /* 0x000fe200078e33ff */
[----:B------:R-:W-:Y:S01]  /*0dd0*/  IMAD.MOV R11, RZ, RZ, -R2 ;  /* 0x000000ffff0b7224 */ /* 0x000fe200078e0a02 */
[----:B------:R-:W-:Y:S01]  /*0de0*/  SHF.R.U32.HI R8, RZ, 0x6, R55 ;  /* 0x00000006ff087819 */ /* 0x000fe20000011637 */
[C---:B------:R-:W-:Y:S01]  /*0df0*/  IMAD R10, R4.reuse, R3, R10 ;  /* 0x00000003040a7224 */ /* 0x040fe200078e020a */
[----:B------:R-:W-:Y:S01]  /*0e00*/  PLOP3.LUT P1, PT, PT, PT, UP1, 0x80, 0x8 ;  /* 0x000000000008781c */ /* 0x000fe20003f2f018 */
[----:B------:R-:W-:Y:S01]  /*0e10*/  IMAD R2, R4, R11, R14 ;  /* 0x0000000b04027224 */ /* 0x000fe200078e020e */
[----:B------:R-:W-:Y:S01]  /*0e20*/  SGXT.U32 R8, R8, 0x1 ;  /* 0x000000010808781a */ /* 0x000fe20000000000 */
[----:B------:R-:W-:-:S03]  /*0e30*/  IMAD.HI.U32 R3, R5, R13, RZ ;  /* 0x0000000d05037227 */ /* 0x000fc600078e00ff */
[C---:B------:R-:W-:Y:S01]  /*0e40*/  LOP3.LUT R15, R8.reuse, 0x8, RZ, 0xfc, !PT ;  /* 0x00000008080f7812 */ /* 0x040fe200078efcff */
[----:B------:R-:W-:Y:S02]  /*0e50*/  IMAD R11, R8, UR12, RZ ;  /* 0x0000000c080b7c24 */ /* 0x000fe4000f8e02ff */
[----:B------:R-:W-:Y:S02]  /*0e60*/  IMAD.U32 R12, RZ, RZ, UR12 ;  /* 0x0000000cff0c7e24 */ /* 0x000fe4000f8e00ff */
[----:B------:R-:W-:Y:S02]  /*0e70*/  IMAD R42, R42, 0x2, R11 ;  /* 0x000000022a2a7824 */ /* 0x000fe400078e020b */
[----:B------:R-:W-:Y:S02]  /*0e80*/  IMAD.MOV R3, RZ, RZ, -R3 ;  /* 0x000000ffff037224 */ /* 0x000fe400078e0a03 */
[----:B------:R-:W-:Y:S02]  /*0e90*/  IMAD R19, R19, 0x2, R42 ;  /* 0x0000000213137824 */ /* 0x000fe400078e022a */
[----:B------:R-:W-:-:S02]  /*0ea0*/  IMAD.U32 R14, RZ, RZ, UR12 ;  /* 0x0000000cff0e7e24 */ /* 0x000fc4000f8e00ff */
[----:B------:R-:W-:Y:S02]  /*0eb0*/  IMAD R45, R12, 0x2, R19 ;  /* 0x000000020c2d7824 */ /* 0x000fe400078e0213 */
[----:B------:R-:W-:Y:S02]  /*0ec0*/  IMAD R3, R4, R3, R13 ;  /* 0x0000000304037224 */ /* 0x000fe400078e020d */
[----:B------:R-:W-:Y:S01]  /*0ed0*/  IMAD R12, R14, 0x2, R45 ;  /* 0x000000020e0c7824 */ /* 0x000fe200078e022d */
[----:B-1----:R-:W-:Y:S06]  /*0ee0*/  BRA.U UP0, `(.L_x_5) ;  /* 0x0000000100187547 */ /* 0x002fec000b800000 */
[----:B------:R-:W-:Y:S01]  /*0ef0*/  ELECT P5, URZ, PT ;  /* 0x0000000000ff782f */ /* 0x000fe200038a0000 */
[----:B------:R-:W-:Y:S01]  /*0f00*/  IMAD.MOV.U32 R13, RZ, RZ, 0x1 ;  /* 0x00000001ff0d7424 */ /* 0x000fe200078e00ff */
[----:B------:R-:W-:Y:S11]  /*0f10*/  UVIRTCOUNT.DEALLOC.SMPOOL 0x80 ;  /* 0x000000800000784c */ /* 0x000ff60000000000 */
[----:B------:R-:W-:-:S04]  /*0f20*/  @P5 MOV R14, 0x40 ;  /* 0x00000040000e5802 */ /* 0x000fc80000000f00 */
[----:B------:R-:W-:-:S05]  /*0f30*/  @P5 LEA R14, R20, R14, 0x18 ;  /* 0x0000000e140e5211 */ /* 0x000fca00078ec0ff */
[----:B------:R0:W-:Y:S02]  /*0f40*/  @P5 STS.U8 [R14], R13 ;  /* 0x0000000d0e005388 */ /* 0x0001e40000000000 */
.L_x_5:
[----:B------:R-:W-:Y:S01]  /*0f50*/  STTM.16dp32bit_t0_t15.x64 tmem[UR11], RZ ;  /* 0x000000ff000079ed */ /* 0x000fe20008b0000b */
[----:B------:R-:W-:Y:S01]  /*0f60*/  STTM.16dp32bit_t16_t31.x64 tmem[UR11+0x40], RZ ;  /* 0x000040ff000079ed */ /* 0x000fe20008b2000b */
[----:B------:R-:W1:Y:S02]  /*0f70*/  FENCE.VIEW.ASYNC.T ;  /* 0x00000000000073c6 */ /* 0x000e640000000200 */
[----:B-1----:R-:W-:Y:S01]  /*0f80*/  VOTEU.ALL UP2, P2 ;  /* 0x0000000000ff7886 */ /* 0x002fe20001040000 */
[----:B------:R-:W-:Y:S01]  /*0f90*/  VOTEU.ALL UP3, P2 ;  /* 0x0000000000ff7886 */ /* 0x000fe20001060000 */
[----:B------:R-:W-:Y:S01]  /*0fa0*/  IMAD R23, R23, UR9, RZ ;  /* 0x0000000917177c24 */ /* 0x000fe2000f8e02ff */
[----:B------:R-:W-:Y:S01]  /*0fb0*/  ISETP.LT.AND P1, PT, R15, UR20, P1 ;  /* 0x000000140f007c0c */ /* 0x000fe20008f21270 */
[----:B0-----:R-:W-:Y:S01]  /*0fc0*/  IMAD.MOV.U32 R13, RZ, RZ, R22 ;  /* 0x000000ffff0d7224 */ /* 0x001fe200078e0016 */
[----:B------:R-:W-:-:S04]  /*0fd0*/  @!UP2 UIADD3 UR14, UPT, UPT, -UR5, 0x100000, URZ ;  /* 0x00100000050ea890 */ /* 0x000fc8000fffe1ff */
[----:B------:R-:W-:Y:S02]  /*0fe0*/  @!UP2 USHF.L.U32 UR15, UR14, 0xb, URZ ;  /* 0x0000000b0e0fa899 */ /* 0x000fe400080006ff */
[----:B------:R-:W-:Y:S01]  /*0ff0*/  @!UP2 USHF.L.U32 UR14, UR14, 0x1, URZ ;  /* 0x000000010e0ea899 */ /* 0x000fe200080006ff */
[----:B------:R-:W-:Y:S01]  /*1000*/  BAR.SYNC.DEFER_BLOCKING 0x0 ;  /* 0x0000000000007b1d */ /* 0x000fe20000010000 */
[----:B------:R-:W-:Y:S01]  /*1010*/  IADD3 R24, P5, PT, R23, UR16, RZ ;  /* 0x0000001017187c10 */ /* 0x000fe2000ffbe0ff */
[----:B------:R-:W-:Y:S02]  /*1020*/  IMAD.MOV.U32 R22, RZ, RZ, R17 ;  /* 0x000000ffff167224 */ /* 0x000fe400078e0011 */
[----:B------:R-:W-:Y:S01]  /*1030*/  IMAD R41, R41, 0x2, R12 ;  /* 0x0000000229297824 */ /* 0x000fe200078e020c */
[----:B------:R-:W-:Y:S01]  /*1040*/  LEA.HI.X.SX32 R23, R23, UR17, 0x1, P5 ;  /* 0x0000001117177c11 */ /* 0x000fe2000a8f0eff */
[----:B------:R-:W-:Y:S01]  /*1050*/  IMAD.U32 R50, RZ, RZ, UR12 ;  /* 0x0000000cff327e24 */ /* 0x000fe2000f8e00ff */
[-C--:B------:R-:W-:Y:S01]  /*1060*/  IADD3 R14, P5, PT, R11, R24.reuse, RZ ;  /* 0x000000180b0e7210 */ /* 0x080fe20007fbe0ff */
[----:B------:R-:W-:Y:S01]  /*1070*/  IMAD R17, R16, 0x2, R41 ;  /* 0x0000000210117824 */ /* 0x000fe200078e0229 */
[----:B------:R-:W-:-:S02]  /*1080*/  IADD3 R25, P6, PT, R12, R24, RZ ;  /* 0x000000180c197210 */ /* 0x000fc40007fde0ff */
[----:B------:R-:W-:Y:S01]  /*1090*/  PRMT R31, RZ, 0x7610, R31 ;  /* 0x00007610ff1f7816 */ /* 0x000fe2000000001f */
[----:B------:R0:W-:Y:S01]  /*10a0*/  STL [R1+0x24], R14 ;  /* 0x0000240e01007387 */ /* 0x0001e20000100800 */
[-C--:B------:R-:W-:Y:S01]  /*10b0*/  LEA.HI.X.SX32 R15, R11, R23.reuse, 0x1, P5 ;  /* 0x000000170b0f7211 */ /* 0x080fe200028f0eff */
[----:B------:R-:W-:Y:S01]  /*10c0*/  IMAD R16, R18, 0x4, R17 ;  /* 0x0000000412107824 */ /* 0x000fe200078e0211 */
[----:B------:R-:W-:Y:S01]  /*10d0*/  LEA.HI.X.SX32 R33, R12, R23, 0x1, P6 ;  /* 0x000000170c217211 */ /* 0x000fe200030f0eff */
[----:B------:R-:W-:Y:S01]  /*10e0*/  STL [R1+0x44], R25 ;  /* 0x0000441901007387 */ /* 0x000fe20000100800 */
[----:B------:R-:W-:Y:S01]  /*10f0*/  PRMT R20, RZ, 0x7610, R20 ;  /* 0x00007610ff147816 */ /* 0x000fe20000000014 */
[----:B------:R-:W-:Y:S02]  /*1100*/  IMAD.U32 R37, RZ, RZ, UR12 ;  /* 0x0000000cff257e24 */ /* 0x000fe4000f8e00ff */
[----:B------:R-:W-:Y:S01]  /*1110*/  IMAD.U32 R52, RZ, RZ, UR12 ;  /* 0x0000000cff347e24 */ /* 0x000fe2000f8e00ff */
[----:B------:R1:W-:Y:S01]  /*1120*/  STL [R1+0x20], R15 ;  /* 0x0000200f01007387 */ /* 0x0003e20000100800 */
[----:B------:R-:W-:Y:S01]  /*1130*/  IMAD.U32 R35, RZ, RZ, UR12 ;  /* 0x0000000cff237e24 */ /* 0x000fe2000f8e00ff */
[----:B------:R-:W-:-:S02]  /*1140*/  PRMT R27, RZ, 0x7610, R27 ;  /* 0x00007610ff1b7816 */ /* 0x000fc4000000001b */
[----:B------:R-:W2:Y:S02]  /*1150*/  FENCE.VIEW.ASYNC.S ;  /* 0x00000000000073c6 */ /* 0x000ea40000000000 */
[----:B--2---:R2:W3:Y:S02]  /*1160*/  @!UP3 SYNCS.EXCH.64 URZ, [UR8], UR14 ;  /* 0x0000000e08ffb5b2 */ /* 0x0044e40008000100 */
[----:B---3--:R-:W-:Y:S01]  /*1170*/  BAR.SYNC.DEFER_BLOCKING 0x0 ;  /* 0x0000000000007b1d */ /* 0x008fe20000010000 */
[----:B------:R-:W-:Y:S02]  /*1180*/  IMAD R40, R21, 0x2, R16 ;  /* 0x0000000215287824 */ /* 0x000fe400078e0210 */
[----:B------:R-:W-:Y:S02]  /*1190*/  IMAD.U32 R11, RZ, RZ, UR12 ;  /* 0x0000000cff0b7e24 */ /* 0x000fe4000f8e00ff */
[----:B------:R-:W-:Y:S01]  /*11a0*/  IMAD.U32 R12, RZ, RZ, UR12 ;  /* 0x0000000cff0c7e24 */ /* 0x000fe2000f8e00ff */
[----:B------:R-:W-:-:S02]  /*11b0*/  LOP3.LUT R18, R8, 0x18, RZ, 0xfc, !PT ;  /* 0x0000001808127812 */ /* 0x000fc400078efcff */
[----:B------:R-:W-:Y:S02]  /*11c0*/  PRMT R26, RZ, 0x7610, R26 ;  /* 0x00007610ff1a7816 */ /* 0x000fe4000000001a */
[----:B------:R-:W-:Y:S02]  /*11d0*/  PRMT R29, RZ, 0x7610, R29 ;  /* 0x00007610ff1d7816 */ /* 0x000fe4000000001d */
[----:B------:R-:W-:Y:S01]  /*11e0*/  PRMT R28, RZ, 0x7610, R28 ;  /* 0x00007610ff1c7816 */ /* 0x000fe2000000001c */
[----:B------:R-:W-:Y:S01]  /*11f0*/  IMAD.U32 R53, RZ, RZ, UR12 ;  /* 0x0000000cff357e24 */ /* 0x000fe2000f8e00ff */
[----:B------:R-:W-:Y:S02]  /*1200*/  PRMT R30, RZ, 0x7610, R30 ;  /* 0x00007610ff1e7816 */ /* 0x000fe4000000001e */
[----:B------:R-:W-:Y:S01]  /*1210*/  PRMT R32, RZ, 0x7610, R32 ;  /* 0x00007610ff207816 */ /* 0x000fe20000000020 */
[----:B------:R-:W-:Y:S01]  /*1220*/  IMAD.U32 R51, RZ, RZ, UR12 ;  /* 0x0000000cff337e24 */ /* 0x000fe2000f8e00ff */
[----:B------:R-:W-:Y:S01]  /*1230*/  PRMT R36, RZ, 0x7610, R36 ;  /* 0x00007610ff247816 */ /* 0x000fe20000000024 */
[----:B------:R-:W-:Y:S01]  /*1240*/  IMAD.U32 R49, RZ, RZ, UR12 ;  /* 0x0000000cff317e24 */ /* 0x000fe2000f8e00ff */
[----:B------:R-:W-:Y:S01]  /*1250*/  PRMT R82, RZ, 0x7610, R82 ;  /* 0x00007610ff527816 */ /* 0x000fe20000000052 */
[----:B------:R-:W3:Y:S01]  /*1260*/  LDCU UR9, c[0x0][0x3b0] ;  /* 0x00007600ff0977ac */ /* 0x000ee20008000800 */
[----:B------:R0:W4:Y:S01]  /*1270*/  @P0 LDG.E.U8 R13, desc[UR22][R14.64] ;  /* 0x000000160e0d0981 */ /* 0x000122000c1e1100 */
[----:B------:R-:W-:Y:S01]  /*1280*/  PRMT R78, RZ, 0x7610, R78 ;  /* 0x00007610ff4e7816 */ /* 0x000fe2000000004e */
[----:B------:R-:W3:Y:S01]  /*1290*/  LDCU UR4, c[0x0][0x3b0] ;  /* 0x00007600ff0477ac */ /* 0x000ee20008000800 */
[----:B------:R-:W-:-:S02]  /*12a0*/  PRMT R46, RZ, 0x7610, R46 ;  /* 0x00007610ff2e7816 */ /* 0x000fc4000000002e */
[----:B------:R-:W-:Y:S01]  /*12b0*/  LOP3.LUT R89, R0, 0x3, R7, 0xfe, !PT ;  /* 0x0000000300597812 */ /* 0x000fe200078efe07 */
[----:B--2---:R-:W2:Y:S01]  /*12c0*/  LDCU UR14, c[0x0][0x3b0] ;  /* 0x00007600ff0e77ac */ /* 0x004ea20008000800 */
[----:B0-----:R-:W-:Y:S01]  /*12d0*/  @P1 IMAD.MOV.U32 R14, RZ, RZ, R25 ;  /* 0x000000ffff0e1224 */ /* 0x001fe200078e0019 */
[----:B------:R-:W-:Y:S01]  /*12e0*/  PRMT R76, RZ, 0x7610, R76 ;  /* 0x00007610ff4c7816 */ /* 0x000fe2000000004c */
[----:B-1----:R-:W-:Y:S01]  /*12f0*/  @P1 IMAD.MOV.U32 R15, RZ, RZ, R33 ;  /* 0x000000ffff0f1224 */ /* 0x002fe200078e0021 */
[----:B------:R-:W-:Y:S01]  /*1300*/  PRMT R80, RZ, 0x7610, R80 ;  /* 0x00007610ff507816 */ /* 0x000fe20000000050 */
[----:B------:R-:W0:Y:S03]  /*1310*/  LDCU UR15, c[0x0][0x3b0] ;  /* 0x00007600ff0f77ac */ /* 0x000e260008000800 */
[----:B------:R1:W2:Y:S01]  /*1320*/  @P1 LDG.E.U8 R22, desc[UR22][R14.64] ;  /* 0x000000160e161981 */ /* 0x0002a2000c1e1100 */
[----:B------:R-:W-:Y:S01]  /*1330*/  LOP3.LUT R21, R8, 0x10, RZ, 0xfc, !PT ;  /* 0x0000001008157812 */ /* 0x000fe200078efcff */
[----:B------:R-:W0:Y:S01]  /*1340*/  LDCU UR16, c[0x0][0x3b0] ;  /* 0x00007600ff1077ac */ /* 0x000e220008000800 */
[----:B------:R-:W-:-:S02]  /*1350*/  PRMT R75, RZ, 0x7610, R75 ;  /* 0x00007610ff4b7816 */ /* 0x000fc4000000004b */
[----:B------:R-:W-:Y:S01]  /*1360*/  PRMT R77, RZ, 0x7610, R77 ;  /* 0x00007610ff4d7816 */ /* 0x000fe2000000004d */
[----:B------:R-:W0:Y:S01]  /*1370*/  LDCU UR17, c[0x0][0x3b0] ;  /* 0x00007600ff1177ac */ /* 0x000e220008000800 */
[----:B-1----:R-:W-:Y:S02]  /*1380*/  IMAD.U32 R14, RZ, RZ, UR12 ;  /* 0x0000000cff0e7e24 */ /* 0x002fe4000f8e00ff */
[----:B------:R-:W-:Y:S01]  /*1390*/  IMAD.U32 R15, RZ, RZ, UR12 ;  /* 0x0000000cff0f7e24 */ /* 0x000fe2000f8e00ff */
[----:B----4-:R1:W-:Y:S01]  /*13a0*/  @P0 STL [R1+0x254], R13 ;  /* 0x0002540d01000387 */ /* 0x0103e20000100800 */
[----:B------:R-:W-:-:S03]  /*13b0*/  PLOP3.LUT P0, PT, PT, PT, UP1, 0x80, 0x8 ;  /* 0x000000000008781c */ /* 0x000fc60003f0f018 */
[----:B------:R4:W-:Y:S01]  /*13c0*/  STL [R1+0x40], R33 ;  /* 0x0000402101007387 */ /* 0x0009e20000100800 */
[----:B-1----:R-:W-:-:S04]  /*13d0*/  IMAD.U32 R13, RZ, RZ, UR12 ;  /* 0x0000000cff0d7e24 */ /* 0x002fc8000f8e00ff */
[----:B------:R-:W-:-:S04]  /*13e0*/  IMAD R13, R13, 0x2, R40 ;  /* 0x000000020d0d7824 */ /* 0x000fc800078e0228 */
[----:B------:R-:W-:Y:S01]  /*13f0*/  IMAD R50, R50, 0x2, R13 ;  /* 0x0000000232327824 */ /* 0x000fe200078e020d */
[----:B------:R-:W-:Y:S01]  /*1400*/  ISETP.LT.AND P0, PT, R21, UR20, P0 ;  /* 0x0000001415007c0c */ /* 0x000fe20008701270 */
[----:B--2---:R1:W-:Y:S02]  /*1410*/  @P1 STL [R1+0x294], R22 ;  /* 0x0002941601001387 */ /* 0x0043e40000100800 */
[----:B------:R-:W-:Y:S01]  /*1420*/  IMAD R11, R11, 0x2, R50 ;  /* 0x000000020b0b7824 */ /* 0x000fe200078e0232 */
[----:B------:R-:W-:Y:S02]  /*1430*/  PLOP3.LUT P1, PT, PT, PT, UP1, 0x80, 0x8 ;  /* 0x000000000008781c */ /* 0x000fe40003f2f018 */
[-C--:B----4-:R-:W-:Y:S01]  /*1440*/  IADD3 R33, P5, PT, R16, R24.reuse, RZ ;  /* 0x0000001810217210 */ /* 0x090fe20007fbe0ff */
[----:B------:R-:W-:Y:S01]  /*1450*/  IMAD R21, R12, 0x2, R11 ;  /* 0x000000020c157824 */ /* 0x000fe200078e020b */
[----:B------:R-:W-:Y:S02]  /*1460*/  ISETP.LT.AND P1, PT, R18, UR20, P1 ;  /* 0x0000001412007c0c */ /* 0x000fe40008f21270 */
[----:B------:R-:W-:Y:S01]  /*1470*/  LEA.HI.X.SX32 R34, R16, R23, 0x1, P5 ;  /* 0x0000001710227211 */ /* 0x000fe200028f0eff */
[----:B------:R-:W-:Y:S01]  /*1480*/  IMAD R12, R14, 0x2, R21 ;  /* 0x000000020e0c7824 */ /* 0x000fe200078e0215 */
[----:B-1----:R-:W-:Y:S01]  /*1490*/  IADD3 R22, P6, PT, R11, R24, RZ ;  /* 0x000000180b167210 */ /* 0x002fe20007fde0ff */
[----:B------:R-:W-:-:S02]  /*14a0*/  @P0 IMAD.MOV.U32 R14, RZ, RZ, R33 ;  /* 0x000000ffff0e0224 */ /* 0x000fc400078e0021 */
[----:B------:R-:W-:Y:S01]  /*14b0*/  IMAD R18, R15, 0x4, R12 ;  /* 0x000000040f127824 */ /* 0x000fe200078e020c */
[----:B------:R-:W-:Y:S01]  /*14c0*/  LEA.HI.X.SX32 R25, R11, R23, 0x1, P6 ;  /* 0x000000170b197211 */ /* 0x000fe200030f0eff */
[----:B------:R-:W-:-:S05]  /*14d0*/  @P0 IMAD.MOV.U32 R15, RZ, RZ, R34 ;  /* 0x000000ffff0f0224 */ /* 0x000fca00078e0022 */
[----:B------:R1:W2:Y:S02]  /*14e0*/  @P0 LDG.E.U8 R31, desc[UR22][R14.64] ;  /* 0x000000160e1f0981 */ /* 0x0002a4000c1e1100 */
[----:B-1----:R-:W-:Y:S02]  /*14f0*/  @P1 IMAD.MOV.U32 R14, RZ, RZ, R22 ;  /* 0x000000ffff0e1224 */ /* 0x002fe400078e0016 */
[----:B------:R-:W-:-:S05]  /*1500*/  @P1 IMAD.MOV.U32 R15, RZ, RZ, R25 ;  /* 0x000000ffff0f1224 */ /* 0x000fca00078e0019 */
[----:B------:R1:W4:Y:S01]  /*1510*/  @P1 LDG.E.U8 R20, desc[UR22][R14.64] ;  /* 0x000000160e141981 */ /* 0x000322000c1e1100 */
[----:B------:R-:W-:Y:S02]  /*1520*/  IMAD.U32 R16, RZ, RZ, UR12 ;  /* 0x0000000cff107e24 */ /* 0x000fe4000f8e00ff */
[----:B------:R-:W-:Y:S01]  /*1530*/  IMAD R37, R37, 0x2, R18 ;  /* 0x0000000225257824 */ /* 0x000fe200078e0212 */
[----:B------:R-:W-:Y:S03]  /*1540*/  STL [R1+0x64], R33 ;  /* 0x0000642101007387 */ /* 0x000fe60000100800 */
[----:B------:R-:W-:Y:S01]  /*1550*/  IMAD R11, R16, 0x2, R37 ;  /* 0x00000002100b7824 */ /* 0x000fe200078e0225 */
[----:B------:R-:W-:Y:S01]  /*1560*/  STL [R1+0x84], R22 ;  /* 0x0000841601007387 */ /* 0x000fe20000100800 */
[----:B------:R-:W-:-:S03]  /*1570*/  PLOP3.LUT P0, PT, PT, PT, UP1, 0x80, 0x8 ;  /* 0x000000000008781c */ /* 0x000fc60003f0f018 */
[----:B------:R-:W-:Y:S01]  /*1580*/  STL [R1+0x60], R34 ;  /* 0x0000602201007387 */ /* 0x000fe20000100800 */
[----:B------:R-:W-:-:S03]  /*1590*/  IMAD R52, R52, 0x2, R11 ;  /* 0x0000000234347824 */ /* 0x000fc600078e020b */
[----:B------:R0:W-:Y:S01]  /*15a0*/  STL [R1+0x80], R25 ;  /* 0x0000801901007387 */ /* 0x0001e20000100800 */
[----:B-1----:R-:W-:Y:S01]  /*15b0*/  IADD3 R14, P5, PT, R18, R24, RZ ;  /* 0x00000018120e7210 */ /* 0x002fe20007fbe0ff */
[----:B0-----:R-:W-:Y:S01]  /*15c0*/  IMAD.U32 R25, RZ, RZ, UR12 ;  /* 0x0000000cff197e24 */ /* 0x001fe2000f8e00ff */
[----:B------:R-:W-:Y:S01]  /*15d0*/  LOP3.LUT R22, R8, 0x28, RZ, 0xfc, !PT ;  /* 0x0000002808167812 */ /* 0x000fe200078efcff */
[----:B------:R-:W-:Y:S01]  /*15e0*/  IMAD.U32 R15, RZ, RZ, UR12 ;  /* 0x0000000cff0f7e24 */ /* 0x000fe2000f8e00ff */
[----:B------:R-:W-:Y:S02]  /*15f0*/  PLOP3.LUT P1, PT, PT, PT, UP1, 0x80, 0x8 ;  /* 0x000000000008781c */ /* 0x000fe40003f2f018 */
[----:B------:R-:W-:Y:S02]  /*1600*/  LEA.HI.X.SX32 R34, R18, R23, 0x1, P5 ;  /* 0x0000001712227211 */ /* 0x000fe400028f0eff */
[----:B------:R-:W-:Y:S01]  /*1610*/  ISETP.LT.AND P1, PT, R22, UR20, P1 ;  /* 0x0000001416007c0c */ /* 0x000fe20008f21270 */
[----:B--2---:R0:W-:Y:S02]  /*1620*/  STL [R1+0x258], R31 ;  /* 0x0002581f01007387 */ /* 0x0041e40000100800 */
[----:B0-----:R-:W-:-:S04]  /*1630*/  LOP3.LUT R31, R8, 0x20, RZ, 0xfc, !PT ;  /* 0x00000020081f7812 */ /* 0x001fc800078efcff */
[----:B------:R-:W-:Y:S01]  /*1640*/  ISETP.LT.AND P0, PT, R31, UR20, P0 ;  /* 0x000000141f007c0c */ /* 0x000fe20008701270 */
[----:B----4-:R0:W-:Y:S02]  /*1650*/  STL [R1+0x2d4], R20 ;  /* 0x0002d41401007387 */ /* 0x0101e40000100800 */
[----:B0-----:R-:W-:-:S04]  /*1660*/  IMAD R20, R25, 0x2, R52 ;  /* 0x0000000219147824 */ /* 0x001fc800078e0234 */
[----:B------:R-:W-:-:S04]  /*1670*/  IMAD R35, R35, 0x2, R20 ;  /* 0x0000000223237824 */ /* 0x000fc800078e0214 */
[----:B------:R-:W-:Y:S01]  /*1680*/  IMAD R16, R16, 0x2, R35 ;  /* 0x0000000210107824 */ /* 0x000fe200078e0223 */
[----:B------:R-:W-:-:S03]  /*1690*/  IADD3 R31, P6, PT, R20, R24, RZ ;  /* 0x00000018141f7210 */ /* 0x000fc60007fde0ff */
[----:B------:R-:W-:Y:S02]  /*16a0*/  IMAD R22, R15, 0x4, R16 ;  /* 0x000000040f167824 */ /* 0x000fe400078e0210 */
[----:B------:R-:W-:Y:S01]  /*16b0*/  @P0 IMAD.MOV.U32 R15, RZ, RZ, R34 ;  /* 0x000000ffff0f0224 */ /* 0x000fe200078e0022 */
[----:B------:R-:W-:-:S04]  /*16c0*/  LEA.HI.X.SX32 R33, R20, R23, 0x1, P6 ;  /* 0x0000001714217211 */ /* 0x000fc800030f0eff */
[----:B------:R0:W2:Y:S04]  /*16d0*/  @P0 LDG.E.U8 R27, desc[UR22][R14.64] ;  /* 0x000000160e1b0981 */ /* 0x0000a8000c1e1100 */
[----:B------:R1:W-:Y:S01]  /*16e0*/  STL [R1+0xa4], R14 ;  /* 0x0000a40e01007387 */ /* 0x0003e20000100800 */
[----:B0-----:R-:W-:Y:S02]  /*16f0*/  @P1 IMAD.MOV.U32 R15, RZ, RZ, R33 ;  /* 0x000000ffff0f1224 */ /* 0x001fe400078e0021 */
[----:B-1----:R-:W-:-:S05]  /*1700*/  @P1 IMAD.MOV.U32 R14, RZ, RZ, R31 ;  /* 0x000000ffff0e1224 */ /* 0x002fca00078e001f */
[----:B------:R0:W4:Y:S04]  /*1710*/  @P1 LDG.E.U8 R26, desc[UR22][R14.64] ;  /* 0x000000160e1a1981 */ /* 0x000128000c1e1100 */
[----:B------:R1:W-:Y:S04]  /*1720*/  STL [R1+0x4c4], R31 ;  /* 0x0004c41f01007387 */ /* 0x0003e80000100800 */
[----:B------:R0:W-:Y:S01]  /*1730*/  STL [R1+0xa0], R34 ;  /* 0x0000a02201007387 */ /* 0x0001e20000100800 */
[----:B------:R-:W-:Y:S02]  /*1740*/  PLOP3.LUT P0, PT, PT, PT, UP1, 0x80, 0x8 ;  /* 0x000000000008781c */ /* 0x000fe40003f0f018 */
[----:B-1----:R-:W-:Y:S01]  /*1750*/  LOP3.LUT R31, R8, 0x30, RZ, 0xfc, !PT ;  /* 0x00000030081f7812 */ /* 0x002fe200078efcff */
[----:B0-----:R-:W-:-:S03]  /*1760*/  IMAD R34, R25, 0x2, R22 ;  /* 0x0000000219227824 */ /* 0x001fc600078e0216 */
[----:B------:R-:W-:Y:S02]  /*1770*/  ISETP.LT.AND P0, PT, R31, UR20, P0 ;  /* 0x000000141f007c0c */ /* 0x000fe40008701270 */
[----:B------:R-:W-:Y:S02]  /*1780*/  PLOP3.LUT P1, PT, PT, PT, UP1, 0x80, 0x8 ;  /* 0x000000000008781c */ /* 0x000fe40003f2f018 */
[----:B------:R-:W-:Y:S01]  /*1790*/  IADD3 R15, P5, PT, R22, R24, RZ ;  /* 0x00000018160f7210 */ /* 0x000fe20007fbe0ff */
[----:B------:R-:W-:-:S03]  /*17a0*/  IMAD.U32 R14, RZ, RZ, UR12 ;  /* 0x0000000cff0e7e24 */ /* 0x000fc6000f8e00ff */
[----:B------:R-:W-:Y:S01]  /*17b0*/  LEA.HI.X.SX32 R39, R22, R23, 0x1, P5 ;  /* 0x0000001716277211 */ /* 0x000fe200028f0eff */
[----:B--2---:R0:W-:Y:S02]  /*17c0*/  STL [R1+0x298], R27 ;  /* 0x0002981b01007387 */ /* 0x0041e40000100800 */
[----:B0-----:R-:W-:-:S04]  /*17d0*/  IMAD.U32 R27, RZ, RZ, UR12 ;  /* 0x0000000cff1b7e24 */ /* 0x001fc8000f8e00ff */
[----:B------:R-:W-:Y:S01]  /*17e0*/  IMAD R18, R27, 0x2, R34 ;  /* 0x000000021b127824 */ /* 0x000fe200078e0222 */
[----:B------:R0:W-:Y:S03]  /*17f0*/  STL [R1+0x4c0], R33 ;  /* 0x0004c02101007387 */ /* 0x0001e60000100800 */
[----:B------:R-:W-:Y:S01]  /*1800*/  IMAD R54, R25, 0x2, R18 ;  /* 0x0000000219367824 */ /* 0x000fe200078e0212 */
[----:B----4-:R1:W-:Y:S03]  /*1810*/  STL [R1+0x3a8], R26 ;  /* 0x0003a81a01007387 */ /* 0x0103e60000100800 */
[----:B------:R-:W-:Y:S02]  /*1820*/  IMAD R20, R27, 0x2, R54 ;  /* 0x000000021b147824 */ /* 0x000fe400078e0236 */
[----:B0-----:R-:W-:Y:S01]  /*1830*/  IMAD.U32 R33, RZ, RZ, UR12 ;  /* 0x0000000cff217e24 */ /* 0x001fe2000f8e00ff */
[----:B-1----:R-:W-:-:S03]  /*1840*/  LOP3.LUT R26, R8, 0x38, RZ, 0xfc, !PT ;  /* 0x00000038081a7812 */ /* 0x002fc600078efcff */
[----:B------:R-:W-:Y:S01]  /*1850*/  IMAD R33, R33, 0x2, R20 ;  /* 0x0000000221217824 */ /* 0x000fe200078e0214 */
[----:B------:R-:W-:-:S03]  /*1860*/  ISETP.LT.AND P1, PT, R26, UR20, P1 ;  /* 0x000000141a007c0c */ /* 0x000fc60008f21270 */
[----:B------:R-:W-:Y:S01]  /*1870*/  IMAD R25, R14, 0x2, R33 ;  /* 0x000000020e197824 */ /* 0x000fe200078e0221 */
[C---:B------:R-:W-:Y:S01]  /*1880*/  IADD3 R31, P6, PT, R20.reuse, R24, RZ ;  /* 0x00000018141f7210 */ /* 0x040fe20007fde0ff */
[----:B------:R0:W-:Y:S01]  /*1890*/  STL [R1+0x4e4], R15 ;  /* 0x0004e40f01007387 */ /* 0x0001e20000100800 */
[----:B------:R-:W-:Y:S02]  /*18a0*/  @P0 IMAD.MOV.U32 R14, RZ, RZ, R15 ;  /* 0x000000ffff0e0224 */ /* 0x000fe400078e000f */
[----:B------:R-:W-:Y:S01]  /*18b0*/  LEA.HI.X.SX32 R38, R20, R23, 0x1, P6 ;  /* 0x0000001714267211 */ /* 0x000fe200030f0eff */
[----:B0-----:R-:W-:-:S05]  /*18c0*/  @P0 IMAD.MOV.U32 R15, RZ, RZ, R39 ;  /* 0x000000ffff0f0224 */ /* 0x001fca00078e0027 */
[----:B------:R0:W2:Y:S02]  /*18d0*/  @P0 LDG.E.U8 R29, desc[UR22][R14.64] ;  /* 0x000000160e1d0981 */ /* 0x0000a4000c1e1100 */
[----:B0-----:R-:W-:Y:S02]  /*18e0*/  @P1 IMAD.MOV.U32 R14, RZ, RZ, R31 ;  /* 0x000000ffff0e1224 */ /* 0x001fe400078e001f */
[----:B------:R-:W-:-:S05]  /*18f0*/  @P1 IMAD.MOV.U32 R15, RZ, RZ, R38 ;  /* 0x000000ffff0f1224 */ /* 0x000fca00078e0026 */
[----:B------:R0:W4:Y:S01]  /*1900*/  @P1 LDG.E.U8 R28, desc[UR22][R14.64] ;  /* 0x000000160e1c1981 */ /* 0x000122000c1e1100 */
[----:B------:R-:W-:-:S03]  /*1910*/  IMAD.U32 R26, RZ, RZ, UR12 ;  /* 0x0000000cff1a7e24 */ /* 0x000fc6000f8e00ff */
[----:B------:R1:W-:Y:S01]  /*1920*/  STL [R1+0x504], R31 ;  /* 0x0005041f01007387 */ /* 0x0003e20000100800 */
[----:B------:R-:W-:-:S03]  /*1930*/  IMAD R22, R26, 0x4, R25 ;  /* 0x000000041a167824 */ /* 0x000fc600078e0219 */
[----:B------:R-:W-:Y:S01]  /*1940*/  STL [R1+0x4e0], R39 ;  /* 0x0004e02701007387 */ /* 0x000fe20000100800 */
[----:B------:R-:W-:Y:S01]  /*1950*/  IMAD R20, R27, 0x2, R22 ;  /* 0x000000021b147824 */ /* 0x000fe200078e0216 */
[----:B------:R-:W-:Y:S02]  /*1960*/  PLOP3.LUT P0, PT, PT, PT, UP1, 0x80, 0x8 ;  /* 0x000000000008781c */ /* 0x000fe40003f0f018 */
[----:B------:R-:W-:Y:S02]  /*1970*/  LOP3.LUT R27, R8, 0x48, RZ, 0xfc, !PT ;  /* 0x00000048081b7812 */ /* 0x000fe400078efcff */
[----:B------:R-:W-:Y:S01]  /*1980*/  PLOP3.LUT P1, PT, PT, PT, UP1, 0x80, 0x8 ;  /* 0x000000000008781c */ /* 0x000fe20003f2f018 */
[----:B-1----:R-:W-:Y:S01]  /*1990*/  IMAD.U32 R31, RZ, RZ, UR12 ;  /* 0x0000000cff1f7e24 */ /* 0x002fe2000f8e00ff */
[----:B0-----:R-:W-:Y:S01]  /*19a0*/  IADD3 R15, P5, PT, R22, R24, RZ ;  /* 0x00000018160f7210 */ /* 0x001fe20007fbe0ff */
[----:B------:R-:W-:Y:S01]  /*19b0*/  IMAD.U32 R14, RZ, RZ, UR12 ;  /* 0x0000000cff0e7e24 */ /* 0x000fe2000f8e00ff */
[----:B------:R-:W-:Y:S01]  /*19c0*/  ISETP.LT.AND P1, PT, R27, UR20, P1 ;  /* 0x000000141b007c0c */ /* 0x000fe20008f21270 */
[----:B--2---:R0:W-:Y:S04]  /*19d0*/  STL [R1+0x314], R29 ;  /* 0x0003141d01007387 */ /* 0x0041e80000100800 */
[----:B------:R1:W-:Y:S01]  /*19e0*/  STL [R1+0x500], R38 ;  /* 0x0005002601007387 */ /* 0x0003e20000100800 */
[----:B0-----:R-:W-:-:S04]  /*19f0*/  IMAD.U32 R29, RZ, RZ, UR12 ;  /* 0x0000000cff1d7e24 */ /* 0x001fc8000f8e00ff */
[----:B-1----:R-:W-:Y:S01]  /*1a00*/  IMAD R38, R29, 0x2, R20 ;  /* 0x000000021d267824 */ /* 0x002fe200078e0214 */
[----:B----4-:R0:W-:Y:S03]  /*1a10*/  STL [R1+0x3ac], R28 ;  /* 0x0003ac1c01007387 */ /* 0x0101e60000100800 */
[----:B------:R-:W-:Y:S01]  /*1a20*/  IMAD R53, R53, 0x2, R38 ;  /* 0x0000000235357824 */ /* 0x000fe200078e0226 */
[----:B0-----:R-:W-:-:S04]  /*1a30*/  LOP3.LUT R28, R8, 0x40, RZ, 0xfc, !PT ;  /* 0x00000040081c7812 */ /* 0x001fc800078efcff */
[----:B------:R-:W-:Y:S01]  /*1a40*/  ISETP.LT.AND P0, PT, R28, UR20, P0 ;  /* 0x000000141c007c0c */ /* 0x000fe20008701270 */
[----:B------:R-:W-:Y:S01]  /*1a50*/  IMAD R26, R26, 0x2, R53 ;  /* 0x000000021a1a7824 */ /* 0x000fe200078e0235 */
[----:B------:R-:W-:-:S03]  /*1a60*/  LEA.HI.X.SX32 R29, R22, R23, 0x1, P5 ;  /* 0x00000017161d7211 */ /* 0x000fc600028f0eff */
[----:B------:R-:W-:Y:S01]  /*1a70*/  IMAD R31, R31, 0x2, R26 ;  /* 0x000000021f1f7824 */ /* 0x000fe200078e021a */
[----:B------:R-:W-:Y:S01]  /*1a80*/  IADD3 R39, P6, PT, R26, R24, RZ ;  /* 0x000000181a277210 */ /* 0x000fe20007fde0ff */
[----:B------:R0:W-:Y:S02]  /*1a90*/  STL [R1+0x524], R15 ;  /* 0x0005240f01007387 */ /* 0x0001e40000100800 */
[----:B------:R-:W-:Y:S01]  /*1aa0*/  IMAD R43, R14, 0x2, R31 ;  /* 0x000000020e2b7824 */ /* 0x000fe200078e021f */
[----:B------:R-:W-:-:S03]  /*1ab0*/  LEA.HI.X.SX32 R44, R26, R23, 0x1, P6 ;  /* 0x000000171a2c7211 */ /* 0x000fc600030f0eff */
[----:B------:R-:W-:Y:S02]  /*1ac0*/  @P0 IMAD.MOV.U32 R14, RZ, RZ, R15 ;  /* 0x000000ffff0e0224 */ /* 0x000fe400078e000f */
[----:B0-----:R-:W-:-:S05]  /*1ad0*/  @P0 IMAD.MOV.U32 R15, RZ, RZ, R29 ;  /* 0x000000ffff0f0224 */ /* 0x001fca00078e001d */
[----:B------:R0:W2:Y:S02]  /*1ae0*/  @P0 LDG.E.U8 R30, desc[UR22][R14.64] ;  /* 0x000000160e1e0981 */ /* 0x0000a4000c1e1100 */
[----:B0-----:R-:W-:Y:S02]  /*1af0*/  @P1 IMAD.MOV.U32 R14, RZ, RZ, R39 ;  /* 0x000000ffff0e1224 */ /* 0x001fe400078e0027 */
[----:B------:R-:W-:-:S05]  /*1b00*/  @P1 IMAD.MOV.U32 R15, RZ, RZ, R44 ;  /* 0x000000ffff0f1224 */ /* 0x000fca00078e002c */
[----:B------:R0:W4:Y:S01]  /*1b10*/  @P1 LDG.E.U8 R32, desc[UR22][R14.64] ;  /* 0x000000160e201981 */ /* 0x000122000c1e1100 */
[----:B------:R-:W-:Y:S02]  /*1b20*/  IMAD.U32 R28, RZ, RZ, UR12 ;  /* 0x0000000cff1c7e24 */ /* 0x000fe4000f8e00ff */
[----:B------:R-:W-:Y:S01]  /*1b30*/  IMAD.U32 R27, RZ, RZ, UR12 ;  /* 0x0000000cff1b7e24 */ /* 0x000fe2000f8e00ff */
[----:B------:R-:W-:Y:S01]  /*1b40*/  STL [R1+0x54c], R39 ;  /* 0x00054c2701007387 */ /* 0x000fe20000100800 */
[----:B------:R-:W-:-:S03]  /*1b50*/  IMAD R22, R28, 0x4, R43 ;  /* 0x000000041c167824 */ /* 0x000fc600078e022b */
[----:B------:R1:W-:Y:S04]  /*1b60*/  STL [R1+0x520], R29 ;  /* 0x0005201d01007387 */ /* 0x0003e80000100800 */
[----:B------:R0:W-:Y:S01]  /*1b70*/  STL [R1+0x548], R44 ;  /* 0x0005482c01007387 */ /* 0x0001e20000100800 */
[----:B-1----:R-:W-:Y:S01]  /*1b80*/  IMAD.U32 R29, RZ, RZ, UR12 ;  /* 0x0000000cff1d7e24 */ /* 0x002fe2000f8e00ff */
[----:B------:R-:W-:Y:S01]  /*1b90*/  LOP3.LUT R28, R8, 0x50, RZ, 0xfc, !PT ;  /* 0x00000050081c7812 */ /* 0x000fe200078efcff */
[----:B------:R-:W-:Y:S01]  /*1ba0*/  IMAD.U32 R26, RZ, RZ, UR12 ;  /* 0x0000000cff1a7e24 */ /* 0x000fe2000f8e00ff */
[----:B------:R-:W-:-:S04]  /*1bb0*/  PLOP3.LUT P0, PT, PT, PT, UP1, 0x80, 0x8 ;  /* 0x000000000008781c */ /* 0x000fc80003f0f018 */
[----:B------:R-:W-:Y:S01]  /*1bc0*/  ISETP.LT.AND P0, PT, R28, UR20, P0 ;  /* 0x000000141c007c0c */ /* 0x000fe20008701270 */
[----:B------:R-:W-:Y:S01]  /*1bd0*/  IMAD.U32 R39, RZ, RZ, UR12 ;  /* 0x0000000cff277e24 */ /* 0x000fe2000f8e00ff */
[----:B------:R-:W-:Y:S01]  /*1be0*/  IADD3 R47, P5, PT, R22, R24, RZ ;  /* 0x00000018162f7210 */ /* 0x000fe20007fbe0ff */
[----:B0-----:R-:W-:Y:S01]  /*1bf0*/  IMAD.U32 R15, RZ, RZ, UR12 ;  /* 0x0000000cff0f7e24 */ /* 0x001fe2000f8e00ff */
[----:B------:R-:W-:Y:S02]  /*1c00*/  LOP3.LUT R44, R8, 0x58, RZ, 0xfc, !PT ;  /* 0x00000058082c7812 */ /* 0x000fe400078efcff */
[----:B------:R-:W-:Y:S02]  /*1c10*/  PLOP3.LUT P1, PT, PT, PT, UP1, 0x80, 0x8 ;  /* 0x000000000008781c */ /* 0x000fe40003f2f018 */
[----:B------:R-:W-:Y:S02]  /*1c20*/  LEA.HI.X.SX32 R48, R22, R23, 0x1, P5 ;  /* 0x0000001716307211 */ /* 0x000fe400028f0eff */
[----:B------:R-:W-:Y:S01]  /*1c30*/  ISETP.LT.AND P1, PT, R44, UR20, P1 ;  /* 0x000000142c007c0c */ /* 0x000fe20008f21270 */
[----:B--2---:R0:W-:Y:S02]  /*1c40*/  STL [R1+0x318], R30 ;  /* 0x0003181e01007387 */ /* 0x0041e40000100800 */
[----:B0-----:R-:W-:-:S02]  /*1c50*/  IMAD R30, R27, 0x2, R22 ;  /* 0x000000021b1e7824 */ /* 0x001fc400078e0216 */
[----:B----4-:R0:W-:Y:S02]  /*1c60*/  STL [R1+0x3b0], R32 ;  /* 0x0003b02001007387 */ /* 0x0101e40000100800 */
[----:B0-----:R-:W-:-:S04]  /*1c70*/  IMAD R32, R29, 0x2, R30 ;  /* 0x000000021d207824 */ /* 0x001fc800078e021e */
[----:B------:R-:W-:-:S04]  /*1c80*/  IMAD R51, R51, 0x2, R32 ;  /* 0x0000000233337824 */ /* 0x000fc800078e0220 */
[----:B------:R-:W-:-:S04]  /*1c90*/  IMAD R14, R26, 0x2, R51 ;  /* 0x000000021a0e7824 */ /* 0x000fc800078e0233 */
[----:B------:R-:W-:Y:S01]  /*1ca0*/  IMAD R28, R27, 0x2, R14 ;  /* 0x000000021b1c7824 */ /* 0x000fe200078e020e */
[----:B------:R-:W-:-:S03]  /*1cb0*/  IADD3 R29, P6, PT, R14, R24, RZ ;  /* 0x000000180e1d7210 */ /* 0x000fc60007fde0ff */
[----:B------:R-:W-:Y:S01]  /*1cc0*/  IMAD R39, R39, 0x2, R28 ;  /* 0x0000000227277824 */ /* 0x000fe200078e021c */
[----:B------:R-:W-:Y:S01]  /*1cd0*/  LEA.HI.X.SX32 R44, R14, R23, 0x1, P6 ;  /* 0x000000170e2c7211 */ /* 0x000fe200030f0eff */
[----:B------:R-:W-:Y:S02]  /*1ce0*/  @P0 IMAD.MOV.U32 R14, RZ, RZ, R47 ;  /* 0x000000ffff0e0224 */ /* 0x000fe400078e002f */
[----:B------:R-:W-:Y:S02]  /*1cf0*/  IMAD R22, R15, 0x4, R39 ;  /* 0x000000040f167824 */ /* 0x000fe400078e0227 */
[----:B------:R-:W-:-:S05]  /*1d00*/  @P0 IMAD.MOV.U32 R15, RZ, RZ, R48 ;  /* 0x000000ffff0f0224 */ /* 0x000fca00078e0030 */
[----:B------:R0:W2:Y:S01]  /*1d10*/  @P0 LDG.E.U8 R36, desc[UR22][R14.64] ;  /* 0x000000160e240981 */ /* 0x0000a2000c1e1100 */
[----:B------:R-:W-:Y:S01]  /*1d20*/  PRMT R26, RZ, 0x7610, R26 ;  /* 0x00007610ff1a7816 */ /* 0x000fe2000000001a */
[----:B0-----:R-:W-:Y:S02]  /*1d30*/  @P1 IMAD.MOV.U32 R14, RZ, RZ, R29 ;  /* 0x000000ffff0e1224 */ /* 0x001fe400078e001d */
[----:B------:R-:W-:-:S05]  /*1d40*/  @P1 IMAD.MOV.U32 R15, RZ, RZ, R44 ;  /* 0x000000ffff0f1224 */ /* 0x000fca00078e002c */
[----:B------:R0:W4:Y:S04]  /*1d50*/  @P1 LDG.E.U8 R26, desc[UR22][R14.64] ;  /* 0x000000160e1a1981 */ /* 0x000128000c1e1100 */
[----:B------:R-:W-:Y:S01]  /*1d60*/  STL [R1+0x56c], R47 ;  /* 0x00056c2f01007387 */ /* 0x000fe20000100800 */
[----:B------:R-:W-:-:S03]  /*1d70*/  IMAD R27, R27, 0x2, R22 ;  /* 0x000000021b1b7824 */ /* 0x000fc600078e0216 */
[----:B------:R1:W-:Y:S04]  /*1d80*/  STL [R1+0x5a4], R29 ;  /* 0x0005a41d01007387 */ /* 0x0003e80000100800 */
[----:B------:R3:W-:Y:S01]  /*1d90*/  STL [R1+0x568], R48 ;  /* 0x0005683001007387 */ /* 0x0007e20000100800 */
[----:B0-----:R-:W-:Y:S02]  /*1da0*/  IMAD.U32 R15, RZ, RZ, UR12 ;  /* 0x0000000cff0f7e24 */ /* 0x001fe4000f8e00ff */
[----:B-1----:R-:W-:Y:S01]  /*1db0*/  IMAD.U32 R29, RZ, RZ, UR12 ;  /* 0x0000000cff1d7e24 */ /* 0x002fe2000f8e00ff */
[----:B------:R-:W-:Y:S02]  /*1dc0*/  PLOP3.LUT P1, PT, PT, PT, UP1, 0x80, 0x8 ;  /* 0x000000000008781c */ /* 0x000fe40003f2f018 */
[----:B---3--:R-:W-:Y:S01]  /*1dd0*/  LOP3.LUT R48, R8, 0x60, RZ, 0xfc, !PT ;  /* 0x0000006008307812 */ /* 0x008fe200078efcff */
[----:B------:R-:W-:Y:S01]  /*1de0*/  IMAD.U32 R14, RZ, RZ, UR12 ;  /* 0x0000000cff0e7e24 */ /* 0x000fe2000f8e00ff */
[----:B------:R-:W-:-:S02]  /*1df0*/  IADD3 R83, P6, PT, R22, R24, RZ ;  /* 0x0000001816537210 */ /* 0x000fc40007fde0ff */
[----:B------:R-:W-:Y:S02]  /*1e00*/  ISETP.LT.AND P1, PT, R48, UR20, P1 ;  /* 0x0000001430007c0c */ /* 0x000fe40008f21270 */
[----:B------:R-:W-:Y:S02]  /*1e10*/  LOP3.LUT R47, R8, 0x68, RZ, 0xfc, !PT ;  /* 0x00000068082f7812 */ /* 0x000fe400078efcff */
[----:B------:R-:W-:Y:S02]  /*1e20*/  PLOP3.LUT P5, PT, PT, PT, UP1, 0x80, 0x8 ;  /* 0x000000000008781c */ /* 0x000fe40003faf018 */
[----:B------:R-:W-:Y:S02]  /*1e30*/  LEA.HI.X.SX32 R22, R22, R23, 0x1, P6 ;  /* 0x0000001716167211 */ /* 0x000fe400030f0eff */
[----:B------:R-:W-:Y:S02]  /*1e40*/  PLOP3.LUT P0, PT, PT, PT, UP1, 0x80, 0x8 ;  /* 0x000000000008781c */ /* 0x000fe40003f0f018 */
[----:B------:R-:W-:Y:S01]  /*1e50*/  ISETP.LT.AND P5, PT, R47, UR20, P5 ;  /* 0x000000142f007c0c */ /* 0x000fe2000afa1270 */
[----:B--2---:R0:W-:Y:S02]  /*1e60*/  STL [R1+0x3a4], R36 ;  /* 0x0003a42401007387 */ /* 0x0041e40000100800 */
[----:B0-----:R-:W-:-:S04]  /*1e70*/  IMAD.U32 R36, RZ, RZ, UR12 ;  /* 0x0000000cff247e24 */ /* 0x001fc8000f8e00ff */
[----:B------:R-:W-:-:S04]  /*1e80*/  IMAD R36, R36, 0x2, R27 ;  /* 0x0000000224247824 */ /* 0x000fc800078e021b */
[----:B------:R-:W-:Y:S01]  /*1e90*/  IMAD R49, R49, 0x2, R36 ;  /* 0x0000000231317824 */ /* 0x000fe200078e0224 */
[----:B------:R0:W-:Y:S03]  /*1ea0*/  STL [R1+0x5a0], R44 ;  /* 0x0005a02c01007387 */ /* 0x0001e60000100800 */
[----:B------:R-:W-:-:S04]  /*1eb0*/  IMAD R15, R15, 0x2, R49 ;  /* 0x000000020f0f7824 */ /* 0x000fc800078e0231 */
[----:B------:R-:W-:Y:S02]  /*1ec0*/  IMAD R29, R29, 0x2, R15 ;  /* 0x000000021d1d7824 */ /* 0x000fe400078e020f */
[----:B0-----:R-:W-:Y:S01]  /*1ed0*/  IMAD.U32 R44, RZ, RZ, UR12 ;  /* 0x0000000cff2c7e24 */ /* 0x001fe2000f8e00ff */
[----:B----4-:R0:W-:Y:S03]  /*1ee0*/  STL [R1+0x3b4], R26 ;  /* 0x0003b41a01007387 */ /* 0x0101e60000100800 */
[----:B------:R-:W-:Y:S01]  /*1ef0*/  IMAD R44, R44, 0x2, R29 ;  /* 0x000000022c2c7824 */ /* 0x000fe200078e021d */
[----:B------:R-:W-:-:S03]  /*1f00*/  IADD3 R79, P6, PT, R15, R24, RZ ;  /* 0x000000180f4f7210 */ /* 0x000fc60007fde0ff */
[----:B------:R-:W-:Y:S01]  /*1f10*/  IMAD R14, R14, 0x4, R44 ;  /* 0x000000040e0e7824 */ /* 0x000fe200078e022c */
[----:B0-----:R-:W-:Y:S02]  /*1f20*/  LOP3.LUT R26, R8, 0x70, RZ, 0xfc, !PT ;  /* 0x00000070081a7812 */ /* 0x001fe400078efcff */
[-C--:B------:R-:W-:Y:S02]  /*1f30*/  LEA.HI.X.SX32 R81, R15, R23.reuse, 0x1, P6 ;  /* 0x000000170f517211 */ /* 0x080fe400030f0eff */
[----:B------:R-:W-:Y:S01]  /*1f40*/  ISETP.LT.AND P0, PT, R26, UR20, P0 ;  /* 0x000000141a007c0c */ /* 0x000fe20008701270 */
[----:B------:R-:W-:Y:S01]  /*1f50*/  IMAD.U32 R26, RZ, RZ, UR12 ;  /* 0x0000000cff1a7e24 */ /* 0x000fe2000f8e00ff */
[----:B------:R-:W-:Y:S01]  /*1f60*/  IADD3 R47, P6, PT, R14, R24, RZ ;  /* 0x000000180e2f7210 */ /* 0x000fe20007fde0ff */
[----:B------:R-:W-:Y:S02]  /*1f70*/  @P1 IMAD.MOV.U32 R15, RZ, RZ, R22 ;  /* 0x000000ffff0f1224 */ /* 0x000fe400078e0016 */
[----:B------:R-:W-:Y:S01]  /*1f80*/  IMAD R26, R26, 0x2, R14 ;  /* 0x000000021a1a7824 */ /* 0x000fe200078e020e */
[----:B------:R-:W-:Y:S01]  /*1f90*/  LEA.HI.X.SX32 R48, R14, R23, 0x1, P6 ;  /* 0x000000170e307211 */ /* 0x000fe200030f0eff */
[----:B------:R-:W-:-:S05]  /*1fa0*/  @P1 IMAD.MOV.U32 R14, RZ, RZ, R83 ;  /* 0x000000ffff0e1224 */ /* 0x000fca00078e0053 */
[----:B------:R0:W2:Y:S02]  /*1fb0*/  @P1 LDG.E.U8 R82, desc[UR22][R14.64] ;  /* 0x000000160e521981 */ /* 0x0000a4000c1e1100 */
[----:B0-----:R-:W-:Y:S02]  /*1fc0*/  @P5 IMAD.MOV.U32 R14, RZ, RZ, R79 ;  /* 0x000000ffff0e5224 */ /* 0x001fe400078e004f */
[----:B------:R-:W-:-:S05]  /*1fd0*/  @P5 IMAD.MOV.U32 R15, RZ, RZ, R81 ;  /* 0x000000ffff0f5224 */ /* 0x000fca00078e0051 */
[----:B------:R0:W3:Y:S02]  /*1fe0*/  @P5 LDG.E.U8 R78, desc[UR22][R14.64] ;  /* 0x000000160e4e5981 */ /* 0x0000e4000c1e1100 */
[----:B0-----:R-:W-:Y:S02]  /*1ff0*/  @P0 IMAD.MOV.U32 R14, RZ, RZ, R47 ;  /* 0x000000ffff0e0224 */ /* 0x001fe400078e002f */
[----:B------:R-:W-:-:S05]  /*2000*/  @P0 IMAD.MOV.U32 R15, RZ, RZ, R48 ;  /* 0x000000ffff0f0224 */ /* 0x000fca00078e0030 */
[----:B------:R0:W4:Y:S04]  /*2010*/  @P0 LDG.E.U8 R46, desc[UR22][R14.64] ;  /* 0x000000160e2e0981 */ /* 0x000128000c1e1100 */
[----:B------:R-:W-:Y:S04]  /*2020*/  STL [R1+0x5bc], R83 ;  /* 0x0005bc5301007387 */ /* 0x000fe80000100800 */
[----:B------:R-:W-:Y:S01]  /*2030*/  STL [R1+0x5b8], R22 ;  /* 0x0005b81601007387 */ /* 0x000fe20000100800 */
[----:B0-----:R-:W-:-:S03]  /*2040*/  IMAD.U32 R15, RZ, RZ, UR12 ;  /* 0x0000000cff0f7e24 */ /* 0x001fc6000f8e00ff */
[----:B------:R-:W-:Y:S04]  /*2050*/  STL [R1+0x5dc], R79 ;  /* 0x0005dc4f01007387 */ /* 0x000fe80000100800 */
[----:B------:R-:W-:Y:S01]  /*2060*/  STL [R1+0x5d8], R81 ;  /* 0x0005d85101007387 */ /* 0x000fe20000100800 */
[----:B------:R-:W-:-:S03]  /*2070*/  IMAD R15, R15, 0x2, R26 ;  /* 0x000000020f0f7824 */ /* 0x000fc600078e021a */
[----:B------:R0:W-:Y:S04]  /*2080*/  STL [R1+0x5f4], R47 ;  /* 0x0005f42f01007387 */ /* 0x0001e80000100800 */
[----:B------:R1:W-:Y:S01]  /*2090*/  STL [R1+0x5f0], R48 ;  /* 0x0005f03001007387 */ /* 0x0003e20000100800 */
[----:B------:R-:W-:Y:S01]  /*20a0*/  PLOP3.LUT P0, PT, PT, PT, UP1, 0x80, 0x8 ;  /* 0x000000000008781c */ /* 0x000fe20003f0f018 */
[----:B0-----:R-:W-:Y:S02]  /*20b0*/  IMAD.U32 R47, RZ, RZ, UR12 ;  /* 0x0000000cff2f7e24 */ /* 0x001fe4000f8e00ff */
[----:B-1----:R-:W-:-:S04]  /*20c0*/  IMAD.U32 R48, RZ, RZ, UR12 ;  /* 0x0000000cff307e24 */ /* 0x002fc8000f8e00ff */
[----:B------:R-:W-:Y:S01]  /*20d0*/  IMAD R48, R48, 0x2, R15 ;  /* 0x0000000230307824 */ /* 0x000fe200078e020f */
[----:B------:R-:W-:-:S03]  /*20e0*/  IABS R22, R89 ;  /* 0x0000005900167213 */ /* 0x000fc60000000000 */
[----:B------:R-:W-:Y:S02]  /*20f0*/  IMAD R47, R47, 0x2, R48 ;  /* 0x000000022f2f7824 */ /* 0x000fe400078e0230 */
[----:B------:R-:W-:-:S04]  /*2100*/  IMAD.U32 R14, RZ, RZ, UR12 ;  /* 0x0000000cff0e7e24 */ /* 0x000fc8000f8e00ff */
[----:B------:R-:W-:Y:S01]  /*2110*/  IMAD R14, R14, 0x2, R47 ;  /* 0x000000020e0e7824 */ /* 0x000fe200078e022f */
[----:B----4-:R0:W-:Y:S04]  /*2120*/  STL [R1+0x39c], R46 ;  /* 0x00039c2e01007387 */ /* 0x0101e80000100800 */
[----:B--2---:R-:W-:Y:S01]  /*2130*/  STL [R1+0x2d8], R82 ;  /* 0x0002d85201007387 */ /* 0x004fe20000100800 */
[----:B0-----:R-:W-:-:S03]  /*2140*/  LOP3.LUT R46, R8, 0x78, RZ, 0xfc, !PT ;  /* 0x00000078082e7812 */ /* 0x001fc600078efcff */
[----:B---3--:R0:W-:Y:S01]  /*2150*/  STL [R1+0x3a0], R78 ;  /* 0x0003a04e01007387 */ /* 0x0081e20000100800 */
[----:B------:R-:W-:Y:S01]  /*2160*/  ISETP.LT.AND P0, PT, R46, UR20, P0 ;  /* 0x000000142e007c0c */ /* 0x000fe20008701270 */
[----:B------:R-:W-:Y:S01]  /*2170*/  IMAD.HI.U32 R46, R5, R22, RZ ;  /* 0x00000016052e7227 */ /* 0x000fe200078e00ff */
[----:B0-----:R-:W-:-:S03]  /*2180*/  IADD3 R78, P6, PT, R47, R24, RZ ;  /* 0x000000182f4e7210 */ /* 0x001fc60007fde0ff */
[----:B------:R-:W-:Y:S01]  /*2190*/  IMAD.MOV R46, RZ, RZ, -R46 ;  /* 0x000000ffff2e7224 */ /* 0x000fe200078e0a2e */
[----:B------:R-:W-:-:S03]  /*21a0*/  LEA.HI.X.SX32 R79, R47, R23, 0x1, P6 ;  /* 0x000000172f4f7211 */ /* 0x000fc600030f0eff */
[----:B------:R-:W-:-:S04]  /*21b0*/  IMAD R22, R4, R46, R22 ;  /* 0x0000002e04167224 */ /* 0x000fc800078e0216 */
[----:B------:R-:W-:Y:S02]  /*21c0*/  @P0 IMAD.MOV.U32 R46, RZ, RZ, R78 ;  /* 0x000000ffff2e0224 */ /* 0x000fe400078e004e */
[----:B------:R-:W-:-:S05]  /*21d0*/  @P0 IMAD.MOV.U32 R47, RZ, RZ, R79 ;  /* 0x000000ffff2f0224 */ /* 0x000fca00078e004f */
[----:B------:R0:W2:Y:S01]  /*21e0*/  @P0 LDG.E.U8 R76, desc[UR22][R46.64] ;  /* 0x000000162e4c0981 */ /* 0x0000a2000c1e1100 */
[C---:B------:R-:W-:Y:S02]  /*21f0*/  LOP3.LUT R82, R8.reuse, 0x2, RZ, 0xfc, !PT ;  /* 0x0000000208527812 */ /* 0x040fe400078efcff */
[----:B------:R-:W-:Y:S02]  /*2200*/  PLOP3.LUT P5, PT, PT, PT, UP1, 0x80, 0x8 ;  /* 0x000000000008781c */ /* 0x000fe40003faf018 */
[----:B------:R-:W-:Y:S02]  /*2210*/  LOP3.LUT R81, R8, 0xa, RZ, 0xfc, !PT ;  /* 0x0000000a08517812 */ /* 0x000fe400078efcff */
[----:B------:R-:W-:Y:S02]  /*2220*/  PLOP3.LUT P1, PT, PT, PT, UP1, 0x80, 0x8 ;  /* 0x000000000008781c */ /* 0x000fe40003f2f018 */
[----:B------:R-:W-:Y:S02]  /*2230*/  ISETP.LT.AND P5, PT, R82, UR20, P5 ;  /* 0x0000001452007c0c */ /* 0x000fe4000afa1270 */
[----:B------:R-:W-:-:S02]  /*2240*/  ISETP.LT.AND P1, PT, R81, UR20, P1 ;  /* 0x0000001451007c0c */ /* 0x000fc40008f21270 */
[C---:B------:R-:W-:Y:S01]  /*2250*/  IADD3 R81, P6, PT, R42.reuse, R24, RZ ;  /* 0x000000182a517210 */ /* 0x040fe20007fde0ff */
[----:B------:R-:W-:Y:S03]  /*2260*/  STL [R1+0x60c], R78 ;  /* 0x00060c4e01007387 */ /* 0x000fe60000100800 */
[----:B------:R-:W-:Y:S01]  /*2270*/  LEA.HI.X.SX32 R42, R42, R23, 0x1, P6 ;  /* 0x000000172a2a7211 */ /* 0x000fe200030f0eff */
[----:B------:R1:W-:Y:S04]  /*2280*/  STL [R1+0x608], R79 ;  /* 0x0006084f01007387 */ /* 0x0003e80000100800 */
[----:B------:R-:W-:Y:S01]  /*2290*/  STL [R1+0x2c], R81 ;  /* 0x00002c5101007387 */ /* 0x000fe20000100800 */
[----:B0-----:R-:W-:-:S02]  /*22a0*/  @P5 IMAD.MOV.U32 R46, RZ, RZ, R81 ;  /* 0x000000ffff2e5224 */ /* 0x001fc400078e0051 */
[----:B------:R-:W-:Y:S01]  /*22b0*/  @P5 IMAD.MOV.U32 R47, RZ, RZ, R42 ;  /* 0x000000ffff2f5224 */ /* 0x000fe200078e002a */
[----:B------:R-:W-:Y:S02]  /*22c0*/  PLOP3.LUT P6, PT, PT, PT, UP1, 0x80, 0x8 ;  /* 0x000000000008781c */ /* 0x000fe40003fcf018 */
[----:B-1----:R-:W-:Y:S02]  /*22d0*/  LOP3.LUT R79, R8, 0x12, RZ, 0xfc, !PT ;  /* 0x00000012084f7812 */ /* 0x002fe400078efcff */
[----:B------:R0:W3:Y:S01]  /*22e0*/  @P5 LDG.E.U8 R80, desc[UR22][R46.64] ;  /* 0x000000162e505981 */ /* 0x0000e2000c1e1100 */
[----:B------:R-:W-:-:S03]  /*22f0*/  PRMT R73, RZ, 0x7610, R73 ;  /* 0x00007610ff497816 */ /* 0x000fc60000000049 */
[----:B--2---:R1:W-:Y:S02]  /*2300*/  STL [R1+0x398], R76 ;  /* 0x0003984c01007387 */ /* 0x0043e40000100800 */
[----:B-1----:R-:W-:-:S04]  /*2310*/  IADD3 R76, P0, PT, R41, R24, RZ ;  /* 0x00000018294c7210 */ /* 0x002fc80007f1e0ff */
[----:B------:R-:W-:Y:S01]  /*2320*/  LEA.HI.X.SX32 R78, R41, R23, 0x1, P0 ;  /* 0x00000017294e7211 */ /* 0x000fe200000f0eff */
[----:B0-----:R-:W-:Y:S01]  /*2330*/  @P1 IMAD.MOV.U32 R46, RZ, RZ, R76 ;  /* 0x000000ffff2e1224 */ /* 0x001fe200078e004c */
[----:B------:R-:W-:-:S03]  /*2340*/  ISETP.LT.AND P0, PT, R79, UR20, P6 ;  /* 0x000000144f007c0c */ /* 0x000fc6000b701270 */
[----:B------:R-:W-:Y:S01]  /*2350*/  @P1 IMAD.MOV.U32 R47, RZ, RZ, R78 ;  /* 0x000000ffff2f1224 */ /* 0x000fe200078e004e */
[----:B------:R0:W-:Y:S04]  /*2360*/  STL [R1+0x4c], R76 ;  /* 0x00004c4c01007387 */ /* 0x0001e80000100800 */
[----:B------:R-:W2:Y:S01]  /*2370*/  @P1 LDG.E.U8 R75, desc[UR22][R46.64] ;  /* 0x000000162e4b1981 */ /* 0x000ea2000c1e1100 */
[----:B------:R-:W-:-:S03]  /*2380*/  IADD3 R41, P1, PT, R40, R24, RZ ;  /* 0x0000001828297210 */ /* 0x000fc60007f3e0ff */
[----:B------:R-:W-:Y:S04]  /*2390*/  STL [R1+0x28], R42 ;  /* 0x0000282a01007387 */ /* 0x000fe80000100800 */
[----:B------:R1:W-:Y:S01]  /*23a0*/  STL [R1+0x48], R78 ;  /* 0x0000484e01007387 */ /* 0x0003e20000100800 */
[----:B0-----:R-:W-:-:S03]  /*23b0*/  LOP3.LUT R76, R8, 0x1a, RZ, 0xfc, !PT ;  /* 0x0000001a084c7812 */ /* 0x001fc600078efcff */
[----:B------:R0:W-:Y:S01]  /*23c0*/  STL [R1+0x6c], R41 ;  /* 0x00006c2901007387 */ /* 0x0001e20000100800 */
[----:B-1----:R-:W-:Y:S01]  /*23d0*/  LEA.HI.X.SX32 R78, R40, R23, 0x1, P1 ;  /* 0x00000017284e7211 */ /* 0x002fe200008f0eff */
[----:B------:R-:W-:Y:S01]  /*23e0*/  @P0 IMAD.MOV.U32 R40, RZ, RZ, R41 ;  /* 0x000000ffff280224 */ /* 0x000fe200078e0029 */
[----:B------:R-:W-:-:S03]  /*23f0*/  PLOP3.LUT P1, PT, PT, PT, UP1, 0x80, 0x8 ;  /* 0x000000000008781c */ /* 0x000fc60003f2f018 */
[----:B0-----:R-:W-:Y:S01]  /*2400*/  @P0 IMAD.MOV.U32 R41, RZ, RZ, R78 ;  /* 0x000000ffff290224 */ /* 0x001fe200078e004e */
[----:B------:R-:W-:-:S04]  /*2410*/  ISETP.LT.AND P1, PT, R76, UR20, P1 ;  /* 0x000000144c007c0c */ /* 0x000fc80008f21270 */
[----:B------:R0:W4:Y:S02]  /*2420*/  @P0 LDG.E.U8 R77, desc[UR22][R40.64] ;  /* 0x00000016284d0981 */ /* 0x000124000c1e1100 */
[----:B0-----:R-:W-:-:S04]  /*2430*/  IADD3 R40, P6, PT, R21, R24, RZ ;  /* 0x0000001815287210 */ /* 0x001fc80007fde0ff */
[----:B------:R-:W-:-:S05]  /*2440*/  LEA.HI.X.SX32 R41, R21, R23, 0x1, P6 ;  /* 0x0000001715297211 */ /* 0x000fca00030f0eff */
[----:B------:R0:W4:Y:S01]  /*2450*/  @P1 LDG.E.U8 R73, desc[UR22][R40.64] ;  /* 0x0000001628491981 */ /* 0x000122000c1e1100 */
[----:B------:R-:W-:Y:S02]  /*2460*/  PLOP3.LUT P5, PT, PT, PT, UP1, 0x80, 0x8 ;  /* 0x000000000008781c */ /* 0x000fe40003faf018 */
[C---:B------:R-:W-:Y:S02]  /*2470*/  LOP3.LUT R76, R8.reuse, 0x2a, RZ, 0xfc, !PT ;  /* 0x0000002a084c7812 */ /* 0x040fe400078efcff */
[----:B------:R-:W-:Y:S02]  /*2480*/  PRMT R69, RZ, 0x7610, R69 ;  /* 0x00007610ff457816 */ /* 0x000fe40000000045 */
[----:B------:R-:W-:Y:S01]  /*2490*/  PRMT R72, RZ, 0x7610, R72 ;  /* 0x00007610ff487816 */ /* 0x000fe20000000048 */
[----:B--2---:R1:W-:Y:S02]  /*24a0*/  STL [R1+0x354], R75 ;  /* 0x0003544b01007387 */ /* 0x0043e40000100800 */
[----:B-1----:R-:W-:-:S04]  /*24b0*/  LOP3.LUT R75, R8, 0x22, RZ, 0xfc, !PT ;  /* 0x00000022084b7812 */ /* 0x002fc800078efcff */
[----:B------:R-:W-:Y:S02]  /*24c0*/  ISETP.LT.AND P0, PT, R75, UR20, P5 ;  /* 0x000000144b007c0c */ /* 0x000fe4000af01270 */
[C---:B------:R-:W-:Y:S01]  /*24d0*/  IADD3 R75, P6, PT, R37.reuse, R24, RZ ;  /* 0x00000018254b7210 */ /* 0x040fe20007fde0ff */
[----:B------:R-:W-:Y:S01]  /*24e0*/  STL [R1+0x68], R78 ;  /* 0x0000684e01007387 */ /* 0x000fe20000100800 */
[----:B------:R-:W-:Y:S02]  /*24f0*/  PLOP3.LUT P5, PT, PT, PT, UP1, 0x80, 0x8 ;  /* 0x000000000008781c */ /* 0x000fe40003faf018 */
[----:B------:R-:W-:Y:S01]  /*2500*/  LEA.HI.X.SX32 R37, R37, R23, 0x1, P6 ;  /* 0x0000001725257211 */ /* 0x000fe200030f0eff */
[----:B------:R0:W-:Y:S01]  /*2510*/  STL [R1+0x8c], R40 ;  /* 0x00008c2801007387 */ /* 0x0001e20000100800 */
[----:B------:R-:W-:-:S03]  /*2520*/  ISETP.LT.AND P5, PT, R76, UR20, P5 ;  /* 0x000000144c007c0c */ /* 0x000fc6000afa1270 */
[----:B---3--:R-:W-:Y:S04]  /*2530*/  STL [R1+0x358], R80 ;  /* 0x0003585001007387 */ /* 0x008fe80000100800 */
[----:B------:R1:W-:Y:S01]  /*2540*/  STL [R1+0x88], R41 ;  /* 0x0000882901007387 */ /* 0x0003e20000100800 */
[----:B0-----:R-:W-:-:S03]  /*2550*/  @P0 IMAD.MOV.U32 R40, RZ, RZ, R75 ;  /* 0x000000ffff280224 */ /* 0x001fc600078e004b */
[----:B------:R-:W-:Y:S04]  /*2560*/  STL [R1+0xac], R75 ;  /* 0x0000ac4b01007387 */ /* 0x000fe80000100800 */
[----:B------:R-:W-:Y:S01]  /*2570*/  STL [R1+0xa8], R37 ;  /* 0x0000a82501007387 */ /* 0x000fe20000100800 */
[----:B-1----:R-:W-:-:S05]  /*2580*/  @P0 IMAD.MOV.U32 R41, RZ, RZ, R37 ;  /* 0x000000ffff290224 */ /* 0x002fca00078e0025 */
[----:B------:R0:W2:Y:S04]  /*2590*/  @P0 LDG.E.U8 R69, desc[UR22][R40.64] ;  /* 0x0000001628450981 */ /* 0x0000a8000c1e1100 */
[----:B----4-:R1:W-:Y:S02]  /*25a0*/  STL [R1+0x360], R73 ;  /* 0x0003604901007387 */ /* 0x0103e40000100800 */
[----:B-1----:R-:W-:-:S04]  /*25b0*/  IADD3 R73, P1, PT, R35, R24, RZ ;  /* 0x0000001823497210 */ /* 0x002fc80007f3e0ff */
[----:B------:R-:W-:Y:S01]  /*25c0*/  LEA.HI.X.SX32 R35, R35, R23, 0x1, P1 ;  /* 0x0000001723237211 */ /* 0x000fe200008f0eff */
[----:B0-----:R-:W-:-:S04]  /*25d0*/  @P5 IMAD.MOV.U32 R40, RZ, RZ, R73 ;  /* 0x000000ffff285224 */ /* 0x001fc800078e0049 */
[----:B------:R-:W-:-:S05]  /*25e0*/  @P5 IMAD.MOV.U32 R41, RZ, RZ, R35 ;  /* 0x000000ffff295224 */ /* 0x000fca00078e0023 */
[----:B------:R-:W3:Y:S01]  /*25f0*/  @P5 LDG.E.U8 R72, desc[UR22][R40.64] ;  /* 0x0000001628485981 */ /* 0x000ee2000c1e1100 */
[----:B------:R-:W-:-:S03]  /*2600*/  PLOP3.LUT P0, PT, PT, PT, UP1, 0x80, 0x8 ;  /* 0x000000000008781c */ /* 0x000fc60003f0f018 */
[----:B------:R-:W-:Y:S01]  /*2610*/  STL [R1+0x4cc], R73 ;  /* 0x0004cc4901007387 */ /* 0x000fe20000100800 */
[----:B------:R-:W-:Y:S02]  /*2620*/  LOP3.LUT R37, R8, 0x3a, RZ, 0xfc, !PT ;  /* 0x0000003a08257812 */ /* 0x000fe400078efcff */
[----:B------:R-:W-:Y:S02]  /*2630*/  PLOP3.LUT P1, PT, PT, PT, UP1, 0x80, 0x8 ;  /* 0x000000000008781c */ /* 0x000fe40003f2f018 */
[----:B------:R-:W-:Y:S02]  /*2640*/  IADD3 R75, P5, PT, R34, R24, RZ ;  /* 0x00000018224b7210 */ /* 0x000fe40007fbe0ff */
[----:B------:R-:W-:Y:S02]  /*2650*/  ISETP.LT.AND P1, PT, R37, UR20, P1 ;  /* 0x0000001425007c0c */ /* 0x000fe40008f21270 */
[----:B------:R-:W-:Y:S02]  /*2660*/  LOP3.LUT R37, R0, 0x5, R7, 0xfe, !PT ;  /* 0x0000000500257812 */ /* 0x000fe400078efe07 */
[----:B------:R-:W-:-:S02]  /*2670*/  LEA.HI.X.SX32 R76, R34, R23, 0x1, P5 ;  /* 0x00000017224c7211 */ /* 0x000fc400028f0eff */
[----:B------:R-:W-:Y:S02]  /*2680*/  PRMT R74, RZ, 0x7610, R74 ;  /* 0x00007610ff4a7816 */ /* 0x000fe4000000004a */
[----:B------:R-:W-:Y:S01]  /*2690*/  PRMT R70, RZ, 0x7610, R70 ;  /* 0x00007610ff467816 */ /* 0x000fe20000000046 */
[----:B--2---:R0:W-:Y:S02]  /*26a0*/  STL [R1+0x378], R69 ;  /* 0x0003784501007387 */ /* 0x0041e40000100800 */
[----:B0-----:R-:W-:-:S04]  /*26b0*/  LOP3.LUT R69, R8, 0x32, RZ, 0xfc, !PT ;  /* 0x0000003208457812 */ /* 0x001fc800078efcff */
[----:B------:R-:W-:Y:S01]  /*26c0*/  ISETP.LT.AND P0, PT, R69, UR20, P0 ;  /* 0x0000001445007c0c */ /* 0x000fe20008701270 */
[----:B------:R-:W-:Y:S04]  /*26d0*/  STL [R1+0x394], R77 ;  /* 0x0003944d01007387 */ /* 0x000fe80000100800 */
[----:B------:R0:W-:Y:S04]  /*26e0*/  STL [R1+0x4c8], R35 ;  /* 0x0004c82301007387 */ /* 0x0001e80000100800 */
[----:B---3--:R1:W-:Y:S01]  /*26f0*/  STL [R1+0x368], R72 ;  /* 0x0003684801007387 */ /* 0x0083e20000100800 */
[----:B0-----:R-:W-:-:S03]  /*2700*/  IABS R35, R37 ;  /* 0x0000002500237213 */ /* 0x001fc60000000000 */
[----:B------:R-:W-:Y:S01]  /*2710*/  @P0 IMAD.MOV.U32 R34, RZ, RZ, R75 ;  /* 0x000000ffff220224 */ /* 0x000fe200078e004b */
[----:B-1----:R-:W-:-:S04]  /*2720*/  IADD3 R72, P6, PT, R33, R24, RZ ;  /* 0x0000001821487210 */ /* 0x002fc80007fde0ff */
[----:B------:R-:W-:Y:S01]  /*2730*/  LEA.HI.X.SX32 R73, R33, R23, 0x1, P6 ;  /* 0x0000001721497211 */ /* 0x000fe200030f0eff */
[----:B------:R-:W-:Y:S02]  /*2740*/  IMAD.MOV.U32 R33, RZ, RZ, R35 ;  /* 0x000000ffff217224 */ /* 0x000fe400078e0023 */
[----:B------:R-:W-:-:S05]  /*2750*/  @P0 IMAD.MOV.U32 R35, RZ, RZ, R76 ;  /* 0x000000ffff230224 */ /* 0x000fca00078e004c */
[----:B------:R0:W2:Y:S02]  /*2760*/  @P0 LDG.E.U8 R74, desc[UR22][R34.64] ;  /* 0x00000016224a0981 */ /* 0x0000a4000c1e1100 */
[----:B0-----:R-:W-:Y:S02]  /*2770*/  @P1 IMAD.MOV.U32 R34, RZ, RZ, R72 ;  /* 0x000000ffff221224 */ /* 0x001fe400078e0048 */
[----:B------:R-:W-:-:S05]  /*2780*/  @P1 IMAD.MOV.U32 R35, RZ, RZ, R73 ;  /* 0x000000ffff231224 */ /* 0x000fca00078e0049 */
[----:B------:R0:W3:Y:S01]  /*2790*/  @P1 LDG.E.U8 R70, desc[UR22][R34.64] ;  /* 0x0000001622461981 */ /* 0x0000e2000c1e1100 */
[----:B------:R-:W-:Y:S02]  /*27a0*/  LOP3.LUT R69, R8, 0x42, RZ, 0xfc, !PT ;  /* 0x0000004208457812 */ /* 0x000fe400078efcff */
[----:B------:R-:W-:-:S04]  /*27b0*/  PLOP3.LUT P5, PT, PT, PT, UP1, 0x80, 0x8 ;  /* 0x000000000008781c */ /* 0x000fc80003faf018 */
[----:B------:R-:W-:Y:S01]  /*27c0*/  ISETP.LT.AND P0, PT, R69, UR20, P5 ;  /* 0x0000001445007c0c */ /* 0x000fe2000af01270 */
[----:B0-----:R-:W-:Y:S01]  /*27d0*/  IMAD.HI.U32 R34, R5, R33, RZ ;  /* 0x0000002105227227 */ /* 0x001fe200078e00ff */
[C---:B------:R-:W-:Y:S01]  /*27e0*/  IADD3 R35, P6, PT, R20.reuse, R24, RZ ;  /* 0x0000001814237210 */ /* 0x040fe20007fde0ff */
[----:B------:R-:W-:Y:S02]  /*27f0*/  STL [R1+0x4ec], R75 ;  /* 0x0004ec4b01007387 */ /* 0x000fe40000100800 */
[----:B------:R-:W-:Y:S01]  /*2800*/  IMAD.MOV R34, RZ, RZ, -R34 ;  /* 0x000000ffff227224 */ /* 0x000fe200078e0a22 */
[----:B------:R-:W-:Y:S01]  /*2810*/  LEA.HI.X.SX32 R69, R20, R23, 0x1, P6 ;  /* 0x0000001714457211 */ /* 0x000fe200030f0eff */
[----:B------:R-:W-:Y:S01]  /*2820*/  STL [R1+0x50c], R72 ;  /* 0x00050c4801007387 */ /* 0x000fe20000100800 */
[----:B------:R-:W-:Y:S01]  /*2830*/  PRMT R68, RZ, 0x7610, R68 ;  /* 0x00007610ff447816 */ /* 0x000fe20000000044 */
[----:B------:R-:W-:Y:S02]  /*2840*/  IMAD R20, R4, R34, R33 ;  /* 0x0000002204147224 */ /* 0x000fe400078e0221 */
[----:B------:R-:W-:Y:S02]  /*2850*/  STL [R1+0x4e8], R76 ;  /* 0x0004e84c01007387 */ /* 0x000fe40000100800 */
[----:B------:R-:W-:-:S02]  /*2860*/  @P0 IMAD.MOV.U32 R34, RZ, RZ, R35 ;  /* 0x000000ffff220224 */ /* 0x000fc400078e0023 */
[----:B------:R-:W-:Y:S04]  /*2870*/  STL [R1+0x508], R73 ;  /* 0x0005084901007387 */ /* 0x000fe80000100800 */
[----:B---3--:R-:W-:Y:S04]  /*2880*/  STL [R1+0x370], R70 ;  /* 0x0003704601007387 */ /* 0x008fe80000100800 */
[----:B------:R0:W-:Y:S02]  /*2890*/  STL [R1+0x52c], R35 ;  /* 0x00052c2301007387 */ /* 0x0001e40000100800 */
[----:B0-----:R-:W-:-:S05]  /*28a0*/  @P0 IMAD.MOV.U32 R35, RZ, RZ, R69 ;  /* 0x000000ffff230224 */ /* 0x001fca00078e0045 */
[----:B------:R-:W3:Y:S01]  /*28b0*/  @P0 LDG.E.U8 R68, desc[UR22][R34.64] ;  /* 0x0000001622440981 */ /* 0x000ee2000c1e1100 */
[C---:B------:R-:W-:Y:S02]  /*28c0*/  LOP3.LUT R72, R8.reuse, 0x4a, RZ, 0xfc, !PT ;  /* 0x0000004a08487812 */ /* 0x040fe400078efcff */
[----:B------:R-:W-:Y:S02]  /*28d0*/  PLOP3.LUT P5, PT, PT, PT, UP1, 0x80, 0x8 ;  /* 0x000000000008781c */ /* 0x000fe40003faf018 */
[----:B------:R-:W-:Y:S02]  /*28e0*/  LOP3.LUT R70, R8, 0x52, RZ, 0xfc, !PT ;  /* 0x0000005208467812 */ /* 0x000fe400078efcff */
[----:B------:R-:W-:Y:S02]  /*28f0*/  ISETP.LT.AND P5, PT, R72, UR20, P5 ;  /* 0x0000001448007c0c */ /* 0x000fe4000afa1270 */
[----:B------:R-:W-:Y:S02]  /*2900*/  IADD3 R72, P6, PT, R31, R24, RZ ;  /* 0x000000181f487210 */ /* 0x000fe40007fde0ff */
[----:B------:R-:W-:Y:S01]  /*2910*/  PLOP3.LUT P1, PT, PT, PT, UP1, 0x80, 0x8 ;  /* 0x000000000008781c */ /* 0x000fe20003f2f018 */
[----:B------:R-:W-:Y:S03]  /*2920*/  STL [R1+0x528], R69 ;  /* 0x0005284501007387 */ /* 0x000fe60000100800 */
[----:B------:R-:W-:Y:S01]  /*2930*/  ISETP.LT.AND P1, PT, R70, UR20, P1 ;  /* 0x0000001446007c0c */ /* 0x000fe20008f21270 */
[----:B------:R-:W-:Y:S01]  /*2940*/  STL [R1+0x554], R72 ;  /* 0x0005544801007387 */ /* 0x000fe20000100800 */
[----:B------:R-:W-:-:S02]  /*2950*/  PRMT R71, RZ, 0x7610, R71 ;  /* 0x00007610ff477816 */ /* 0x000fc40000000047 */
[----:B------:R-:W-:Y:S02]  /*2960*/  LEA.HI.X.SX32 R31, R31, R23, 0x1, P6 ;  /* 0x000000171f1f7211 */ /* 0x000fe400030f0eff */
[----:B------:R-:W-:Y:S01]  /*2970*/  PRMT R66, RZ, 0x7610, R66 ;  /* 0x00007610ff427816 */ /* 0x000fe20000000042 */
[----:B---3--:R0:W-:Y:S02]  /*2980*/  STL [R1+0x36c], R68 ;  /* 0x00036c4401007387 */ /* 0x0081e40000100800 */
[----:B0-----:R-:W-:-:S04]  /*2990*/  IADD3 R68, P0, PT, R30, R24, RZ ;  /* 0x000000181e447210 */ /* 0x001fc80007f1e0ff */
[----:B------:R-:W-:Y:S01]  /*29a0*/  LEA.HI.X.SX32 R69, R30, R23, 0x1, P0 ;  /* 0x000000171e457211 */ /* 0x000fe200000f0eff */
[----:B------:R-:W-:Y:S01]  /*29b0*/  @P5 IMAD.MOV.U32 R30, RZ, RZ, R72 ;  /* 0x000000ffff1e5224 */ /* 0x000fe200078e0048 */
[----:B------:R-:W-:Y:S04]  /*29c0*/  STL [R1+0x58c], R68 ;  /* 0x00058c4401007387 */ /* 0x000fe80000100800 */
[----:B--2---:R-:W-:Y:S04]  /*29d0*/  STL [R1+0x374], R74 ;  /* 0x0003744a01007387 */ /* 0x004fe80000100800 */
[----:B------:R0:W-:Y:S04]  /*29e0*/  STL [R1+0x550], R31 ;  /* 0x0005501f01007387 */ /* 0x0001e80000100800 */
[----:B------:R1:W2:Y:S02]  /*29f0*/  @P5 LDG.E.U8 R71, desc[UR22][R30.64] ;  /* 0x000000161e475981 */ /* 0x0002a4000c1e1100 */
[----:B-1----:R-:W-:-:S02]  /*2a00*/  @P1 IMAD.MOV.U32 R30, RZ, RZ, R68 ;  /* 0x000000ffff1e1224 */ /* 0x002fc400078e0044 */
[----:B0-----:R-:W-:-:S05]  /*2a10*/  @P1 IMAD.MOV.U32 R31, RZ, RZ, R69 ;  /* 0x000000ffff1f1224 */ /* 0x001fca00078e0045 */
[----:B------:R-:W3:Y:S01]  /*2a20*/  @P1 LDG.E.U8 R66, desc[UR22][R30.64] ;  /* 0x000000161e421981 */ /* 0x000ee2000c1e1100 */
[----:B------:R-:W-:Y:S02]  /*2a30*/  LOP3.LUT R70, R8, 0x5a, RZ, 0xfc, !PT ;  /* 0x0000005a08467812 */ /* 0x000fe400078efcff */
[----:B------:R-:W-:Y:S01]  /*2a40*/  PLOP3.LUT P6, PT, PT, PT, UP1, 0x80, 0x8 ;  /* 0x000000000008781c */ /* 0x000fe20003fcf018 */
[----:B------:R-:W-:Y:S03]  /*2a50*/  STL [R1+0x570], R69 ;  /* 0x0005704501007387 */ /* 0x000fe60000100800 */
[----:B------:R-:W-:Y:S02]  /*2a60*/  ISETP.LT.AND P0, PT, R70, UR20, P6 ;  /* 0x0000001446007c0c */ /* 0x000fe4000b701270 */
[----:B------:R-:W-:Y:S01]  /*2a70*/  PRMT R65, RZ, 0x7610, R65 ;  /* 0x00007610ff417816 */ /* 0x000fe20000000041 */
[----:B---3--:R0:W-:Y:S02]  /*2a80*/  STL [R1+0x364], R66 ;  /* 0x0003644201007387 */ /* 0x0081e40000100800 */
[----:B0-----:R-:W-:-:S04]  /*2a90*/  IADD3 R66, P6, PT, R28, R24, RZ ;  /* 0x000000181c427210 */ /* 0x001fc80007fde0ff */
[----:B------:R-:W-:-:S04]  /*2aa0*/  LEA.HI.X.SX32 R68, R28, R23, 0x1, P6 ;  /* 0x000000171c447211 */ /* 0x000fc800030f0eff */
[----:B------:R-:W-:Y:S02]  /*2ab0*/  @P0 IMAD.MOV.U32 R30, RZ, RZ, R66 ;  /* 0x000000ffff1e0224 */ /* 0x000fe400078e0042 */
[----:B------:R-:W-:-:S05]  /*2ac0*/  @P0 IMAD.MOV.U32 R31, RZ, RZ, R68 ;  /* 0x000000ffff1f0224 */ /* 0x000fca00078e0044 */
[----:B------:R-:W3:Y:S01]  /*2ad0*/  @P0 LDG.E.U8 R65, desc[UR22][R30.64] ;  /* 0x000000161e410981 */ /* 0x000ee2000c1e1100 */
[----:B------:R-:W-:Y:S02]  /*2ae0*/  LOP3.LUT R70, R8, 0x62, RZ, 0xfc, !PT ;  /* 0x0000006208467812 */ /* 0x000fe400078efcff */
[----:B------:R-:W-:Y:S02]  /*2af0*/  PLOP3.LUT P1, PT, PT, PT, UP1, 0x80, 0x8 ;  /* 0x000000000008781c */ /* 0x000fe40003f2f018 */
[C---:B------:R-:W-:Y:S02]  /*2b00*/  IADD3 R28, P6, PT, R27.reuse, R24, RZ ;  /* 0x000000181b1c7210 */ /* 0x040fe40007fde0ff */
[----:B------:R-:W-:Y:S02]  /*2b10*/  ISETP.LT.AND P1, PT, R70, UR20, P1 ;  /* 0x0000001446007c0c */ /* 0x000fe40008f21270 */
[----:B------:R-:W-:Y:S02]  /*2b20*/  LOP3.LUT R69, R8, 0x6a, RZ, 0xfc, !PT ;  /* 0x0000006a08457812 */ /* 0x000fe400078efcff */
[----:B------:R-:W-:Y:S01]  /*2b30*/  PLOP3.LUT P5, PT, PT, PT, UP1, 0x80, 0x8 ;  /* 0x000000000008781c */ /* 0x000fe20003faf018 */
[----:B------:R-:W-:Y:S01]  /*2b40*/  STL [R1+0x5ac], R66 ;  /* 0x0005ac4201007387 */ /* 0x000fe20000100800 */
[----:B------:R-:W-:-:S02]  /*2b50*/  LEA.HI.X.SX32 R27, R27, R23, 0x1, P6 ;  /* 0x000000171b1b7211 */ /* 0x000fc400030f0eff */
[----:B------:R-:W-:Y:S01]  /*2b60*/  ISETP.LT.AND P5, PT, R69, UR20, P5 ;  /* 0x0000001445007c0c */ /* 0x000fe2000afa1270 */
[----:B------:R-:W-:Y:S04]  /*2b70*/  STL [R1+0x5a8], R68 ;  /* 0x0005a84401007387 */ /* 0x000fe80000100800 */
[----:B------:R-:W-:Y:S01]  /*2b80*/  STL [R1+0x5c4], R28 ;  /* 0x0005c41c01007387 */ /* 0x000fe20000100800 */
[----:B------:R-:W-:Y:S02]  /*2b90*/  PRMT R67, RZ, 0x7610, R67 ;  /* 0x00007610ff437816 */ /* 0x000fe40000000043 */
[----:B------:R-:W-:Y:S01]  /*2ba0*/  PRMT R62, RZ, 0x7610, R62 ;  /* 0x00007610ff3e7816 */ /* 0x000fe2000000003e */
[----:B---3--:R0:W-:Y:S02]  /*2bb0*/  STL [R1+0x324], R65 ;  /* 0x0003244101007387 */ /* 0x0081e40000100800 */
[----:B0-----:R-:W-:-:S04]  /*2bc0*/  IADD3 R65, P0, PT, R29, R24, RZ ;  /* 0x000000181d417210 */ /* 0x001fc80007f1e0ff */
[----:B------:R-:W-:Y:S01]  /*2bd0*/  LEA.HI.X.SX32 R66, R29, R23, 0x1, P0 ;  /* 0x000000171d427211 */ /* 0x000fe200000f0eff */
[----:B------:R-:W-:-:S05]  /*2be0*/  @P1 IMAD.MOV.U32 R29, RZ, RZ, R27 ;  /* 0x000000ffff1d1224 */ /* 0x000fca00078e001b */
[----:B------:R0:W3:Y:S02]  /*2bf0*/  @P1 LDG.E.U8 R67, desc[UR22][R28.64] ;  /* 0x000000161c431981 */ /* 0x0000e4000c1e1100 */
[----:B0-----:R-:W-:Y:S02]  /*2c00*/  @P5 IMAD.MOV.U32 R28, RZ, RZ, R65 ;  /* 0x000000ffff1c5224 */ /* 0x001fe400078e0041 */
[----:B------:R-:W-:-:S05]  /*2c10*/  @P5 IMAD.MOV.U32 R29, RZ, RZ, R66 ;  /* 0x000000ffff1d5224 */ /* 0x000fca00078e0042 */
[----:B------:R-:W4:Y:S01]  /*2c20*/  @P5 LDG.E.U8 R62, desc[UR22][R28.64] ;  /* 0x000000161c3e5981 */ /* 0x000f22000c1e1100 */
[----:B------:R-:W-:Y:S02]  /*2c30*/  LOP3.LUT R68, R8, 0x72, RZ, 0xfc, !PT ;  /* 0x0000007208447812 */ /* 0x000fe400078efcff */
[----:B------:R-:W-:Y:S01]  /*2c40*/  PLOP3.LUT P6, PT, PT, PT, UP1, 0x80, 0x8 ;  /* 0x000000000008781c */ /* 0x000fe20003fcf018 */
[----:B------:R-:W-:Y:S03]  /*2c50*/  STL [R1+0x5e4], R65 ;  /* 0x0005e44101007387 */ /* 0x000fe60000100800 */
[----:B------:R-:W-:Y:S01]  /*2c60*/  ISETP.LT.AND P0, PT, R68, UR20, P6 ;  /* 0x0000001444007c0c */ /* 0x000fe2000b701270 */
[----:B------:R0:W-:Y:S04]  /*2c70*/  STL [R1+0x5c0], R27 ;  /* 0x0005c01b01007387 */ /* 0x0001e80000100800 */
[----:B--2---:R-:W-:Y:S01]  /*2c80*/  STL [R1+0x32c], R71 ;  /* 0x00032c4701007387 */ /* 0x004fe20000100800 */
[----:B0-----:R-:W-:-:S03]  /*2c90*/  IADD3 R27, P6, PT, R26, R24, RZ ;  /* 0x000000181a1b7210 */ /* 0x001fc60007fde0ff */
[----:B------:R-:W-:Y:S01]  /*2ca0*/  STL [R1+0x5e0], R66 ;  /* 0x0005e04201007387 */ /* 0x000fe20000100800 */
[----:B------:R-:W-:-:S03]  /*2cb0*/  LEA.HI.X.SX32 R26, R26, R23, 0x1, P6 ;  /* 0x000000171a1a7211 */ /* 0x000fc600030f0eff */
[----:B------:R0:W-:Y:S01]  /*2cc0*/  STL [R1+0x5fc], R27 ;  /* 0x0005fc1b01007387 */ /* 0x0001e20000100800 */
[----:B------:R-:W-:Y:S02]  /*2cd0*/  LOP3.LUT R65, R8, 0x7a, RZ, 0xfc, !PT ;  /* 0x0000007a08417812 */ /* 0x000fe400078efcff */
[----:B------:R-:W-:Y:S02]  /*2ce0*/  PLOP3.LUT P1, PT, PT, PT, UP1, 0x80, 0x8 ;  /* 0x000000000008781c */ /* 0x000fe40003f2f018 */
[----:B0-----:R-:W-:Y:S02]  /*2cf0*/  @P0 LOP3.LUT R27, R27, R26, RZ, 0x3c, !PT ;  /* 0x0000001a1b1b0212 */ /* 0x001fe400078e3cff */
[----:B------:R-:W-:Y:S02]  /*2d00*/  PRMT R64, RZ, 0x7610, R64 ;  /* 0x00007610ff407816 */ /* 0x000fe40000000040 */
[----:B------:R-:W-:Y:S02]  /*2d10*/  PLOP3.LUT P5, PT, PT, PT, UP1, 0x80, 0x8 ;  /* 0x000000000008781c */ /* 0x000fe40003faf018 */
[----:B------:R-:W-:-:S02]  /*2d20*/  ISETP.LT.AND P1, PT, R65, UR20, P1 ;  /* 0x0000001441007c0c */ /* 0x000fc40008f21270 */
[----:B------:R-:W-:Y:S01]  /*2d30*/  PRMT R34, RZ, 0x7610, R34 ;  /* 0x00007610ff227816 */ /* 0x000fe20000000022 */
[----:B----4-:R-:W-:Y:S04]  /*2d40*/  STL [R1+0x338], R62 ;  /* 0x0003383e01007387 */ /* 0x010fe80000100800 */
[----:B------:R0:W-:Y:S02]  /*2d50*/  STL [R1+0x5f8], R26 ;  /* 0x0005f81a01007387 */ /* 0x0001e40000100800 */
[C---:B0-----:R-:W-:Y:S02]  /*2d60*/  @P0 LOP3.LUT R26, R27.reuse, R26, RZ, 0x3c, !PT ;  /* 0x0000001a1b1a0212 */ /* 0x041fe400078e3cff */
[----:B------:R-:W-:Y:S02]  /*2d70*/  LOP3.LUT R62, R8, 0x4, RZ, 0xfc, !PT ;  /* 0x00000004083e7812 */ /* 0x000fe400078efcff */
[----:B------:R-:W-:-:S05]  /*2d80*/  @P0 LOP3.LUT R27, R27, R26, RZ, 0x3c, !PT ;  /* 0x0000001a1b1b0212 */ /* 0x000fca00078e3cff */
[----:B------:R-:W2:Y:S01]  /*2d90*/  @P0 LDG.E.U8 R64, desc[UR22][R26.64] ;  /* 0x000000161a400981 */ /* 0x000ea2000c1e1100 */
[----:B------:R-:W-:Y:S02]  /*2da0*/  ISETP.LT.AND P0, PT, R62, UR20, P5 ;  /* 0x000000143e007c0c */ /* 0x000fe4000af01270 */
[----:B------:R-:W-:-:S04]  /*2db0*/  IADD3 R28, P5, PT, R14, R24, RZ ;  /* 0x000000180e1c7210 */ /* 0x000fc80007fbe0ff */
[----:B------:R-:W-:-:S05]  /*2dc0*/  LEA.HI.X.SX32 R29, R14, R23, 0x1, P5 ;  /* 0x000000170e1d7211 */ /* 0x000fca00028f0eff */
[----:B------:R0:W4:Y:S01]  /*2dd0*/  @P1 LDG.E.U8 R34, desc[UR22][R28.64] ;  /* 0x000000161c221981 */ /* 0x000122000c1e1100 */
[----:B------:R-:W-:-:S03]  /*2de0*/  IADD3 R62, P6, PT, R19, R24, RZ ;  /* 0x00000018133e7210 */ /* 0x000fc60007fde0ff */
[----:B------:R0:W-:Y:S04]  /*2df0*/  STL [R1+0x614], R28 ;  /* 0x0006141c01007387 */ /* 0x0001e80000100800 */
[----:B------:R-:W-:Y:S04]  /*2e00*/  STL [R1+0x34], R62 ;  /* 0x0000343e01007387 */ /* 0x000fe80000100800 */
[----:B------:R-:W-:Y:S04]  /*2e10*/  STL [R1+0x610], R29 ;  /* 0x0006101d01007387 */ /* 0x000fe80000100800 */
[----:B---3--:R-:W-:Y:S01]  /*2e20*/  STL [R1+0x35c], R67 ;  /* 0x00035c4301007387 */ /* 0x008fe20000100800 */
[----:B------:R-:W-:-:S02]  /*2e30*/  LOP3.LUT R65, R8, 0xc, RZ, 0xfc, !PT ;  /* 0x0000000c08417812 */ /* 0x000fc400078efcff */
[----:B------:R-:W-:Y:S01]  /*2e40*/  PLOP3.LUT P5, PT, PT, PT, UP1, 0x80, 0x8 ;  /* 0x000000000008781c */ /* 0x000fe20003faf018 */
[----:B0-----:R-:W-:Y:S01]  /*2e50*/  @P0 IMAD.MOV.U32 R28, RZ, RZ, R62 ;  /* 0x000000ffff1c0224 */ /* 0x001fe200078e003e */
[----:B------:R-:W-:Y:S02]  /*2e60*/  PRMT R33, RZ, 0x7610, R33 ;  /* 0x00007610ff217816 */ /* 0x000fe40000000021 */
[----:B------:R-:W-:Y:S02]  /*2e70*/  ISETP.LT.AND P1, PT, R65, UR20, P5 ;  /* 0x0000001441007c0c */ /* 0x000fe4000af21270 */
[----:B------:R-:W-:Y:S01]  /*2e80*/  PRMT R63, RZ, 0x7610, R63 ;  /* 0x00007610ff3f7816 */ /* 0x000fe2000000003f */
[----:B--2---:R0:W-:Y:S02]  /*2e90*/  STL [R1+0x334], R64 ;  /* 0x0003344001007387 */ /* 0x0041e40000100800 */
[----:B0-----:R-:W-:-:S05]  /*2ea0*/  LEA.HI.X.SX32 R64, R19, R23, 0x1, P6 ;  /* 0x0000001713407211 */ /* 0x001fca00030f0eff */
[----:B------:R-:W-:Y:S01]  /*2eb0*/  @P0 IMAD.MOV.U32 R29, RZ, RZ, R64 ;  /* 0x000000ffff1d0224 */ /* 0x000fe200078e0040 */
[----:B----4-:R-:W-:Y:S04]  /*2ec0*/  STL [R1+0x320], R34 ;  /* 0x0003202201007387 */ /* 0x010fe80000100800 */
[----:B------:R0:W-:Y:S04]  /*2ed0*/  STL [R1+0x30], R64 ;  /* 0x0000304001007387 */ /* 0x0001e80000100800 */
[----:B------:R1:W2:Y:S01]  /*2ee0*/  @P0 LDG.E.U8 R33, desc[UR22][R28.64] ;  /* 0x000000161c210981 */ /* 0x0002a2000c1e1100 */
[----:B0-----:R-:W-:-:S04]  /*2ef0*/  IADD3 R64, P0, PT, R17, R24, RZ ;  /* 0x0000001811407210 */ /* 0x001fc80007f1e0ff */
[----:B------:R-:W-:Y:S01]  /*2f00*/  LEA.HI.X.SX32 R65, R17, R23, 0x1, P0 ;  /* 0x0000001711417211 */ /* 0x000fe200000f0eff */
[----:B-1----:R-:W-:-:S04]  /*2f10*/  @P1 IMAD.MOV.U32 R28, RZ, RZ, R64 ;  /* 0x000000ffff1c1224 */ /* 0x002fc800078e0040 */
[----:B------:R-:W-:-:S05]  /*2f20*/  @P1 IMAD.MOV.U32 R29, RZ, RZ, R65 ;  /* 0x000000ffff1d1224 */ /* 0x000fca00078e0041 */
[----:B------:R-:W3:Y:S01]  /*2f30*/  @P1 LDG.E.U8 R63, desc[UR22][R28.64] ;  /* 0x000000161c3f1981 */ /* 0x000ee2000c1e1100 */
[----:B------:R-:W-:Y:S02]  /*2f40*/  LOP3.LUT R62, R8, 0x14, RZ, 0xfc, !PT ;  /* 0x00000014083e7812 */ /* 0x000fe400078efcff */
[----:B------:R-:W-:Y:S01]  /*2f50*/  PLOP3.LUT P0, PT, PT, PT, UP1, 0x80, 0x8 ;  /* 0x000000000008781c */ /* 0x000fe20003f0f018 */
[----:B------:R-:W-:Y:S01]  /*2f60*/  STL [R1+0x54], R64 ;  /* 0x0000544001007387 */ /* 0x000fe20000100800 */
[----:B------:R-:W-:Y:S02]  /*2f70*/  PLOP3.LUT P5, PT, PT, PT, UP1, 0x80, 0x8 ;  /* 0x000000000008781c */ /* 0x000fe40003faf018 */
[----:B------:R-:W-:Y:S02]  /*2f80*/  ISETP.LT.AND P1, PT, R62, UR20, P0 ;  /* 0x000000143e007c0c */ /* 0x000fe40008721270 */
[C---:B------:R-:W-:Y:S02]  /*2f90*/  LOP3.LUT R62, R8.reuse, 0x24, RZ, 0xfc, !PT ;  /* 0x00000024083e7812 */ /* 0x040fe400078efcff */
[----:B------:R-:W-:Y:S01]  /*2fa0*/  PRMT R60, RZ, 0x7610, R60 ;  /* 0x00007610ff3c7816 */ /* 0x000fe2000000003c */
[----:B--2---:R0:W-:Y:S04]  /*2fb0*/  STL [R1+0x328], R33 ;  /* 0x0003282101007387 */ /* 0x0041e80000100800 */
[----:B------:R-:W-:Y:S01]  /*2fc0*/  STL [R1+0x50], R65 ;  /* 0x0000504101007387 */ /* 0x000fe20000100800 */
[----:B0-----:R-:W-:-:S04]  /*2fd0*/  LOP3.LUT R33, R8, 0x1c, RZ, 0xfc, !PT ;  /* 0x0000001c08217812 */ /* 0x001fc800078efcff */
[----:B------:R-:W-:Y:S01]  /*2fe0*/  ISETP.LT.AND P0, PT, R33, UR20, P5 ;  /* 0x0000001421007c0c */ /* 0x000fe2000af01270 */
[----:B---3--:R0:W-:Y:S01]  /*2ff0*/  STL [R1+0x330], R63 ;  /* 0x0003303f01007387 */ /* 0x0081e20000100800 */
[----:B------:R-:W-:Y:S02]  /*3000*/  PLOP3.LUT P5, PT, PT, PT, UP1, 0x80, 0x8 ;  /* 0x000000000008781c */ /* 0x000fe40003faf018 */
[----:B0-----:R-:W-:-:S04]  /*3010*/  IADD3 R63, P6, PT, R13, R24, RZ ;  /* 0x000000180d3f7210 */ /* 0x001fc80007fde0ff */
[-C--:B------:R-:W-:Y:S02]  /*3020*/  LEA.HI.X.SX32 R64, R13, R23.reuse, 0x1, P6 ;  /* 0x000000170d407211 */ /* 0x080fe400030f0eff */
[----:B------:R-:W-:Y:S02]  /*3030*/  IADD3 R33, P6, PT, R12, R24, RZ ;  /* 0x000000180c217210 */ /* 0x000fe40007fde0ff */
[----:B------:R-:W-:Y:S01]  /*3040*/  ISETP.LT.AND P5, PT, R62, UR20, P5 ;  /* 0x000000143e007c0c */ /* 0x000fe2000afa1270 */
[----:B------:R-:W-:Y:S01]  /*3050*/  @P1 IMAD.MOV.U32 R13, RZ, RZ, R64 ;  /* 0x000000ffff0d1224 */ /* 0x000fe200078e0040 */
[----:B------:R-:W-:Y:S01]  /*3060*/  LEA.HI.X.SX32 R62, R12, R23, 0x1, P6 ;  /* 0x000000170c3e7211 */ /* 0x000fe200030f0eff */
[----:B------:R-:W-:-:S05]  /*3070*/  @P1 IMAD.MOV.U32 R12, RZ, RZ, R63 ;  /* 0x000000ffff0c1224 */ /* 0x000fca00078e003f */
[----:B------:R0:W2:Y:S04]  /*3080*/  @P1 LDG.E.U8 R60, desc[UR22][R12.64] ;  /* 0x000000160c3c1981 */ /* 0x0000a8000c1e1100 */
[----:B------:R-:W-:Y:S04]  /*3090*/  STL [R1+0x74], R63 ;  /* 0x0000743f01007387 */ /* 0x000fe80000100800 */
[----:B------:R-:W-:Y:S01]  /*30a0*/  STL [R1+0x70], R64 ;  /* 0x0000704001007387 */ /* 0x000fe20000100800 */
[----:B------:R-:W-:-:S03]  /*30b0*/  PRMT R17, RZ, 0x7610, R17 ;  /* 0x00007610ff117816 */ /* 0x000fc60000000011 */
[----:B------:R-:W-:Y:S01]  /*30c0*/  STL [R1+0x94], R33 ;  /* 0x0000942101007387 */ /* 0x000fe20000100800 */
[----:B0-----:R-:W-:-:S03]  /*30d0*/  @P0 IMAD.MOV.U32 R12, RZ, RZ, R33 ;  /* 0x000000ffff0c0224 */ /* 0x001fc600078e0021 */
[----:B------:R-:W-:Y:S01]  /*30e0*/  STL [R1+0x90], R62 ;  /* 0x0000903e01007387 */ /* 0x000fe20000100800 */
[----:B------:R-:W-:Y:S01]  /*30f0*/  @P0 IMAD.MOV.U32 R13, RZ, RZ, R62 ;  /* 0x000000ffff0d0224 */ /* 0x000fe200078e003e */
[----:B------:R-:W-:-:S04]  /*3100*/  PRMT R59, RZ, 0x7610, R59 ;  /* 0x00007610ff3b7816 */ /* 0x000fc8000000003b */
[----:B------:R0:W3:Y:S04]  /*3110*/  @P0 LDG.E.U8 R17, desc[UR22][R12.64] ;  /* 0x000000160c110981 */ /* 0x0000e8000c1e1100 */
[----:B--2---:R1:W-:Y:S02]  /*3120*/  STL [R1+0x220], R60 ;  /* 0x0002203c01007387 */ /* 0x0043e40000100800 */
[----:B-1----:R-:W-:-:S04]  /*3130*/  IADD3 R60, P1, PT, R11, R24, RZ ;  /* 0x000000180b3c7210 */ /* 0x002fc80007f3e0ff */
[----:B------:R-:W-:Y:S01]  /*3140*/  LEA.HI.X.SX32 R11, R11, R23, 0x1, P1 ;  /* 0x000000170b0b7211 */ /* 0x000fe200008f0eff */
[----:B0-----:R-:W-:-:S04]  /*3150*/  @P5 IMAD.MOV.U32 R12, RZ, RZ, R60 ;  /* 0x000000ffff0c5224 */ /* 0x001fc800078e003c */
[----:B------:R-:W-:-:S05]  /*3160*/  @P5 IMAD.MOV.U32 R13, RZ, RZ, R11 ;  /* 0x000000ffff0d5224 */ /* 0x000fca00078e000b */
[----:B------:R0:W2:Y:S01]  /*3170*/  @P5 LDG.E.U8 R59, desc[UR22][R12.64] ;  /* 0x000000160c3b5981 */ /* 0x0000a2000c1e1100 */
[----:B------:R-:W-:Y:S02]  /*3180*/  LOP3.LUT R33, R8, 0x2c, RZ, 0xfc, !PT ;  /* 0x0000002c08217812 */ /* 0x000fe400078efcff */
[----:B------:R-:W-:Y:S01]  /*3190*/  PLOP3.LUT P0, PT, PT, PT, UP1, 0x80, 0x8 ;  /* 0x000000000008781c */ /* 0x000fe20003f0f018 */
[----:B------:R-:W-:Y:S01]  /*31a0*/  STL [R1+0xb4], R60 ;  /* 0x0000b43c01007387 */ /* 0x000fe20000100800 */
[----:B------:R-:W-:-:S03]  /*31b0*/  PLOP3.LUT P1, PT, PT, PT, UP1, 0x80, 0x8 ;  /* 0x000000000008781c */ /* 0x000fc60003f2f018 */
[----:B---3--:R1:W-:Y:S01]  /*31c0*/  STL [R1+0x31c], R17 ;  /* 0x00031c1101007387 */ /* 0x0083e20000100800 */
[----:B------:R-:W-:Y:S02]  /*31d0*/  ISETP.LT.AND P0, PT, R33, UR20, P0 ;  /* 0x0000001421007c0c */ /* 0x000fe40008701270 */
[----:B0-----:R-:W-:Y:S01]  /*31e0*/  IADD3 R12, P5, PT, R16, R24, RZ ;  /* 0x00000018100c7210 */ /* 0x001fe20007fbe0ff */
[----:B------:R-:W-:Y:S01]  /*31f0*/  STL [R1+0xb0], R11 ;  /* 0x0000b00b01007387 */ /* 0x000fe20000100800 */
[----:B-1----:R-:W-:-:S04]  /*3200*/  LOP3.LUT R17, R8, 0x34, RZ, 0xfc, !PT ;  /* 0x0000003408117812 */ /* 0x002fc800078efcff */
[----:B------:R-:W-:Y:S02]  /*3210*/  ISETP.LT.AND P1, PT, R17, UR20, P1 ;  /* 0x0000001411007c0c */ /* 0x000fe40008f21270 */
[----:B------:R-:W-:Y:S02]  /*3220*/  PRMT R61, RZ, 0x7610, R61 ;  /* 0x00007610ff3d7816 */ /* 0x000fe4000000003d */
[----:B------:R-:W-:Y:S02]  /*3230*/  LEA.HI.X.SX32 R13, R16, R23, 0x1, P5 ;  /* 0x00000017100d7211 */ /* 0x000fe400028f0eff */
[----:B------:R-:W-:-:S03]  /*3240*/  PRMT R41, RZ, 0x7610, R41 ;  /* 0x00007610ff297816 */ /* 0x000fc60000000029 */
[----:B------:R0:W3:Y:S01]  /*3250*/  @P0 LDG.E.U8 R61, desc[UR22][R12.64] ;  /* 0x000000160c3d0981 */ /* 0x0000e2000c1e1100 */
[----:B------:R-:W-:Y:S02]  /*3260*/  LOP3.LUT R17, R8, 0x3c, RZ, 0xfc, !PT ;  /* 0x0000003c08117812 */ /* 0x000fe400078efcff */
[----:B------:R-:W-:-:S04]  /*3270*/  PLOP3.LUT P5, PT, PT, PT, UP1, 0x80, 0x8 ;  /* 0x000000000008781c */ /* 0x000fc80003faf018 */
[----:B------:R-:W-:Y:S02]  /*3280*/  ISETP.LT.AND P0, PT, R17, UR20, P5 ;  /* 0x0000001411007c0c */ /* 0x000fe4000af01270 */
[----:B------:R-:W-:Y:S01]  /*3290*/  PRMT R16, RZ, 0x7610, R16 ;  /* 0x00007610ff107816 */ /* 0x000fe20000000010 */
[----:B--2---:R1:W-:Y:S04]  /*32a0*/  STL [R1+0x260], R59 ;  /* 0x0002603b01007387 */ /* 0x0043e80000100800 */
[----:B------:R0:W-:Y:S01]  /*32b0*/  STL [R1+0x4d4], R12 ;  /* 0x0004d40c01007387 */ /* 0x0001e20000100800 */
[----:B-1----:R-:W-:-:S04]  /*32c0*/  IADD3 R59, P6, PT, R18, R24, RZ ;  /* 0x00000018123b7210 */ /* 0x002fc80007fde0ff */
[----:B------:R-:W-:Y:S01]  /*32d0*/  LEA.HI.X.SX32 R60, R18, R23, 0x1, P6 ;  /* 0x00000017123c7211 */ /* 0x000fe200030f0eff */
[----:B------:R-:W-:Y:S01]  /*32e0*/  STL [R1+0x4f4], R59 ;  /* 0x0004f43b01007387 */ /* 0x000fe20000100800 */
[----:B0-----:R-:W-:-:S03]  /*32f0*/  @P1 IMAD.MOV.U32 R12, RZ, RZ, R59 ;  /* 0x000000ffff0c1224 */ /* 0x001fc600078e003b */
[----:B------:R0:W-:Y:S02]  /*3300*/  STL [R1+0x4d0], R13 ;  /* 0x0004d00d01007387 */ /* 0x0001e40000100800 */
[----:B0-----:R-:W-:-:S05]  /*3310*/  @P1 IMAD.MOV.U32 R13, RZ, RZ, R60 ;  /* 0x000000ffff0d1224 */ /* 0x001fca00078e003c */
[----:B------:R0:W2:Y:S02]  /*3320*/  @P1 LDG.E.U8 R41, desc[UR22][R12.64] ;  /* 0x000000160c291981 */ /* 0x0000a4000c1e1100 */
[----:B0-----:R-:W-:-:S04]  /*3330*/  IADD3 R12, P6, PT, R25, R24, RZ ;  /* 0x00000018190c7210 */ /* 0x001fc80007fde0ff */
[----:B------:R-:W-:-:S05]  /*3340*/  LEA.HI.X.SX32 R13, R25, R23, 0x1, P6 ;  /* 0x00000017190d7211 */ /* 0x000fca00030f0eff */
[----:B------:R-:W4:Y:S01]  /*3350*/  @P0 LDG.E.U8 R16, desc[UR22][R12.64] ;  /* 0x000000160c100981 */ /* 0x000f22000c1e1100 */
[----:B------:R-:W-:-:S03]  /*3360*/  PLOP3.LUT P5, PT, PT, PT, UP1, 0x80, 0x8 ;  /* 0x000000000008781c */ /* 0x000fc60003faf018 */
[----:B------:R0:W-:Y:S01]  /*3370*/  STL [R1+0x4f0], R60 ;  /* 0x0004f03c01007387 */ /* 0x0001e20000100800 */
[----:B------:R-:W-:Y:S02]  /*3380*/  LOP3.LUT R33, R0, 0x7, R7, 0xfe, !PT ;  /* 0x0000000700217812 */ /* 0x000fe400078efe07 */
[----:B------:R-:W-:Y:S02]  /*3390*/  IADD3 R59, P6, PT, R38, R24, RZ ;  /* 0x00000018263b7210 */ /* 0x000fe40007fde0ff */
[----:B------:R-:W-:Y:S02]  /*33a0*/  IABS R11, R33 ;  /* 0x00000021000b7213 */ /* 0x000fe40000000000 */
[----:B------:R-:W-:Y:S02]  /*33b0*/  LOP3.LUT R17, R8, 0x4c, RZ, 0xfc, !PT ;  /* 0x0000004c08117812 */ /* 0x000fe400078efcff */
[----:B------:R-:W-:Y:S01]  /*33c0*/  PLOP3.LUT P1, PT, PT, PT, UP1, 0x80, 0x8 ;  /* 0x000000000008781c */ /* 0x000fe20003f2f018 */
[----:B------:R-:W-:Y:S01]  /*33d0*/  IMAD.MOV.U32 R18, RZ, RZ, R11 ;  /* 0x000000ffff127224 */ /* 0x000fe200078e000b */
[----:B0-----:R-:W-:-:S02]  /*33e0*/  LEA.HI.X.SX32 R60, R38, R23, 0x1, P6 ;  /* 0x00000017263c7211 */ /* 0x001fc400030f0eff */
[----:B------:R-:W-:Y:S01]  /*33f0*/  ISETP.LT.AND P1, PT, R17, UR20, P1 ;  /* 0x0000001411007c0c */ /* 0x000fe20008f21270 */
[----:B------:R-:W-:Y:S01]  /*3400*/  IMAD.HI.U32 R11, R5, R18, RZ ;  /* 0x00000012050b7227 */ /* 0x000fe200078e00ff */
[----:B------:R-:W-:-:S03]  /*3410*/  PRMT R31, RZ, 0x7610, R31 ;  /* 0x00007610ff1f7816 */ /* 0x000fc6000000001f */
[----:B------:R-:W-:-:S04]  /*3420*/  IMAD.MOV R11, RZ, RZ, -R11 ;  /* 0x000000ffff0b7224 */ /* 0x000fc800078e0a0b */
[----:B------:R-:W-:Y:S01]  /*3430*/  IMAD R18, R4, R11, R18 ;  /* 0x0000000b04127224 */ /* 0x000fe200078e0212 */
[----:B------:R-:W-:Y:S01]  /*3440*/  PRMT R11, RZ, 0x7610, R11 ;  /* 0x00007610ff0b7816 */ /* 0x000fe2000000000b */
[----:B--2---:R0:W-:Y:S02]  /*3450*/  STL [R1+0x2f4], R41 ;  /* 0x0002f42901007387 */ /* 0x0041e40000100800 */
[----:B0-----:R-:W-:-:S04]  /*3460*/  LOP3.LUT R41, R8, 0x44, RZ, 0xfc, !PT ;  /* 0x0000004408297812 */ /* 0x001fc800078efcff */
[----:B------:R-:W-:Y:S01]  /*3470*/  ISETP.LT.AND P5, PT, R41, UR20, P5 ;  /* 0x0000001429007c0c */ /* 0x000fe2000afa1270 */
[----:B------:R0:W-:Y:S04]  /*3480*/  STL [R1+0x514], R12 ;  /* 0x0005140c01007387 */ /* 0x0001e80000100800 */
[----:B------:R1:W-:Y:S04]  /*3490*/  STL [R1+0x510], R13 ;  /* 0x0005100d01007387 */ /* 0x0003e80000100800 */
[----:B------:R-:W-:Y:S04]  /*34a0*/  STL [R1+0x53c], R59 ;  /* 0x00053c3b01007387 */ /* 0x000fe80000100800 */
[----:B----4-:R2:W-:Y:S01]  /*34b0*/  STL [R1+0x2f0], R16 ;  /* 0x0002f01001007387 */ /* 0x0105e20000100800 */
[----:B0-----:R-:W-:-:S02]  /*34c0*/  @P5 IMAD.MOV.U32 R12, RZ, RZ, R59 ;  /* 0x000000ffff0c5224 */ /* 0x001fc400078e003b */
[----:B-1----:R-:W-:-:S05]  /*34d0*/  @P5 IMAD.MOV.U32 R13, RZ, RZ, R60 ;  /* 0x000000ffff0d5224 */ /* 0x002fca00078e003c */
[----:B------:R0:W4:Y:S01]  /*34e0*/  @P5 LDG.E.U8 R31, desc[UR22][R12.64] ;  /* 0x000000160c1f5981 */ /* 0x000122000c1e1100 */
[----:B--2---:R-:W-:-:S04]  /*34f0*/  IADD3 R16, P0, PT, R43, R24, RZ ;  /* 0x000000182b107210 */ /* 0x004fc80007f1e0ff */
[----:B------:R-:W-:Y:S01]  /*3500*/  LEA.HI.X.SX32 R17, R43, R23, 0x1, P0 ;  /* 0x000000172b117211 */ /* 0x000fe200000f0eff */
[----:B0-----:R-:W-:-:S04]  /*3510*/  @P1 IMAD.MOV.U32 R12, RZ, RZ, R16 ;  /* 0x000000ffff0c1224 */ /* 0x001fc800078e0010 */
[----:B------:R-:W-:-:S05]  /*3520*/  @P1 IMAD.MOV.U32 R13, RZ, RZ, R17 ;  /* 0x000000ffff0d1224 */ /* 0x000fca00078e0011 */
[----:B------:R0:W2:Y:S01]  /*3530*/  @P1 LDG.E.U8 R11, desc[UR22][R12.64] ;  /* 0x000000160c0b1981 */ /* 0x0000a2000c1e1100 */
[----:B------:R-:W-:Y:S02]  /*3540*/  LOP3.LUT R41, R8, 0x54, RZ, 0xfc, !PT ;  /* 0x0000005408297812 */ /* 0x000fe400078efcff */
[----:B------:R-:W-:-:S04]  /*3550*/  PLOP3.LUT P6, PT, PT, PT, UP1, 0x80, 0x8 ;  /* 0x000000000008781c */ /* 0x000fc80003fcf018 */
[----:B------:R-:W-:Y:S01]  /*3560*/  ISETP.LT.AND P0, PT, R41, UR20, P6 ;  /* 0x0000001429007c0c */ /* 0x000fe2000b701270 */
[----:B------:R-:W-:Y:S01]  /*3570*/  STL [R1+0x55c], R16 ;  /* 0x00055c1001007387 */ /* 0x000fe20000100800 */
[----:B------:R-:W-:-:S03]  /*3580*/  IADD3 R59, P1, PT, R32, R24, RZ ;  /* 0x00000018203b7210 */ /* 0x000fc60007f3e0ff */
[----:B---3--:R-:W-:Y:S04]  /*3590*/  STL [R1+0x2f8], R61 ;  /* 0x0002f83d01007387 */ /* 0x008fe80000100800 */
[----:B------:R1:W-:Y:S01]  /*35a0*/  STL [R1+0x530], R60 ;  /* 0x0005303c01007387 */ /* 0x0003e20000100800 */
[----:B------:R-:W-:-:S03]  /*35b0*/  PRMT R56, RZ, 0x7610, R56 ;  /* 0x00007610ff387816 */ /* 0x000fc60000000038 */
[----:B0-----:R-:W-:Y:S01]  /*35c0*/  @P0 IMAD.MOV.U32 R12, RZ, RZ, R59 ;  /* 0x000000ffff0c0224 */ /* 0x001fe200078e003b */
[----:B-1----:R-:W-:Y:S02]  /*35d0*/  LEA.HI.X.SX32 R60, R32, R23, 0x1, P1 ;  /* 0x00000017203c7211 */ /* 0x002fe400008f0eff */
[----:B------:R-:W-:-:S03]  /*35e0*/  LOP3.LUT R41, R8, 0x5c, RZ, 0xfc, !PT ;  /* 0x0000005c08297812 */ /* 0x000fc600078efcff */
[----:B------:R-:W-:Y:S01]  /*35f0*/  @P0 IMAD.MOV.U32 R13, RZ, RZ, R60 ;  /* 0x000000ffff0d0224 */ /* 0x000fe200078e003c */
[----:B------:R-:W-:Y:S02]  /*3600*/  PLOP3.LUT P1, PT, PT, PT, UP1, 0x80, 0x8 ;  /* 0x000000000008781c */ /* 0x000fe40003f2f018 */
[----:B------:R-:W-:Y:S02]  /*3610*/  LOP3.LUT R16, R8, 0x64, RZ, 0xfc, !PT ;  /* 0x0000006408107812 */ /* 0x000fe400078efcff */
[----:B------:R-:W-:Y:S01]  /*3620*/  PLOP3.LUT P5, PT, PT, PT, UP1, 0x80, 0x8 ;  /* 0x000000000008781c */ /* 0x000fe20003faf018 */
[----:B------:R0:W3:Y:S01]  /*3630*/  @P0 LDG.E.U8 R56, desc[UR22][R12.64] ;  /* 0x000000160c380981 */ /* 0x0000e2000c1e1100 */
[----:B------:R-:W-:Y:S02]  /*3640*/  ISETP.LT.AND P1, PT, R41, UR20, P1 ;  /* 0x0000001429007c0c */ /* 0x000fe40008f21270 */
[----:B------:R-:W-:Y:S02]  /*3650*/  ISETP.LT.AND P0, PT, R16, UR20, P5 ;  /* 0x0000001410007c0c */ /* 0x000fe4000af01270 */
[----:B------:R-:W-:-:S02]  /*3660*/  LOP3.LUT R41, R8, 0x6c, RZ, 0xfc, !PT ;  /* 0x0000006c08297812 */ /* 0x000fc400078efcff */
[CC--:B0-----:R-:W-:Y:S02]  /*3670*/  IADD3 R12, P6, PT, R39.reuse, R24.reuse, RZ ;  /* 0x00000018270c7210 */ /* 0x0c1fe40007fde0ff */
[----:B------:R-:W-:Y:S02]  /*3680*/  PLOP3.LUT P5, PT, PT, PT, UP1, 0x80, 0x8 ;  /* 0x000000000008781c */ /* 0x000fe40003faf018 */
[----:B------:R-:W-:Y:S02]  /*3690*/  LEA.HI.X.SX32 R13, R39, R23, 0x1, P6 ;  /* 0x00000017270d7211 */ /* 0x000fe400030f0eff */
[----:B------:R-:W-:Y:S02]  /*36a0*/  IADD3 R16, P6, PT, R36, R24, RZ ;  /* 0x0000001824107210 */ /* 0x000fe40007fde0ff */
[----:B------:R-:W-:Y:S02]  /*36b0*/  PRMT R47, RZ, 0x7610, R47 ;  /* 0x00007610ff2f7816 */ /* 0x000fe4000000002f */
[----:B------:R-:W-:-:S02]  /*36c0*/  ISETP.LT.AND P5, PT, R41, UR20, P5 ;  /* 0x0000001429007c0c */ /* 0x000fc4000afa1270 */
[----:B------:R-:W-:Y:S02]  /*36d0*/  LEA.HI.X.SX32 R41, R36, R23, 0x1, P6 ;  /* 0x0000001724297211 */ /* 0x000fe400030f0eff */
[----:B------:R0:W3:Y:S01]  /*36e0*/  @P1 LDG.E.U8 R47, desc[UR22][R12.64] ;  /* 0x000000160c2f1981 */ /* 0x0000e2000c1e1100 */
[----:B------:R-:W-:Y:S02]  /*36f0*/  IADD3 R36, P1, PT, R44, R24, RZ ;  /* 0x000000182c247210 */ /* 0x000fe40007f3e0ff */
[----:B------:R-:W-:Y:S01]  /*3700*/  PRMT R30, RZ, 0x7610, R30 ;  /* 0x00007610ff1e7816 */ /* 0x000fe2000000001e */
[----:B----4-:R1:W-:Y:S04]  /*3710*/  STL [R1+0x21c], R31 ;  /* 0x00021c1f01007387 */ /* 0x0103e80000100800 */
[----:B------:R4:W-:Y:S01]  /*3720*/  STL [R1+0x558], R17 ;  /* 0x0005581101007387 */ /* 0x0009e20000100800 */
[----:B-1----:R-:W-:-:S03]  /*3730*/  LOP3.LUT R31, R0, 0x8, R7, 0xfe, !PT ;  /* 0x00000008001f7812 */ /* 0x002fc600078efe07 */
[----:B------:R-:W-:Y:S01]  /*3740*/  STL [R1+0x594], R59 ;  /* 0x0005943b01007387 */ /* 0x000fe20000100800 */
[----:B----4-:R-:W-:-:S03]  /*3750*/  IABS R17, R31 ;  /* 0x0000001f00117213 */ /* 0x010fc60000000000 */
[----:B------:R-:W-:Y:S04]  /*3760*/  STL [R1+0x590], R60 ;  /* 0x0005903c01007387 */ /* 0x000fe80000100800 */
[----:B--2---:R1:W-:Y:S02]  /*3770*/  STL [R1+0x2ec], R11 ;  /* 0x0002ec0b01007387 */ /* 0x0043e40000100800 */
[----:B-1----:R-:W-:-:S04]  /*3780*/  IMAD.HI.U32 R11, R5, R17, RZ ;  /* 0x00000011050b7227 */ /* 0x002fc800078e00ff */
[----:B------:R-:W-:Y:S01]  /*3790*/  IMAD.MOV R11, RZ, RZ, -R11 ;  /* 0x000000ffff0b7224 */ /* 0x000fe200078e0a0b */
[----:B------:R0:W-:Y:S03]  /*37a0*/  STL [R1+0x5b4], R12 ;  /* 0x0005b40c01007387 */ /* 0x0001e60000100800 */
[----:B------:R-:W-:Y:S01]  /*37b0*/  IMAD R17, R4, R11, R17 ;  /* 0x0000000b04117224 */ /* 0x000fe200078e0211 */
[----:B------:R1:W-:Y:S01]  /*37c0*/  STL [R1+0x5b0], R13 ;  /* 0x0005b00d01007387 */ /* 0x0003e20000100800 */
[----:B------:R-:W-:Y:S01]  /*37d0*/  PRMT R11, RZ, 0x7610, R11 ;  /* 0x00007610ff0b7816 */ /* 0x000fe2000000000b */
[----:B0-----:R-:W-:Y:S02]  /*37e0*/  @P0 IMAD.MOV.U32 R12, RZ, RZ, R16 ;  /* 0x000000ffff0c0224 */ /* 0x001fe400078e0010 */
[----:B-1----:R-:W-:Y:S01]  /*37f0*/  @P0 IMAD.MOV.U32 R13, RZ, RZ, R41 ;  /* 0x000000ffff0d0224 */ /* 0x002fe200078e0029 */
[----:B------:R-:W-:Y:S04]  /*3800*/  STL [R1+0x5cc], R16 ;  /* 0x0005cc1001007387 */ /* 0x000fe80000100800 */
[----:B------:R0:W2:Y:S04]  /*3810*/  @P0 LDG.E.U8 R11, desc[UR22][R12.64] ;  /* 0x000000160c0b0981 */ /* 0x0000a8000c1e1100 */
[----:B------:R1:W-:Y:S02]  /*3820*/  STL [R1+0x5c8], R41 ;  /* 0x0005c82901007387 */ /* 0x0003e40000100800 */
[----:B-1----:R-:W-:Y:S01]  /*3830*/  LEA.HI.X.SX32 R41, R44, R23, 0x1, P1 ;  /* 0x000000172c297211 */ /* 0x002fe200008f0eff */
[----:B0-----:R-:W-:-:S04]  /*3840*/  @P5 IMAD.MOV.U32 R12, RZ, RZ, R36 ;  /* 0x000000ffff0c5224 */ /* 0x001fc800078e0024 */
[----:B------:R-:W-:-:S05]  /*3850*/  @P5 IMAD.MOV.U32 R13, RZ, RZ, R41 ;  /* 0x000000ffff0d5224 */ /* 0x000fca00078e0029 */
[----:B------:R0:W4:Y:S01]  /*3860*/  @P5 LDG.E.U8 R30, desc[UR22][R12.64] ;  /* 0x000000160c1e5981 */ /* 0x000122000c1e1100 */
[----:B------:R-:W-:Y:S01]  /*3870*/  LOP3.LUT R90, R0, 0x4, R7, 0xfe, !PT ;  /* 0x00000004005a7812 */ /* 0x000fe200078efe07 */
[----:B------:R-:W-:-:S03]  /*3880*/  IMAD.U32 R26, RZ, RZ, UR12 ;  /* 0x0000000cff1a7e24 */ /* 0x000fc6000f8e00ff */
[----:B------:R-:W-:Y:S01]  /*3890*/  IABS R42, R90 ;  /* 0x0000005a002a7213 */ /* 0x000fe20000000000 */
[----:B------:R1:W-:Y:S01]  /*38a0*/  STL [R1+0x5ec], R36 ;  /* 0x0005ec2401007387 */ /* 0x0003e20000100800 */
[----:B------:R-:W-:Y:S02]  /*38b0*/  LOP3.LUT R16, R8, 0x74, RZ, 0xfc, !PT ;  /* 0x0000007408107812 */ /* 0x000fe400078efcff */
[----:B------:R-:W-:Y:S01]  /*38c0*/  PLOP3.LUT P0, PT, PT, PT, UP1, 0x80, 0x8 ;  /* 0x000000000008781c */ /* 0x000fe20003f0f018 */
[----:B------:R-:W-:Y:S01]  /*38d0*/  IMAD.HI.U32 R46, R5, R42, RZ ;  /* 0x0000002a052e7227 */ /* 0x000fe200078e00ff */
[----:B------:R-:W-:Y:S02]  /*38e0*/  PLOP3.LUT P1, PT, PT, PT, UP1, 0x80, 0x8 ;  /* 0x000000000008781c */ /* 0x000fe40003f2f018 */
[----:B------:R-:W-:Y:S01]  /*38f0*/  ISETP.LT.AND P0, PT, R16, UR20, P0 ;  /* 0x0000001410007c0c */ /* 0x000fe20008701270 */
[----:B------:R-:W-:Y:S02]  /*3900*/  IMAD R26, R26, 0x2, R14 ;  /* 0x000000021a1a7824 */ /* 0x000fe400078e020e */
[----:B------:R-:W-:Y:S01]  /*3910*/  IMAD.MOV R46, RZ, RZ, -R46 ;  /* 0x000000ffff2e7224 */ /* 0x000fe200078e0a2e */
[----:B0-----:R-:W-:-:S02]  /*3920*/  IADD3 R12, P5, PT, R15, R24, RZ ;  /* 0x000000180f0c7210 */ /* 0x001fc40007fbe0ff */
[----:B-1----:R-:W-:Y:S01]  /*3930*/  IADD3 R36, P6, PT, R26, R24, RZ ;  /* 0x000000181a247210 */ /* 0x002fe20007fde0ff */
[----:B------:R-:W-:Y:S01]  /*3940*/  IMAD R21, R4, R46, R42 ;  /* 0x0000002e04157224 */ /* 0x000fe200078e022a */
[----:B------:R-:W-:Y:S02]  /*3950*/  PRMT R46, RZ, 0x7610, R46 ;  /* 0x00007610ff2e7816 */ /* 0x000fe4000000002e */
[----:B------:R-:W-:Y:S02]  /*3960*/  LEA.HI.X.SX32 R13, R15, R23, 0x1, P5 ;  /* 0x000000170f0d7211 */ /* 0x000fe400028f0eff */
[----:B------:R-:W-:Y:S02]  /*3970*/  LOP3.LUT R34, R0, 0x6, R7, 0xfe, !PT ;  /* 0x0000000600227812 */ /* 0x000fe400078efe07 */
[----:B------:R-:W-:Y:S01]  /*3980*/  PRMT R27, RZ, 0x7610, R27 ;  /* 0x00007610ff1b7816 */ /* 0x000fe2000000001b */
[----:B------:R0:W4:Y:S01]  /*3990*/  @P0 LDG.E.U8 R46, desc[UR22][R12.64] ;  /* 0x000000160c2e0981 */ /* 0x000122000c1e1100 */
[----:B------:R-:W-:-:S02]  /*39a0*/  IABS R19, R34 ;  /* 0x0000002200137213 */ /* 0x000fc40000000000 */
[----:B------:R-:W-:-:S03]  /*39b0*/  PLOP3.LUT P5, PT, PT, PT, UP1, 0x80, 0x8 ;  /* 0x000000000008781c */ /* 0x000fc60003faf018 */
[----:B------:R-:W-:-:S04]  /*39c0*/  IMAD.HI.U32 R14, R5, R19, RZ ;  /* 0x00000013050e7227 */ /* 0x000fc800078e00ff */
[----:B------:R-:W-:-:S04]  /*39d0*/  IMAD.MOV R14, RZ, RZ, -R14 ;  /* 0x000000ffff0e7224 */ /* 0x000fc800078e0a0e */
[----:B------:R-:W-:Y:S01]  /*39e0*/  IMAD R19, R4, R14, R19 ;  /* 0x0000000e04137224 */ /* 0x000fe200078e0213 */
[----:B------:R-:W-:Y:S01]  /*39f0*/  PRMT R14, RZ, 0x7610, R14 ;  /* 0x00007610ff0e7816 */ /* 0x000fe2000000000e */
[----:B--2---:R1:W-:Y:S02]  /*3a00*/  STL [R1+0x29c], R11 ;  /* 0x00029c0b01007387 */ /* 0x0043e40000100800 */
[----:B-1----:R-:W-:-:S04]  /*3a10*/  LOP3.LUT R11, R8, 0x7c, RZ, 0xfc, !PT ;  /* 0x0000007c080b7812 */ /* 0x002fc800078efcff */
[----:B------:R-:W-:Y:S01]  /*3a20*/  ISETP.LT.AND P1, PT, R11, UR20, P1 ;  /* 0x000000140b007c0c */ /* 0x000fe20008f21270 */
[----:B------:R1:W-:Y:S04]  /*3a30*/  STL [R1+0x5e8], R41 ;  /* 0x0005e82901007387 */ /* 0x0003e80000100800 */
[----:B---3--:R-:W-:Y:S04]  /*3a40*/  STL [R1+0x25c], R56 ;  /* 0x00025c3801007387 */ /* 0x008fe80000100800 */
[----:B----4-:R-:W-:Y:S01]  /*3a50*/  STL [R1+0x2e0], R30 ;  /* 0x0002e01e01007387 */ /* 0x010fe20000100800 */
[----:B-1----:R-:W-:-:S03]  /*3a60*/  LEA.HI.X.SX32 R41, R26, R23, 0x1, P6 ;  /* 0x000000171a297211 */ /* 0x002fc600030f0eff */
[----:B------:R0:W-:Y:S04]  /*3a70*/  STL [R1+0x604], R12 ;  /* 0x0006040c01007387 */ /* 0x0001e80000100800 */
[----:B------:R-:W-:Y:S04]  /*3a80*/  STL [R1+0x61c], R36 ;  /* 0x00061c2401007387 */ /* 0x000fe80000100800 */
[----:B------:R-:W-:Y:S01]  /*3a90*/  STL [R1+0x2a0], R47 ;  /* 0x0002a02f01007387 */ /* 0x000fe20000100800 */
[----:B0-----:R-:W-:-:S03]  /*3aa0*/  @P1 IMAD.MOV.U32 R12, RZ, RZ, R36 ;  /* 0x000000ffff0c1224 */ /* 0x001fc600078e0024 */
[----:B------:R0:W-:Y:S01]  /*3ab0*/  STL [R1+0x600], R13 ;  /* 0x0006000d01007387 */ /* 0x0001e20000100800 */
[----:B------:R-:W-:Y:S01]  /*3ac0*/  LOP3.LUT R11, R8, 0x6, RZ, 0xfc, !PT ;  /* 0x00000006080b7812 */ /* 0x000fe200078efcff */
[----:B0-----:R-:W-:-:S03]  /*3ad0*/  @P1 IMAD.MOV.U32 R13, RZ, RZ, R41 ;  /* 0x000000ffff0d1224 */ /* 0x001fc600078e0029 */
[----:B------:R-:W-:Y:S02]  /*3ae0*/  ISETP.LT.AND P0, PT, R11, UR20, P5 ;  /* 0x000000140b007c0c */ /* 0x000fe4000af01270 */
[----:B------:R0:W2:Y:S02]  /*3af0*/  @P1 LDG.E.U8 R27, desc[UR22][R12.64] ;  /* 0x000000160c1b1981 */ /* 0x0000a4000c1e1100 */
[----:B0-----:R-:W-:-:S04]  /*3b00*/  IADD3 R12, P6, PT, R45, R24, RZ ;  /* 0x000000182d0c7210 */ /* 0x001fc80007fde0ff */
[----:B------:R-:W-:-:S05]  /*3b10*/  LEA.HI.X.SX32 R13, R45, R23, 0x1, P6 ;  /* 0x000000172d0d7211 */ /* 0x000fca00030f0eff */
[----:B------:R-:W3:Y:S01]  /*3b20*/  @P0 LDG.E.U8 R14, desc[UR22][R12.64] ;  /* 0x000000160c0e0981 */ /* 0x000ee2000c1e1100 */
[----:B------:R-:W-:-:S03]  /*3b30*/  PLOP3.LUT P5, PT, PT, PT, UP1, 0x80, 0x8 ;  /* 0x000000000008781c */ /* 0x000fc60003faf018 */
[----:B------:R0:W-:Y:S01]  /*3b40*/  STL [R1+0x618], R41 ;  /* 0x0006182901007387 */ /* 0x0001e20000100800 */
[----:B------:R-:W-:Y:S02]  /*3b50*/  LOP3.LUT R30, R0, 0x9, R7, 0xfe, !PT ;  /* 0x00000009001e7812 */ /* 0x000fe400078efe07 */
[----:B------:R-:W-:Y:S02]  /*3b60*/  LOP3.LUT R15, R8, 0x26, RZ, 0xfc, !PT ;  /* 0x00000026080f7812 */ /* 0x000fe400078efcff */
[----:B------:R-:W-:Y:S02]  /*3b70*/  PLOP3.LUT P1, PT, PT, PT, UP1, 0x80, 0x8 ;  /* 0x000000000008781c */ /* 0x000fe40003f2f018 */
[----:B------:R-:W-:Y:S02]  /*3b80*/  IADD3 R36, P6, PT, R50, R24, RZ ;  /* 0x0000001832247210 */ /* 0x000fe40007fde0ff */
[----:B------:R-:W-:Y:S02]  /*3b90*/  IABS R16, R30 ;  /* 0x0000001e00107213 */ /* 0x000fe40000000000 */
[----:B------:R-:W-:-:S02]  /*3ba0*/  ISETP.LT.AND P1, PT, R15, UR20, P1 ;  /* 0x000000140f007c0c */ /* 0x000fc40008f21270 */
[----:B0-----:R-:W-:Y:S01]  /*3bb0*/  LEA.HI.X.SX32 R41, R50, R23, 0x1, P6 ;  /* 0x0000001732297211 */ /* 0x001fe200030f0eff */
[----:B------:R-:W-:Y:S01]  /*3bc0*/  IMAD.HI.U32 R11, R5, R16, RZ ;  /* 0x00000010050b7227 */ /* 0x000fe200078e00ff */
[----:B------:R-:W-:-:S03]  /*3bd0*/  PRMT R29, RZ, 0x7610, R29 ;  /* 0x00007610ff1d7816 */ /* 0x000fc6000000001d */
[----:B------:R-:W-:Y:S01]  /*3be0*/  IMAD.MOV R11, RZ, RZ, -R11 ;  /* 0x000000ffff0b7224 */ /* 0x000fe200078e0a0b */
[----:B------:R-:W-:-:S03]  /*3bf0*/  PLOP3.LUT P6, PT, PT, PT, UP1, 0x80, 0x8 ;  /* 0x000000000008781c */ /* 0x000fc60003fcf018 */
[----:B------:R-:W-:Y:S01]  /*3c00*/  IMAD R16, R4, R11, R16 ;  /* 0x0000000b04107224 */ /* 0x000fe200078e0210 */
[----:B------:R-:W-:Y:S02]  /*3c10*/  PRMT R11, RZ, 0x7610, R11 ;  /* 0x00007610ff0b7816 */ /* 0x000fe4000000000b */
[----:B------:R-:W-:Y:S02]  /*3c20*/  PRMT R35, RZ, 0x7610, R35 ;  /* 0x00007610ff237816 */ /* 0x000fe40000000023 */
[----:B------:R-:W-:Y:S01]  /*3c30*/  PRMT R26, RZ, 0x7610, R26 ;  /* 0x00007610ff1a7816 */ /* 0x000fe2000000001a */
[----:B--2---:R0:W-:Y:S02]  /*3c40*/  STL [R1+0x2e8], R27 ;  /* 0x0002e81b01007387 */ /* 0x0041e40000100800 */
[----:B0-----:R-:W-:-:S04]  /*3c50*/  LOP3.LUT R27, R8, 0x16, RZ, 0xfc, !PT ;  /* 0x00000016081b7812 */ /* 0x001fc800078efcff */
[----:B------:R-:W-:Y:S01]  /*3c60*/  ISETP.LT.AND P5, PT, R27, UR20, P5 ;  /* 0x000000141b007c0c */ /* 0x000fe2000afa1270 */
[----:B------:R0:W-:Y:S04]  /*3c70*/  STL [R1+0x3c], R12 ;  /* 0x00003c0c01007387 */ /* 0x0001e80000100800 */
[----:B------:R1:W-:Y:S04]  /*3c80*/  STL [R1+0x38], R13 ;  /* 0x0000380d01007387 */ /* 0x0003e80000100800 */
[----:B------:R-:W-:Y:S04]  /*3c90*/  STL [R1+0x7c], R36 ;  /* 0x00007c2401007387 */ /* 0x000fe80000100800 */
[----:B---3--:R2:W-:Y:S01]  /*3ca0*/  STL [R1+0x2e4], R14 ;  /* 0x0002e40e01007387 */ /* 0x0085e20000100800 */
[----:B0-----:R-:W-:-:S02]  /*3cb0*/  @P5 IMAD.MOV.U32 R12, RZ, RZ, R36 ;  /* 0x000000ffff0c5224 */ /* 0x001fc400078e0024 */
[----:B-1----:R-:W-:Y:S01]  /*3cc0*/  @P5 IMAD.MOV.U32 R13, RZ, RZ, R41 ;  /* 0x000000ffff0d5224 */ /* 0x002fe200078e0029 */
[----:B------:R-:W-:-:S04]  /*3cd0*/  LOP3.LUT R27, R8, 0x36, RZ, 0xfc, !PT ;  /* 0x00000036081b7812 */ /* 0x000fc800078efcff */
[----:B------:R0:W3:Y:S01]  /*3ce0*/  @P5 LDG.E.U8 R29, desc[UR22][R12.64] ;  /* 0x000000160c1d5981 */ /* 0x0000e2000c1e1100 */
[----:B--2---:R-:W-:-:S04]  /*3cf0*/  IADD3 R14, P0, PT, R52, R24, RZ ;  /* 0x00000018340e7210 */ /* 0x004fc80007f1e0ff */
[----:B------:R-:W-:Y:S02]  /*3d00*/  LEA.HI.X.SX32 R15, R52, R23, 0x1, P0 ;  /* 0x00000017340f7211 */ /* 0x000fe400000f0eff */
[----:B------:R-:W-:Y:S01]  /*3d10*/  ISETP.LT.AND P0, PT, R27, UR20, P6 ;  /* 0x000000141b007c0c */ /* 0x000fe2000b701270 */
[----:B0-----:R-:W-:Y:S02]  /*3d20*/  @P1 IMAD.MOV.U32 R12, RZ, RZ, R14 ;  /* 0x000000ffff0c1224 */ /* 0x001fe400078e000e */
[----:B------:R-:W-:Y:S01]  /*3d30*/  @P1 IMAD.MOV.U32 R13, RZ, RZ, R15 ;  /* 0x000000ffff0d1224 */ /* 0x000fe200078e000f */
[----:B------:R-:W-:Y:S04]  /*3d40*/  STL [R1+0x4bc], R14 ;  /* 0x0004bc0e01007387 */ /* 0x000fe80000100800 */
[----:B------:R0:W2:Y:S01]  /*3d50*/  @P1 LDG.E.U8 R11, desc[UR22][R12.64] ;  /* 0x000000160c0b1981 */ /* 0x0000a2000c1e1100 */
[----:B------:R-:W-:-:S03]  /*3d60*/  IADD3 R36, P1, PT, R54, R24, RZ ;  /* 0x0000001836247210 */ /* 0x000fc60007f3e0ff */
[----:B------:R-:W-:Y:S04]  /*3d70*/  STL [R1+0x2dc], R46 ;  /* 0x0002dc2e01007387 */ /* 0x000fe80000100800 */
[----:B------:R1:W-:Y:S01]  /*3d80*/  STL [R1+0x78], R41 ;  /* 0x0000782901007387 */ /* 0x0003e20000100800 */
[----:B------:R-:W-:Y:S01]  /*3d90*/  LOP3.LUT R27, R8, 0x46, RZ, 0xfc, !PT ;  /* 0x00000046081b7812 */ /* 0x000fe200078efcff */
[----:B0-----:R-:W-:Y:S01]  /*3da0*/  @P0 IMAD.MOV.U32 R12, RZ, RZ, R36 ;  /* 0x000000ffff0c0224 */ /* 0x001fe200078e0024 */
[----:B-1----:R-:W-:Y:S02]  /*3db0*/  LEA.HI.X.SX32 R41, R54, R23, 0x1, P1 ;  /* 0x0000001736297211 */ /* 0x002fe400008f0eff */
[----:B------:R-:W-:-:S03]  /*3dc0*/  PLOP3.LUT P1, PT, PT, PT, UP1, 0x80, 0x8 ;  /* 0x000000000008781c */ /* 0x000fc60003f2f018 */
[----:B------:R-:W-:Y:S01]  /*3dd0*/  @P0 IMAD.MOV.U32 R13, RZ, RZ, R41 ;  /* 0x000000ffff0d0224 */ /* 0x000fe200078e0029 */
[----:B------:R-:W-:-:S04]  /*3de0*/  ISETP.LT.AND P1, PT, R27, UR20, P1 ;  /* 0x000000141b007c0c */ /* 0x000fc80008f21270 */
[----:B------:R0:W4:Y:S02]  /*3df0*/  @P0 LDG.E.U8 R35, desc[UR22][R12.64] ;  /* 0x000000160c230981 */ /* 0x000124000c1e1100 */
[----:B0-----:R-:W-:-:S04]  /*3e00*/  IADD3 R12, P6, PT, R53, R24, RZ ;  /* 0x00000018350c7210 */ /* 0x001fc80007fde0ff */
[----:B------:R-:W-:-:S05]  /*3e10*/  LEA.HI.X.SX32 R13, R53, R23, 0x1, P6 ;  /* 0x00000017350d7211 */ /* 0x000fca00030f0eff */
[----:B------:R0:W4:Y:S01]  /*3e20*/  @P1 LDG.E.U8 R26, desc[UR22][R12.64] ;  /* 0x000000160c1a1981 */ /* 0x000122000c1e1100 */
[C---:B------:R-:W-:Y:S02]  /*3e30*/  LOP3.LUT R14, R8.reuse, 0x56, RZ, 0xfc, !PT ;  /* 0x00000056080e7812 */ /* 0x040fe400078efcff */
[----:B------:R-:W-:Y:S02]  /*3e40*/  PLOP3.LUT P5, PT, PT, PT, UP1, 0x80, 0x8 ;  /* 0x000000000008781c */ /* 0x000fe40003faf018 */
[----:B------:R-:W-:Y:S02]  /*3e50*/  LOP3.LUT R27, R8, 0x66, RZ, 0xfc, !PT ;  /* 0x00000066081b7812 */ /* 0x000fe400078efcff */
[----:B------:R-:W-:Y:S02]  /*3e60*/  ISETP.LT.AND P0, PT, R14, UR20, P5 ;  /* 0x000000140e007c0c */ /* 0x000fe4000af01270 */
[----:B------:R-:W-:Y:S02]  /*3e70*/  PLOP3.LUT P5, PT, PT, PT, UP1, 0x80, 0x8 ;  /* 0x000000000008781c */ /* 0x000fe40003faf018 */
[----:B------:R-:W-:-:S02]  /*3e80*/  IADD3 R14, P6, PT, R51, R24, RZ ;  /* 0x00000018330e7210 */ /* 0x000fc40007fde0ff */
[----:B------:R-:W-:Y:S02]  /*3e90*/  ISETP.LT.AND P5, PT, R27, UR20, P5 ;  /* 0x000000141b007c0c */ /* 0x000fe4000afa1270 */
[----:B------:R-:W-:Y:S02]  /*3ea0*/  LEA.HI.X.SX32 R27, R51, R23, 0x1, P6 ;  /* 0x00000017331b7211 */ /* 0x000fe400030f0eff */
[----:B------:R-:W-:Y:S01]  /*3eb0*/  PRMT R25, RZ, 0x7610, R25 ;  /* 0x00007610ff197816 */ /* 0x000fe20000000019 */
[----:B---3--:R1:W-:Y:S04]  /*3ec0*/  STL [R1+0x2b4], R29 ;  /* 0x0002b41d01007387 */ /* 0x0083e80000100800 */
[----:B------:R3:W-:Y:S01]  /*3ed0*/  STL [R1+0xb8], R15 ;  /* 0x0000b80f01007387 */ /* 0x0007e20000100800 */
[----:B-1----:R-:W-:-:S03]  /*3ee0*/  LOP3.LUT R29, R0, 0xa, R7, 0xfe, !PT ;  /* 0x0000000a001d7812 */ /* 0x002fc600078efe07 */
[----:B------:R-:W-:Y:S01]  /*3ef0*/  STL [R1+0x4fc], R36 ;  /* 0x0004fc2401007387 */ /* 0x000fe20000100800 */
[----:B---3--:R-:W-:-:S03]  /*3f00*/  IABS R15, R29 ;  /* 0x0000001d000f7213 */ /* 0x008fc60000000000 */
[----:B------:R-:W-:Y:S04]  /*3f10*/  STL [R1+0x4f8], R41 ;  /* 0x0004f82901007387 */ /* 0x000fe80000100800 */
[----:B--2---:R1:W-:Y:S04]  /*3f20*/  STL [R1+0x2b8], R11 ;  /* 0x0002b80b01007387 */ /* 0x0043e80000100800 */
[----:B------:R0:W-:Y:S01]  /*3f30*/  STL [R1+0x544], R12 ;  /* 0x0005440c01007387 */ /* 0x0001e20000100800 */
[----:B-1----:R-:W-:-:S03]  /*3f40*/  IMAD.HI.U32 R11, R5, R15, RZ ;  /* 0x0000000f050b7227 */ /* 0x002fc600078e00ff */
[----:B------:R1:W-:Y:S01]  /*3f50*/  STL [R1+0x540], R13 ;  /* 0x0005400d01007387 */ /* 0x0003e20000100800 */
[----:B------:R-:W-:-:S03]  /*3f60*/  IMAD.MOV R11, RZ, RZ, -R11 ;  /* 0x000000ffff0b7224 */ /* 0x000fc600078e0a0b */
[----:B------:R-:W-:Y:S04]  /*3f70*/  STL [R1+0x59c], R14 ;  /* 0x00059c0e01007387 */ /* 0x000fe80000100800 */
[----:B------:R-:W-:Y:S01]  /*3f80*/  STL [R1+0x598], R27 ;  /* 0x0005981b01007387 */ /* 0x000fe20000100800 */
[----:B------:R-:W-:Y:S01]  /*3f90*/  IMAD R15, R4, R11, R15 ;  /* 0x0000000b040f7224 */ /* 0x000fe200078e020f */
[----:B------:R-:W-:Y:S01]  /*3fa0*/  PRMT R11, RZ, 0x7610, R11 ;  /* 0x00007610ff0b7816 */ /* 0x000fe2000000000b */
[----:B0-----:R-:W-:Y:S02]  /*3fb0*/  @P0 IMAD.MOV.U32 R12, RZ, RZ, R14 ;  /* 0x000000ffff0c0224 */ /* 0x001fe400078e000e */
[----:B-1----:R-:W-:-:S05]  /*3fc0*/  @P0 IMAD.MOV.U32 R13, RZ, RZ, R27 ;  /* 0x000000ffff0d0224 */ /* 0x002fca00078e001b */
[----:B------:R0:W2:Y:S04]  /*3fd0*/  @P0 LDG.E.U8 R11, desc[UR22][R12.64] ;  /* 0x000000160c0b0981 */ /* 0x0000a8000c1e1100 */
[----:B----4-:R1:W-:Y:S02]  /*3fe0*/  STL [R1+0x2a8], R26 ;  /* 0x0002a81a01007387 */ /* 0x0103e40000100800 */
[----:B-1----:R-:W-:-:S04]  /*3ff0*/  IADD3 R26, P1, PT, R49, R24, RZ ;  /* 0x00000018311a7210 */ /* 0x002fc80007f3e0ff */
[----:B------:R-:W-:Y:S01]  /*4000*/  LEA.HI.X.SX32 R36, R49, R23, 0x1, P1 ;  /* 0x0000001731247211 */ /* 0x000fe200008f0eff */
[----:B0-----:R-:W-:-:S04]  /*4010*/  @P5 IMAD.MOV.U32 R12, RZ, RZ, R26 ;  /* 0x000000ffff0c5224 */ /* 0x001fc800078e001a */
[----:B------:R-:W-:-:S05]  /*4020*/  @P5 IMAD.MOV.U32 R13, RZ, RZ, R36 ;  /* 0x000000ffff0d5224 */ /* 0x000fca00078e0024 */
[----:B------:R0:W3:Y:S01]  /*4030*/  @P5 LDG.E.U8 R25, desc[UR22][R12.64] ;  /* 0x000000160c195981 */ /* 0x0000e2000c1e1100 */
[----:B------:R-:W-:Y:S02]  /*4040*/  LEA.HI R27, R55, 0xe, RZ, 0x1a ;  /* 0x0000000e371b7811 */ /* 0x000fe400078fd0ff */
[----:B------:R-:W-:Y:S01]  /*4050*/  PLOP3.LUT P1, PT, PT, PT, UP1, 0x80, 0x8 ;  /* 0x000000000008781c */ /* 0x000fe20003f2f018 */
[----:B------:R1:W-:Y:S01]  /*4060*/  STL [R1+0x5d4], R26 ;  /* 0x0005d41a01007387 */ /* 0x0003e20000100800 */
[----:B------:R-:W-:Y:S02]  /*4070*/  PLOP3.LUT P5, PT, PT, PT, UP1, 0x80, 0x8 ;  /* 0x000000000008781c */ /* 0x000fe40003faf018 */
[----:B-1----:R-:W-:Y:S01]  /*4080*/  LOP3.LUT R26, R8, 0x76, RZ, 0xfc, !PT ;  /* 0x00000076081a7812 */ /* 0x002fe200078efcff */
[C---:B0-----:R-:W-:Y:S01]  /*4090*/  IMAD R12, R27.reuse, UR12, RZ ;  /* 0x0000000c1b0c7c24 */ /* 0x041fe2000f8e02ff */
[----:B------:R-:W-:Y:S02]  /*40a0*/  ISETP.LT.AND P5, PT, R27, UR20, P5 ;  /* 0x000000141b007c0c */ /* 0x000fe4000afa1270 */
[----:B------:R-:W-:-:S02]  /*40b0*/  ISETP.LT.AND P1, PT, R26, UR20, P1 ;  /* 0x000000141a007c0c */ /* 0x000fc40008f21270 */
[CC--:B------:R-:W-:Y:S01]  /*40c0*/  IADD3 R26, P6, PT, R48.reuse, R24.reuse, RZ ;  /* 0x00000018301a7210 */ /* 0x0c0fe20007fde0ff */
[----:B------:R0:W-:Y:S01]  /*40d0*/  STL [R1+0x2b0], R35 ;  /* 0x0002b02301007387 */ /* 0x0001e20000100800 */
[----:B------:R-:W-:Y:S02]  /*40e0*/  PLOP3.LUT P0, PT, PT, PT, UP1, 0x80, 0x8 ;  /* 0x000000000008781c */ /* 0x000fe40003f0f018 */
[----:B------:R-:W-:Y:S01]  /*40f0*/  LEA.HI.X.SX32 R27, R48, R23, 0x1, P6 ;  /* 0x00000017301b7211 */ /* 0x000fe200030f0eff */
[----:B------:R-:W-:Y:S01]  /*4100*/  STL [R1+0x5d0], R36 ;  /* 0x0005d02401007387 */ /* 0x000fe20000100800 */
[----:B------:R-:W-:Y:S02]  /*4110*/  IADD3 R41, P6, PT, R12, R24, RZ ;  /* 0x000000180c297210 */ /* 0x000fe40007fde0ff */
[----:B------:R-:W-:Y:S02]  /*4120*/  PRMT R44, RZ, 0x7610, R44 ;  /* 0x00007610ff2c7816 */ /* 0x000fe4000000002c */
[----:B0-----:R-:W-:-:S02]  /*4130*/  LEA.HI R35, R55, 0x1e, RZ, 0x1a ;  /* 0x0000001e37237811 */ /* 0x001fc400078fd0ff */
[----:B------:R-:W-:Y:S02]  /*4140*/  LEA.HI.X.SX32 R12, R12, R23, 0x1, P6 ;  /* 0x000000170c0c7211 */ /* 0x000fe400030f0eff */
[----:B------:R0:W4:Y:S01]  /*4150*/  @P1 LDG.E.U8 R44, desc[UR22][R26.64] ;  /* 0x000000161a2c1981 */ /* 0x000122000c1e1100 */
[C---:B------:R-:W-:Y:S02]  /*4160*/  ISETP.LT.AND P0, PT, R35.reuse, UR20, P0 ;  /* 0x0000001423007c0c */ /* 0x040fe40008701270 */
[----:B------:R-:W-:Y:S02]  /*4170*/  PRMT R39, RZ, 0x7610, R39 ;  /* 0x00007610ff277816 */ /* 0x000fe40000000027 */
[----:B------:R-:W-:Y:S01]  /*4180*/  PRMT R28, RZ, 0x7610, R28 ;  /* 0x00007610ff1c7816 */ /* 0x000fe2000000001c */
[----:B--2---:R-:W-:Y:S04]  /*4190*/  STL [R1+0x2a4], R11 ;  /* 0x0002a40b01007387 */ /* 0x004fe80000100800 */
[----:B---3--:R1:W-:Y:S04]  /*41a0*/  STL [R1+0x2ac], R25 ;  /* 0x0002ac1901007387 */ /* 0x0083e80000100800 */
[----:B------:R0:W-:Y:S01]  /*41b0*/  STL [R1+0x588], R26 ;  /* 0x0005881a01007387 */ /* 0x0001e20000100800 */
[----:B-1----:R-:W-:-:S03]  /*41c0*/  IMAD R25, R35, UR12, RZ ;  /* 0x0000000c23197c24 */ /* 0x002fc6000f8e02ff */
[----:B------:R1:W-:Y:S01]  /*41d0*/  STL [R1+0x584], R27 ;  /* 0x0005841b01007387 */ /* 0x0003e20000100800 */
[----:B0-----:R-:W-:Y:S01]  /*41e0*/  @P5 IMAD.MOV.U32 R26, RZ, RZ, R41 ;  /* 0x000000ffff1a5224 */ /* 0x001fe200078e0029 */
[----:B------:R-:W-:Y:S01]  /*41f0*/  IADD3 R35, P6, PT, R25, R24, RZ ;  /* 0x0000001819237210 */ /* 0x000fe20007fde0ff */
[----:B-1----:R-:W-:-:S03]  /*4200*/  @P5 IMAD.MOV.U32 R27, RZ, RZ, R12 ;  /* 0x000000ffff1b5224 */ /* 0x002fc600078e000c */
[----:B------:R-:W-:Y:S02]  /*4210*/  LEA.HI.X.SX32 R36, R25, R23, 0x1, P6 ;  /* 0x0000001719247211 */ /* 0x000fe400030f0eff */
[----:B------:R0:W2:Y:S02]  /*4220*/  @P5 LDG.E.U8 R39, desc[UR22][R26.64] ;  /* 0x000000161a275981 */ /* 0x0000a4000c1e1100 */
[----:B0-----:R-:W-:Y:S02]  /*4230*/  @P0 IMAD.MOV.U32 R26, RZ, RZ, R35 ;  /* 0x000000ffff1a0224 */ /* 0x001fe400078e0023 */
[----:B------:R-:W-:-:S05]  /*4240*/  @P0 IMAD.MOV.U32 R27, RZ, RZ, R36 ;  /* 0x000000ffff1b0224 */ /* 0x000fca00078e0024 */
[----:B------:R0:W3:Y:S04]  /*4250*/  @P0 LDG.E.U8 R28, desc[UR22][R26.64] ;  /* 0x000000161a1c0981 */ /* 0x0000e8000c1e1100 */
[----:B------:R-:W-:Y:S04]  /*4260*/  STL [R1+0x5c], R41 ;  /* 0x00005c2901007387 */ /* 0x000fe80000100800 */
[----:B------:R-:W-:Y:S04]  /*4270*/  STL [R1+0x58], R12 ;  /* 0x0000580c01007387 */ /* 0x000fe80000100800 */
[----:B------:R-:W-:Y:S04]  /*4280*/  STL [R1+0x9c], R35 ;  /* 0x00009c2301007387 */ /* 0x000fe80000100800 */
[----:B------:R1:W-:Y:S01]  /*4290*/  STL [R1+0x98], R36 ;  /* 0x0000982401007387 */ /* 0x0003e20000100800 */
[----:B------:R-:W-:-:S02]  /*42a0*/  PLOP3.LUT P1, PT, PT, PT, UP1, 0x80, 0x8 ;  /* 0x000000000008781c */ /* 0x000fc40003f2f018 */
[----:B------:R-:W-:Y:S02]  /*42b0*/  PLOP3.LUT P5, PT, PT, PT, UP1, 0x80, 0x8 ;  /* 0x000000000008781c */ /* 0x000fe40003faf018 */
[----:B-1----:R-:W-:-:S05]  /*42c0*/  LEA.HI R36, R55, 0x3e, RZ, 0x1a ;  /* 0x0000003e37247811 */ /* 0x002fca00078fd0ff */
[C---:B0-----:R-:W-:Y:S01]  /*42d0*/  IMAD R27, R36.reuse, UR12, RZ ;  /* 0x0000000c241b7c24 */ /* 0x041fe2000f8e02ff */
[----:B------:R-:W-:Y:S02]  /*42e0*/  ISETP.LT.AND P5, PT, R36, UR20, P5 ;  /* 0x0000001424007c0c */ /* 0x000fe4000afa1270 */
[----:B------:R-:W-:Y:S02]  /*42f0*/  LEA.HI R35, R55, 0x4e, RZ, 0x1a ;  /* 0x0000004e37237811 */ /* 0x000fe400078fd0ff */
[----:B------:R-:W-:Y:S02]  /*4300*/  PLOP3.LUT P0, PT, PT, PT, UP1, 0x80, 0x8 ;  /* 0x000000000008781c */ /* 0x000fe40003f0f018 */
[----:B------:R-:W-:Y:S02]  /*4310*/  PRMT R42, RZ, 0x7610, R42 ;  /* 0x00007610ff2a7816 */ /* 0x000fe4000000002a */
[----:B------:R-:W-:Y:S02]  /*4320*/  ISETP.LT.AND P0, PT, R35, UR20, P0 ;  /* 0x0000001423007c0c */ /* 0x000fe40008701270 */
[----:B------:R-:W-:-:S02]  /*4330*/  PRMT R38, RZ, 0x7610, R38 ;  /* 0x00007610ff267816 */ /* 0x000fc40000000026 */
[----:B------:R-:W-:Y:S01]  /*4340*/  PRMT R32, RZ, 0x7610, R32 ;  /* 0x00007610ff207816 */ /* 0x000fe20000000020 */
[----:B--2---:R0:W-:Y:S02]  /*4350*/  STL [R1+0x278], R39 ;  /* 0x0002782701007387 */ /* 0x0041e40000100800 */
[----:B0-----:R-:W-:-:S05]  /*4360*/  LEA.HI R39, R55, 0x2e, RZ, 0x1a ;  /* 0x0000002e37277811 */ /* 0x001fca00078fd0ff */
[C---:B------:R-:W-:Y:S01]  /*4370*/  IMAD R26, R39.reuse, UR12, RZ ;  /* 0x0000000c271a7c24 */ /* 0x040fe2000f8e02ff */
[----:B------:R-:W-:Y:S01]  /*4380*/  ISETP.LT.AND P1, PT, R39, UR20, P1 ;  /* 0x0000001427007c0c */ /* 0x000fe20008f21270 */
[----:B---3--:R-:W-:Y:S04]  /*4390*/  STL [R1+0x274], R28 ;  /* 0x0002741c01007387 */ /* 0x008fe80000100800 */
[----:B----4-:R0:W-:Y:S02]  /*43a0*/  STL [R1+0x26c], R44 ;  /* 0x00026c2c01007387 */ /* 0x0101e40000100800 */
[----:B0-----:R-:W-:-:S04]  /*43b0*/  IADD3 R44, P6, PT, R26, R24, RZ ;  /* 0x000000181a2c7210 */ /* 0x001fc80007fde0ff */
[-C--:B------:R-:W-:Y:S02]  /*43c0*/  LEA.HI.X.SX32 R26, R26, R23.reuse, 0x1, P6 ;  /* 0x000000171a1a7211 */ /* 0x080fe400030f0eff */
[-C--:B------:R-:W-:Y:S01]  /*43d0*/  IADD3 R39, P6, PT, R27, R24.reuse, RZ ;  /* 0x000000181b277210 */ /* 0x080fe20007fde0ff */
[----:B------:R-:W-:Y:S01]  /*43e0*/  STL [R1+0x4dc], R44 ;  /* 0x0004dc2c01007387 */ /* 0x000fe20000100800 */
[----:B------:R-:W-:Y:S02]  /*43f0*/  IMAD R28, R35, UR12, RZ ;  /* 0x0000000c231c7c24 */ /* 0x000fe4000f8e02ff */
[----:B------:R-:W-:Y:S01]  /*4400*/  LEA.HI.X.SX32 R41, R27, R23, 0x1, P6 ;  /* 0x000000171b297211 */ /* 0x000fe200030f0eff */
[----:B------:R0:W-:Y:S01]  /*4410*/  STL [R1+0x4d8], R26 ;  /* 0x0004d81a01007387 */ /* 0x0001e20000100800 */
[----:B------:R-:W-:Y:S01]  /*4420*/  @P1 IMAD.MOV.U32 R27, RZ, RZ, R26 ;  /* 0x000000ffff1b1224 */ /* 0x000fe200078e001a */
[----:B------:R-:W-:Y:S01]  /*4430*/  IADD3 R35, P6, PT, R28, R24, RZ ;  /* 0x000000181c237210 */ /* 0x000fe20007fde0ff */
[----:B0-----:R-:W-:-:S03]  /*4440*/  @P1 IMAD.MOV.U32 R26, RZ, RZ, R44 ;  /* 0x000000ffff1a1224 */ /* 0x001fc600078e002c */
[----:B------:R-:W-:Y:S02]  /*4450*/  LEA.HI.X.SX32 R36, R28, R23, 0x1, P6 ;  /* 0x000000171c247211 */ /* 0x000fe400030f0eff */
[----:B------:R0:W2:Y:S02]  /*4460*/  @P1 LDG.E.U8 R42, desc[UR22][R26.64] ;  /* 0x000000161a2a1981 */ /* 0x0000a4000c1e1100 */
[----:B0-----:R-:W-:Y:S02]  /*4470*/  @P5 IMAD.MOV.U32 R26, RZ, RZ, R39 ;  /* 0x000000ffff1a5224 */ /* 0x001fe400078e0027 */
[----:B------:R-:W-:-:S05]  /*4480*/  @P5 IMAD.MOV.U32 R27, RZ, RZ, R41 ;  /* 0x000000ffff1b5224 */ /* 0x000fca00078e0029 */
[----:B------:R0:W3:Y:S02]  /*4490*/  @P5 LDG.E.U8 R38, desc[UR22][R26.64] ;  /* 0x000000161a265981 */ /* 0x0000e4000c1e1100 */
[----:B0-----:R-:W-:Y:S02]  /*44a0*/  @P0 IMAD.MOV.U32 R26, RZ, RZ, R35 ;  /* 0x000000ffff1a0224 */ /* 0x001fe400078e0023 */
[----:B------:R-:W-:-:S05]  /*44b0*/  @P0 IMAD.MOV.U32 R27, RZ, RZ, R36 ;  /* 0x000000ffff1b0224 */ /* 0x000fca00078e0024 */
[----:B------:R0:W4:Y:S01]  /*44c0*/  @P0 LDG.E.U8 R32, desc[UR22][R26.64] ;  /* 0x000000161a200981 */ /* 0x000122000c1e1100 */
[C-C-:B------:R-:W-:Y:S02]  /*44d0*/  LOP3.LUT R14, R0.reuse, 0xb, R7.reuse, 0xfe, !PT ;  /* 0x0000000b000e7812 */ /* 0x140fe400078efe07 */
[----:B------:R-:W-:Y:S02]  /*44e0*/  LOP3.LUT R11, R0, 0xc, R7, 0xfe, !PT ;  /* 0x0000000c000b7812 */ /* 0x000fe400078efe07 */
[----:B------:R-:W-:Y:S02]  /*44f0*/  IABS R14, R14 ;  /* 0x0000000e000e7213 */ /* 0x000fe40000000000 */
[----:B------:R-:W-:-:S03]  /*4500*/  IABS R13, R11 ;  /* 0x0000000b000d7213 */ /* 0x000fc60000000000 */
[----:B------:R-:W-:-:S04]  /*4510*/  IMAD.HI.U32 R11, R5, R14, RZ ;  /* 0x0000000e050b7227 */ /* 0x000fc800078e00ff */
[----:B------:R-:W-:-:S04]  /*4520*/  IMAD.MOV R11, RZ, RZ, -R11 ;  /* 0x000000ffff0b7224 */ /* 0x000fc800078e0a0b */
[----:B------:R-:W-:Y:S01]  /*4530*/  IMAD R14, R4, R11, R14 ;  /* 0x0000000b040e7224 */ /* 0x000fe200078e020e */
[----:B------:R-:W-:-:S04]  /*4540*/  LOP3.LUT R11, R0, 0xd, R7, 0xfe, !PT ;  /* 0x0000000d000b7812 */ /* 0x000fc800078efe07 */
[----:B------:R-:W-:Y:S01]  /*4550*/  IABS R12, R11 ;  /* 0x0000000b000c7213 */ /* 0x000fe20000000000 */
[----:B------:R-:W-:-:S04]  /*4560*/  IMAD.HI.U32 R8, R5, R13, RZ ;  /* 0x0000000d05087227 */ /* 0x000fc800078e00ff */
[----:B------:R-:W-:Y:S01]  /*4570*/  IMAD.HI.U32 R25, R5, R12, RZ ;  /* 0x0000000c05197227 */ /* 0x000fe200078e00ff */
[----:B------:R-:W-:Y:S03]  /*4580*/  STL [R1+0x51c], R39 ;  /* 0x00051c2701007387 */ /* 0x000fe60000100800 */
[----:B------:R-:W-:Y:S01]  /*4590*/  IMAD.MOV R25, RZ, RZ, -R25 ;  /* 0x000000ffff197224 */ /* 0x000fe200078e0a19 */
[----:B------:R-:W-:Y:S01]  /*45a0*/  STL [R1+0x518], R41 ;  /* 0x0005182901007387 */ /* 0x000fe20000100800 */
[----:B------:R-:W-:-:S03]  /*45b0*/  IMAD.MOV R8, RZ, RZ, -R8 ;  /* 0x000000ffff087224 */ /* 0x000fc600078e0a08 */
[----:B------:R1:W-:Y:S01]  /*45c0*/  STL [R1+0x564], R35 ;  /* 0x0005642301007387 */ /* 0x0003e20000100800 */
[----:B------:R-:W-:Y:S01]  /*45d0*/  IMAD R12, R4, R25, R12 ;  /* 0x00000019040c7224 */ /* 0x000fe200078e020c */
[----:B------:R-:W-:Y:S02]  /*45e0*/  LOP3.LUT R25, R0, 0x10, R7, 0xfe, !PT ;  /* 0x0000001000197812 */ /* 0x000fe400078efe07 */
[----:B------:R0:W-:Y:S01]  /*45f0*/  STL [R1+0x560], R36 ;  /* 0x0005602401007387 */ /* 0x0001e20000100800 */
[----:B------:R-:W-:Y:S01]  /*4600*/  PLOP3.LUT P0, PT, PT, PT, UP1, 0x80, 0x8 ;  /* 0x000000000008781c */ /* 0x000fe20003f0f018 */
[----:B------:R-:W-:Y:S01]  /*4610*/  IMAD R13, R4, R8, R13 ;  /* 0x00000008040d7224 */ /* 0x000fe200078e020d */
[----:B------:R-:W-:Y:S02]  /*4620*/  LOP3.LUT R8, R0, 0xe, R7, 0xfe, !PT ;  /* 0x0000000e00087812 */ /* 0x000fe400078efe07 */
[C---:B-1----:R-:W-:Y:S02]  /*4630*/  LEA.HI R35, R55.reuse, 0x6e, RZ, 0x1a ;  /* 0x0000006e37237811 */ /* 0x042fe400078fd0ff */
[----:B0-----:R-:W-:-:S03]  /*4640*/  LEA.HI R36, R55, 0x5e, RZ, 0x1a ;  /* 0x0000005e37247811 */ /* 0x001fc600078fd0ff */
[----:B------:R-:W-:Y:S01]  /*4650*/  IMAD R28, R35, UR12, RZ ;  /* 0x0000000c231c7c24 */ /* 0x000fe2000f8e02ff */
[----:B------:R-:W-:Y:S02]  /*4660*/  LEA.HI R39, R55, 0x7e, RZ, 0x1a ;  /* 0x0000007e37277811 */ /* 0x000fe400078fd0ff */
[C---:B------:R-:W-:Y:S01]  /*4670*/  ISETP.LT.AND P0, PT, R36.reuse, UR20, P0 ;  /* 0x0000001424007c0c */ /* 0x040fe20008701270 */
[----:B------:R-:W-:Y:S01]  /*4680*/  IMAD R27, R36, UR12, RZ ;  /* 0x0000000c241b7c24 */ /* 0x000fe2000f8e02ff */
[----:B------:R-:W-:-:S04]  /*4690*/  IABS R11, R8 ;  /* 0x00000008000b7213 */ /* 0x000fc80000000000 */
[-C--:B------:R-:W-:Y:S01]  /*46a0*/  IADD3 R44, P5, PT, R27, R24.reuse, RZ ;  /* 0x000000181b2c7210 */ /* 0x080fe20007fbe0ff */
[----:B------:R-:W-:Y:S01]  /*46b0*/  IMAD.HI.U32 R8, R5, R11, RZ ;  /* 0x0000000b05087227 */ /* 0x000fe200078e00ff */
[----:B------:R-:W-:Y:S02]  /*46c0*/  PLOP3.LUT P1, PT, PT, PT, UP1, 0x80, 0x8 ;  /* 0x000000000008781c */ /* 0x000fe40003f2f018 */
[----:B------:R-:W-:Y:S02]  /*46d0*/  IADD3 R41, P6, PT, R28, R24, RZ ;  /* 0x000000181c297210 */ /* 0x000fe40007fde0ff */
[----:B------:R-:W-:Y:S01]  /*46e0*/  LEA.HI.X.SX32 R45, R27, R23, 0x1, P5 ;  /* 0x000000171b2d7211 */ /* 0x000fe200028f0eff */
[----:B------:R-:W-:Y:S01]  /*46f0*/  IMAD.MOV R8, RZ, RZ, -R8 ;  /* 0x000000ffff087224 */ /* 0x000fe200078e0a08 */
[----:B------:R-:W-:Y:S02]  /*4700*/  ISETP.LT.AND P1, PT, R35, UR20, P1 ;  /* 0x0000001423007c0c */ /* 0x000fe40008f21270 */
[----:B------:R-:W-:Y:S01]  /*4710*/  PRMT R43, RZ, 0x7610, R43 ;  /* 0x00007610ff2b7816 */ /* 0x000fe2000000002b */
[----:B------:R-:W-:Y:S01]  /*4720*/  IMAD R11, R4, R8, R11 ;  /* 0x00000008040b7224 */ /* 0x000fe200078e020b */
[----:B------:R-:W-:-:S04]  /*4730*/  LOP3.LUT R8, R0, 0xf, R7, 0xfe, !PT ;  /* 0x0000000f00087812 */ /* 0x000fc800078efe07 */
[----:B------:R-:W-:Y:S02]  /*4740*/  IABS R8, R8 ;  /* 0x0000000800087213 */ /* 0x000fe40000000000 */
[----:B------:R-:W-:-:S03]  /*4750*/  PRMT R40, RZ, 0x7610, R40 ;  /* 0x00007610ff287816 */ /* 0x000fc60000000028 */
[----:B------:R-:W-:-:S04]  /*4760*/  IMAD.HI.U32 R26, R5, R8, RZ ;  /* 0x00000008051a7227 */ /* 0x000fc800078e00ff */
[----:B------:R-:W-:-:S04]  /*4770*/  IMAD.MOV R26, RZ, RZ, -R26 ;  /* 0x000000ffff1a7224 */ /* 0x000fc800078e0a1a */
[C---:B------:R-:W-:Y:S01]  /*4780*/  IMAD R8, R4.reuse, R26, R8 ;  /* 0x0000001a04087224 */ /* 0x040fe200078e0208 */
[----:B------:R-:W-:Y:S02]  /*4790*/  PRMT R26, RZ, 0x7610, R26 ;  /* 0x00007610ff1a7816 */ /* 0x000fe4000000001a */
[----:B------:R-:W-:-:S13]  /*47a0*/  ISETP.GT.U32.AND P5, PT, R4, R10, PT ;  /* 0x0000000a0400720c */ /* 0x000fda0003fa4070 */
[----:B------:R-:W-:Y:S01]  /*47b0*/  @!P5 IMAD.IADD R10, R10, 0x1, -R4 ;  /* 0x000000010a0ad824 */ /* 0x000fe200078e0a04 */
[----:B------:R-:W-:Y:S01]  /*47c0*/  ISETP.GT.U32.AND P5, PT, R4, R6, PT ;  /* 0x000000060400720c */ /* 0x000fe20003fa4070 */
[----:B---3--:R0:W-:Y:S02]  /*47d0*/  STL [R1+0x264], R38 ;  /* 0x0002642601007387 */ /* 0x0081e40000100800 */
[----:B0-----:R-:W-:-:S05]  /*47e0*/  IABS R38, R25 ;  /* 0x0000001900267213 */ /* 0x001fca0000000000 */
[----:B------:R-:W-:Y:S01]  /*47f0*/  IMAD.HI.U32 R25, R5, R38, RZ ;  /* 0x0000002605197227 */ /* 0x000fe200078e00ff */
[----:B----4-:R0:W-:Y:S03]  /*4800*/  STL [R1+0x270], R32 ;  /* 0x0002702001007387 */ /* 0x0101e60000100800 */
[----:B------:R-:W-:Y:S01]  /*4810*/  IMAD.MOV R25, RZ, RZ, -R25 ;  /* 0x000000ffff197224 */ /* 0x000fe200078e0a19 */
[----:B------:R-:W-:Y:S01]  /*4820*/  STL [R1+0x578], R44 ;  /* 0x0005782c01007387 */ /* 0x000fe20000100800 */
[----:B0-----:R-:W-:-:S03]  /*4830*/  IMAD R32, R39, UR12, RZ ;  /* 0x0000000c27207c24 */ /* 0x001fc6000f8e02ff */
[----:B--2---:R0:W-:Y:S01]  /*4840*/  STL [R1+0x268], R42 ;  /* 0x0002682a01007387 */ /* 0x0041e20000100800 */
[----:B------:R-:W-:Y:S02]  /*4850*/  IMAD R38, R4, R25, R38 ;  /* 0x0000001904267224 */ /* 0x000fe400078e0226 */
[----:B------:R-:W-:Y:S01]  /*4860*/  @P0 IMAD.MOV.U32 R25, RZ, RZ, R45 ;  /* 0x000000ffff190224 */ /* 0x000fe200078e002d */
[----:B0-----:R-:W-:Y:S02]  /*4870*/  LEA.HI.X.SX32 R42, R28, R23, 0x1, P6 ;  /* 0x000000171c2a7211 */ /* 0x001fe400030f0eff */
[----:B------:R-:W-:Y:S01]  /*4880*/  IADD3 R35, P6, PT, R32, R24, RZ ;  /* 0x0000001820237210 */ /* 0x000fe20007fde0ff */
[----:B------:R-:W-:-:S05]  /*4890*/  @P0 IMAD.MOV.U32 R24, RZ, RZ, R44 ;  /* 0x000000ffff180224 */ /* 0x000fca00078e002c */
[----:B------:R0:W2:Y:S01]  /*48a0*/  @P0 LDG.E.U8 R43, desc[UR22][R24.64] ;  /* 0x00000016182b0981 */ /* 0x0000a2000c1e1100 */
[----:B------:R-:W-:-:S04]  /*48b0*/  PLOP3.LUT P0, PT, PT, PT, UP1, 0x80, 0x8 ;  /* 0x000000000008781c */ /* 0x000fc80003f0f018 */
[----:B------:R-:W-:Y:S02]  /*48c0*/  ISETP.LT.AND P0, PT, R39, UR20, P0 ;  /* 0x0000001427007c0c */ /* 0x000fe40008701270 */
[----:B------:R-:W-:Y:S01]  /*48d0*/  LEA.HI.X.SX32 R36, R32, R23, 0x1, P6 ;  /* 0x0000001720247211 */ /* 0x000fe200030f0eff */
[----:B0-----:R-:W-:Y:S02]  /*48e0*/  @P1 IMAD.MOV.U32 R24, RZ, RZ, R41 ;  /* 0x000000ffff181224 */ /* 0x001fe400078e0029 */
[----:B------:R-:W-:-:S05]  /*48f0*/  @P1 IMAD.MOV.U32 R25, RZ, RZ, R42 ;  /* 0x000000ffff191224 */ /* 0x000fca00078e002a */
[----:B------:R0:W3:Y:S03]  /*4900*/  @P1 LDG.E.U8 R40, desc[UR22][R24.64] ;  /* 0x0000001618281981 */ /* 0x0000e6000c1e1100 */
[----:B0-----:R-:W-:Y:S02]  /*4910*/  @P0 IMAD.MOV.U32 R24, RZ, RZ, R35 ;  /* 0x000000ffff180224 */ /* 0x001fe400078e0023 */
[----:B------:R-:W-:-:S05]  /*4920*/  @P0 IMAD.MOV.U32 R25, RZ, RZ, R36 ;  /* 0x000000ffff190224 */ /* 0x000fca00078e0024 */
[----:B------:R0:W4:Y:S01]  /*4930*/  @P0 LDG.E.U8 R26, desc[UR22][R24.64] ;  /* 0x00000016181a0981 */ /* 0x000122000c1e1100 */
[----:B------:R-:W-:-:S05]  /*4940*/  @!P5 IMAD.IADD R6, R6, 0x1, -R4 ;  /* 0x000000010606d824 */ /* 0x000fca00078e0a04 */
[C---:B------:R-:W-:Y:S02]  /*4950*/  ISETP.GT.U32.AND P5, PT, R4.reuse, R6, PT ;  /* 0x000000060400720c */ /* 0x040fe40003fa4070 */
[----:B------:R-:W-:-:S11]  /*4960*/  ISETP.GT.U32.AND P0, PT, R4, R22, PT ;  /* 0x000000160400720c */ /* 0x000fd60003f04070 */
[--C-:B------:R-:W-:Y:S01]  /*4970*/  @!P5 IMAD.IADD R6, R6, 0x1, -R4.reuse ;  /* 0x000000010606d824 */ /* 0x100fe200078e0a04 */
[----:B------:R-:W-:Y:S01]  /*4980*/  ISETP.GT.U32.AND P5, PT, R4, R21, PT ;  /* 0x000000150400720c */ /* 0x000fe20003fa4070 */
[----:B------:R-:W-:-:S05]  /*4990*/  @!P0 IMAD.IADD R22, R22, 0x1, -R4 ;  /* 0x0000000116168824 */ /* 0x000fca00078e0a04 */
[----:B------:R-:W-:-:S07]  /*49a0*/  ISETP.GT.U32.AND P0, PT, R4, R22, PT ;  /* 0x000000160400720c */ /* 0x000fce0003f04070 */
[----:B------:R-:W-:-:S05]  /*49b0*/  @!P5 IMAD.IADD R21, R21, 0x1, -R4 ;  /* 0x000000011515d824 */ /* 0x000fca00078e0a04 */
[----:B------:R-:W-:Y:S01]  /*49c0*/  ISETP.GT.U32.AND P5, PT, R4, R21, PT ;  /* 0x000000150400720c */ /* 0x000fe20003fa4070 */
[----:B------:R-:W-:Y:S01]  /*49d0*/  @!P0 IMAD.IADD R22, R22, 0x1, -R4 ;  /* 0x0000000116168824 */ /* 0x000fe200078e0a04 */
[C---:B------:R-:W-:Y:S02]  /*49e0*/  ISETP.GT.U32.AND P0, PT, R4.reuse, R18, PT ;  /* 0x000000120400720c */ /* 0x040fe40003f04070 */
[----:B------:R-:W-:-:S09]  /*49f0*/  ISETP.GT.U32.AND P1, PT, R4, R10, PT ;  /* 0x0000000a0400720c */ /* 0x000fd20003f24070 */
[--C-:B------:R-:W-:Y:S01]  /*4a00*/  @!P5 IMAD.IADD R21, R21, 0x1, -R4.reuse ;  /* 0x000000011515d824 */ /* 0x100fe200078e0a04 */
[----:B------:R-:W-:Y:S01]  /*4a10*/  ISETP.GT.U32.AND P5, PT, R4, R17, PT ;  /* 0x000000110400720c */ /* 0x000fe20003fa4070 */
[----:B------:R-:W-:-:S05]  /*4a20*/  @!P0 IMAD.IADD R18, R18, 0x1, -R4 ;  /* 0x0000000112128824 */ /* 0x000fca00078e0a04 */
[----:B------:R-:W-:Y:S01]  /*4a30*/  ISETP.GT.U32.AND P0, PT, R4, R18, PT ;  /* 0x000000120400720c */ /* 0x000fe20003f04070 */
[----:B------:R-:W-:Y:S01]  /*4a40*/  @!P1 IMAD.IADD R10, R10, 0x1, -R4 ;  /* 0x000000010a0a9824 */ /* 0x000fe200078e0a04 */
[----:B------:R-:W-:-:S05]  /*4a50*/  ISETP.GT.U32.AND P1, PT, R4, R2, PT ;  /* 0x000000020400720c */ /* 0x000fca0003f24070 */
[----:B------:R-:W-:-:S05]  /*4a60*/  @!P5 IMAD.IADD R17, R17, 0x1, -R4 ;  /* 0x000000011111d824 */ /* 0x000fca00078e0a04 */
[----:B------:R-:W-:Y:S01]  /*4a70*/  ISETP.GT.U32.AND P5, PT, R4, R17, PT ;  /* 0x000000110400720c */ /* 0x000fe20003fa4070 */
[--C-:B------:R-:W-:Y:S01]  /*4a80*/  @!P0 IMAD.IADD R18, R18, 0x1, -R4.reuse ;  /* 0x0000000112128824 */ /* 0x100fe200078e0a04 */
[----:B------:R-:W-:Y:S01]  /*4a90*/  ISETP.GT.U32.AND P0, PT, R4, R14, PT ;  /* 0x0000000e0400720c */ /* 0x000fe20003f04070 */
[----:B------:R-:W-:-:S05]  /*4aa0*/  @!P1 IMAD.IADD R2, R2, 0x1, -R4 ;  /* 0x0000000102029824 */ /* 0x000fca00078e0a04 */
[----:B------:R-:W-:-:S05]  /*4ab0*/  ISETP.GT.U32.AND P1, PT, R4, R2, PT ;  /* 0x000000020400720c */ /* 0x000fca0003f24070 */
[--C-:B------:R-:W-:Y:S01]  /*4ac0*/  @!P5 IMAD.IADD R17, R17, 0x1, -R4.reuse ;  /* 0x000000011111d824 */ /* 0x100fe200078e0a04 */
[----:B------:R-:W-:Y:S01]  /*4ad0*/  ISETP.GT.U32.AND P5, PT, R4, R13, PT ;  /* 0x0000000d0400720c */ /* 0x000fe20003fa4070 */
[----:B------:R-:W-:-:S05]  /*4ae0*/  @!P0 IMAD.IADD R14, R14, 0x1, -R4 ;  /* 0x000000010e0e8824 */ /* 0x000fca00078e0a04 */
[----:B------:R-:W-:Y:S01]  /*4af0*/  ISETP.GT.U32.AND P0, PT, R4, R14, PT ;  /* 0x0000000e0400720c */ /* 0x000fe20003f04070 */
[----:B------:R-:W-:Y:S01]  /*4b00*/  @!P1 IMAD.IADD R2, R2, 0x1, -R4 ;  /* 0x0000000102029824 */ /* 0x000fe200078e0a04 */
[----:B------:R-:W-:-:S05]  /*4b10*/  ISETP.GT.U32.AND P1, PT, R4, R19, PT ;  /* 0x000000130400720c */ /* 0x000fca0003f24070 */
[----:B------:R-:W-:Y:S01]  /*4b20*/  @!P5 IMAD.IADD R13, R13, 0x1, -R4 ;  /* 0x000000010d0dd824 */ /* 0x000fe200078e0a04 */
[----:B------:R-:W-:-:S04]  /*4b30*/  ISETP.GT.U32.AND P6, PT, R4, R3, PT ;  /* 0x000000030400720c */ /* 0x000fc80003fc4070 */
[----:B------:R-:W-:Y:S01]  /*4b40*/  ISETP.GT.U32.AND P5, PT, R4, R13, PT ;  /* 0x0000000d0400720c */ /* 0x000fe20003fa4070 */
[--C-:B------:R-:W-:Y:S01]  /*4b50*/  @!P0 IMAD.IADD R14, R14, 0x1, -R4.reuse ;  /* 0x000000010e0e8824 */ /* 0x100fe200078e0a04 */
[----:B------:R-:W-:Y:S02]  /*4b60*/  ISETP.GT.U32.AND P0, PT, R4, R8, PT ;  /* 0x000000080400720c */ /* 0x000fe40003f04070 */
[C-C-:B------:R-:W-:Y:S01]  /*4b70*/  LOP3.LUT R86, R0.reuse, 0x11, R7.reuse, 0xfe, !PT ;  /* 0x0000001100567812 */ /* 0x140fe200078efe07 */
[--C-:B------:R-:W-:Y:S01]  /*4b80*/  @!P1 IMAD.IADD R19, R19, 0x1, -R4.reuse ;  /* 0x0000000113139824 */ /* 0x100fe200078e0a04 */
[C-C-:B------:R-:W-:Y:S02]  /*4b90*/  LOP3.LUT R23, R0.reuse, 0x13, R7.reuse, 0xfe, !PT ;  /* 0x0000001300177812 */ /* 0x140fe400078efe07 */
[----:B------:R-:W-:Y:S01]  /*4ba0*/  IABS R48, R86 ;  /* 0x0000005600307213 */ /* 0x000fe20000000000 */
[----:B------:R-:W-:Y:S01]  /*4bb0*/  @!P6 IMAD.IADD R3, R3, 0x1, -R4 ;  /* 0x000000010303e824 */ /* 0x000fe200078e0a04 */
[----:B------:R-:W-:-:S03]  /*4bc0*/  LOP3.LUT R87, R0, 0x12, R7, 0xfe, !PT ;  /* 0x0000001200577812 */ /* 0x000fc600078efe07 */
[--C-:B------:R-:W-:Y:S01]  /*4bd0*/  @!P5 IMAD.IADD R13, R13, 0x1, -R4.reuse ;  /* 0x000000010d0dd824 */ /* 0x100fe200078e0a04 */
[----:B------:R-:W-:Y:S01]  /*4be0*/  ISETP.GT.U32.AND P5, PT, R4, R38, PT ;  /* 0x000000260400720c */ /* 0x000fe20003fa4070 */
[----:B------:R-:W-:Y:S01]  /*4bf0*/  @!P0 IMAD.IADD R8, R8, 0x1, -R4 ;  /* 0x0000000108088824 */ /* 0x000fe200078e0a04 */
[----:B------:R-:W-:Y:S01]  /*4c00*/  IABS R46, R23 ;  /* 0x00000017002e7213 */ /* 0x000fe20000000000 */
[C---:B------:R-:W-:Y:S01]  /*4c10*/  IMAD.HI.U32 R23, R5.reuse, R48, RZ ;  /* 0x0000003005177227 */ /* 0x040fe200078e00ff */
[C---:B------:R-:W-:Y:S02]  /*4c20*/  ISETP.GT.U32.AND P1, PT, R4.reuse, R19, PT ;  /* 0x000000130400720c */ /* 0x040fe40003f24070 */
[----:B------:R-:W-:Y:S02]  /*4c30*/  IABS R47, R87 ;  /* 0x00000057002f7213 */ /* 0x000fe40000000000 */
[----:B------:R-:W-:Y:S01]  /*4c40*/  ISETP.GT.U32.AND P6, PT, R4, R3, PT ;  /* 0x000000030400720c */ /* 0x000fe20003fc4070 */
[----:B------:R-:W-:Y:S01]  /*4c50*/  IMAD.MOV R23, RZ, RZ, -R23 ;  /* 0x000000ffff177224 */ /* 0x000fe200078e0a17 */
[----:B------:R-:W-:Y:S01]  /*4c60*/  LOP3.LUT R88, R0, 0x14, R7, 0xfe, !PT ;  /* 0x0000001400587812 */ /* 0x000fe200078efe07 */
[----:B0-----:R-:W-:Y:S01]  /*4c70*/  IMAD.HI.U32 R24, R5, R47, RZ ;  /* 0x0000002f05187227 */ /* 0x001fe200078e00ff */
[----:B------:R-:W-:-:S03]  /*4c80*/  ISETP.GT.U32.AND P0, PT, R4, R8, PT ;  /* 0x000000080400720c */ /* 0x000fc60003f04070 */
[----:B------:R-:W-:Y:S01]  /*4c90*/  IMAD.HI.U32 R25, R5, R46, RZ ;  /* 0x0000002e05197227 */ /* 0x000fe200078e00ff */
[----:B------:R-:W-:-:S03]  /*4ca0*/  IABS R56, R88 ;  /* 0x0000005800387213 */ /* 0x000fc60000000000 */
[----:B------:R-:W-:Y:S02]  /*4cb0*/  IMAD R48, R4, R23, R48 ;  /* 0x0000001704307224 */ /* 0x000fe400078e0230 */
[----:B------:R-:W-:Y:S02]  /*4cc0*/  @!P5 IMAD.IADD R38, R38, 0x1, -R4 ;  /* 0x000000012626d824 */ /* 0x000fe400078e0a04 */
[----:B------:R-:W-:Y:S02]  /*4cd0*/  IMAD.MOV R23, RZ, RZ, -R24 ;  /* 0x000000ffff177224 */ /* 0x000fe400078e0a18 */
[----:B------:R-:W-:Y:S01]  /*4ce0*/  IMAD.MOV R24, RZ, RZ, -R25 ;  /* 0x000000ffff187224 */ /* 0x000fe200078e0a19 */
[C---:B------:R-:W-:Y:S01]  /*4cf0*/  ISETP.GT.U32.AND P5, PT, R4.reuse, R38, PT ;  /* 0x000000260400720c */ /* 0x040fe20003fa4070 */
[----:B------:R-:W-:Y:S01]  /*4d00*/  @!P1 IMAD.IADD R19, R19, 0x1, -R4 ;  /* 0x0000000113139824 */ /* 0x000fe200078e0a04 */
[C---:B------:R-:W-:Y:S01]  /*4d10*/  ISETP.GT.U32.AND P1, PT, R4.reuse, R15, PT ;  /* 0x0000000f0400720c */ /* 0x040fe20003f24070 */
[----:B------:R-:W-:-:S02]  /*4d20*/  IMAD R47, R4, R23, R47 ;  /* 0x00000017042f7224 */ /* 0x000fc400078e022f */
[----:B------:R-:W-:Y:S01]  /*4d30*/  @!P6 IMAD.IADD R3, R3, 0x1, -R4 ;  /* 0x000000010303e824 */ /* 0x000fe200078e0a04 */
[C---:B------:R-:W-:Y:S01]  /*4d40*/  ISETP.GT.U32.AND P6, PT, R4.reuse, R20, PT ;  /* 0x000000140400720c */ /* 0x040fe20003fc4070 */
[----:B------:R-:W-:Y:S02]  /*4d50*/  IMAD R46, R4, R24, R46 ;  /* 0x00000018042e7224 */ /* 0x000fe400078e022e */
[----:B------:R-:W-:-:S04]  /*4d60*/  IMAD.HI.U32 R23, R5, R56, RZ ;  /* 0x0000003805177227 */ /* 0x000fc800078e00ff */
[----:B------:R-:W-:Y:S02]  /*4d70*/  IMAD.MOV R23, RZ, RZ, -R23 ;  /* 0x000000ffff177224 */ /* 0x000fe400078e0a17 */
[----:B------:R-:W-:Y:S01]  /*4d80*/  @!P0 IMAD.IADD R8, R8, 0x1, -R4 ;  /* 0x0000000108088824 */ /* 0x000fe200078e0a04 */
[C---:B------:R-:W-:Y:S01]  /*4d90*/  ISETP.GT.U32.AND P0, PT, R4.reuse, R46, PT ;  /* 0x0000002e0400720c */ /* 0x040fe20003f04070 */
[----:B------:R-:W-:Y:S02]  /*4da0*/  IMAD R56, R4, R23, R56 ;  /* 0x0000001704387224 */ /* 0x000fe400078e0238 */
[--C-:B------:R-:W-:Y:S02]  /*4db0*/  @!P1 IMAD.IADD R15, R15, 0x1, -R4.reuse ;  /* 0x000000010f0f9824 */ /* 0x100fe400078e0a04 */
[--C-:B------:R-:W-:Y:S01]  /*4dc0*/  @!P5 IMAD.IADD R38, R38, 0x1, -R4.reuse ;  /* 0x000000012626d824 */ /* 0x100fe200078e0a04 */
[----:B------:R-:W-:Y:S01]  /*4dd0*/  ISETP.GT.U32.AND P5, PT, R4, R56, PT ;  /* 0x000000380400720c */ /* 0x000fe20003fa4070 */
[----:B------:R-:W-:Y:S01]  /*4de0*/  @!P6 IMAD.IADD R20, R20, 0x1, -R4 ;  /* 0x000000011414e824 */ /* 0x000fe200078e0a04 */
[----:B------:R-:W-:-:S02]  /*4df0*/  LOP3.LUT R27, R0, 0x15, R7, 0xfe, !PT ;  /* 0x00000015001b7812 */ /* 0x000fc400078efe07 */
[--C-:B------:R-:W-:Y:S02]  /*4e00*/  LOP3.LUT R28, R0, 0x17, R7.reuse, 0xfe, !PT ;  /* 0x00000017001c7812 */ /* 0x100fe400078efe07 */
[----:B------:R-:W-:Y:S01]  /*4e10*/  ISETP.GT.U32.AND P1, PT, R4, R15, PT ;  /* 0x0000000f0400720c */ /* 0x000fe20003f24070 */
[----:B------:R-:W-:Y:S01]  /*4e20*/  @!P0 IMAD.IADD R46, R46, 0x1, -R4 ;  /* 0x000000012e2e8824 */ /* 0x000fe200078e0a04 */
[----:B------:R-:W-:Y:S02]  /*4e30*/  IABS R55, R27 ;  /* 0x0000001b00377213 */ /* 0x000fe40000000000 */
[----:B------:R-:W-:Y:S02]  /*4e40*/  ISETP.GT.U32.AND P6, PT, R4, R20, PT ;  /* 0x000000140400720c */ /* 0x000fe40003fc4070 */
[----:B------:R-:W-:Y:S01]  /*4e50*/  IABS R61, R28 ;  /* 0x0000001c003d7213 */ /* 0x000fe20000000000 */
[----:B------:R-:W-:Y:S01]  /*4e60*/  STL [R1+0x580], R41 ;  /* 0x0005802901007387 */ /* 0x000fe20000100800 */
[----:B------:R-:W-:Y:S01]  /*4e70*/  IMAD.HI.U32 R24, R5, R55, RZ ;  /* 0x0000003705187227 */ /* 0x000fe200078e00ff */
[----:B------:R-:W-:-:S02]  /*4e80*/  LOP3.LUT R27, R0, 0x18, R7, 0xfe, !PT ;  /* 0x00000018001b7812 */ /* 0x000fc400078efe07 */
[----:B------:R-:W-:Y:S01]  /*4e90*/  STL [R1+0x574], R45 ;  /* 0x0005742d01007387 */ /* 0x000fe20000100800 */
[----:B------:R-:W-:Y:S01]  /*4ea0*/  ISETP.GT.U32.AND P0, PT, R4, R46, PT ;  /* 0x0000002e0400720c */ /* 0x000fe20003f04070 */
[----:B------:R-:W-:Y:S02]  /*4eb0*/  IMAD.HI.U32 R23, R5, R61, RZ ;  /* 0x0000003d05177227 */ /* 0x000fe400078e00ff */
[----:B------:R-:W-:Y:S01]  /*4ec0*/  STL [R1+0x57c], R42 ;  /* 0x00057c2a01007387 */ /* 0x000fe20000100800 */
[----:B------:R-:W-:Y:S01]  /*4ed0*/  IABS R85, R27 ;  /* 0x0000001b00557213 */ /* 0x000fe20000000000 */
[----:B------:R-:W-:Y:S02]  /*4ee0*/  @!P5 IMAD.IADD R56, R56, 0x1, -R4 ;  /* 0x000000013838d824 */ /* 0x000fe400078e0a04 */
[----:B------:R-:W-:Y:S01]  /*4ef0*/  STL [R1+0x538], R35 ;  /* 0x0005382301007387 */ /* 0x000fe20000100800 */
[----:B------:R-:W-:-:S03]  /*4f00*/  IMAD.MOV R24, RZ, RZ, -R24 ;  /* 0x000000ffff187224 */ /* 0x000fc600078e0a18 */
[----:B------:R-:W-:Y:S01]  /*4f10*/  STL [R1+0x534], R36 ;  /* 0x0005342401007387 */ /* 0x000fe20000100800 */
[----:B------:R-:W-:Y:S01]  /*4f20*/  IMAD.MOV R23, RZ, RZ, -R23 ;  /* 0x000000ffff177224 */ /* 0x000fe200078e0a17 */
[C---:B------:R-:W-:Y:S01]  /*4f30*/  ISETP.GT.U32.AND P5, PT, R4.reuse, R56, PT ;  /* 0x000000380400720c */ /* 0x040fe20003fa4070 */
[--C-:B------:R-:W-:Y:S01]  /*4f40*/  @!P1 IMAD.IADD R15, R15, 0x1, -R4.reuse ;  /* 0x000000010f0f9824 */ /* 0x100fe200078e0a04 */
[C---:B------:R-:W-:Y:S01]  /*4f50*/  ISETP.GT.U32.AND P1, PT, R4.reuse, R11, PT ;  /* 0x0000000b0400720c */ /* 0x040fe20003f24070 */
[----:B------:R-:W-:Y:S02]  /*4f60*/  IMAD R55, R4, R24, R55 ;  /* 0x0000001804377224 */ /* 0x000fe400078e0237 */
[----:B------:R-:W-:Y:S01]  /*4f70*/  @!P6 IMAD.IADD R20, R20, 0x1, -R4 ;  /* 0x000000011414e824 */ /* 0x000fe200078e0a04 */
[----:B------:R-:W-:Y:S01]  /*4f80*/  ISETP.GT.U32.AND P6, PT, R4, R16, PT ;  /* 0x000000100400720c */ /* 0x000fe20003fc4070 */
[----:B------:R-:W-:-:S04]  /*4f90*/  IMAD.HI.U32 R24, R5, R85, RZ ;  /* 0x0000005505187227 */ /* 0x000fc800078e00ff */
[----:B------:R-:W-:Y:S02]  /*4fa0*/  IMAD R61, R4, R23, R61 ;  /* 0x00000017043d7224 */ /* 0x000fe400078e023d */
[----:B------:R-:W-:Y:S02]  /*4fb0*/  IMAD.MOV R23, RZ, RZ, -R24 ;  /* 0x000000ffff177224 */ /* 0x000fe400078e0a18 */
[--C-:B------:R-:W-:Y:S01]  /*4fc0*/  @!P0 IMAD.IADD R46, R46, 0x1, -R4.reuse ;  /* 0x000000012e2e8824 */ /* 0x100fe200078e0a04 */
[C---:B------:R-:W-:Y:S01]  /*4fd0*/  ISETP.GT.U32.AND P0, PT, R4.reuse, R61, PT ;  /* 0x0000003d0400720c */ /* 0x040fe20003f04070 */
[----:B------:R-:W-:Y:S01]  /*4fe0*/  IMAD R85, R4, R23, R85 ;  /* 0x0000001704557224 */ /* 0x000fe200078e0255 */
[----:B------:R-:W-:Y:S01]  /*4ff0*/  LOP3.LUT R28, R0, 0x1a, R7, 0xfe, !PT ;  /* 0x0000001a001c7812 */ /* 0x000fe200078efe07 */
[--C-:B------:R-:W-:Y:S02]  /*5000*/  @!P1 IMAD.IADD R11, R11, 0x1, -R4.reuse ;  /* 0x000000010b0b9824 */ /* 0x100fe400078e0a04 */
[--C-:B------:R-:W-:Y:S01]  /*5010*/  @!P5 IMAD.IADD R56, R56, 0x1, -R4.reuse ;  /* 0x000000013838d824 */ /* 0x100fe200078e0a04 */
[----:B------:R-:W-:Y:S01]  /*5020*/  ISETP.GT.U32.AND P5, PT, R4, R85, PT ;  /* 0x000000550400720c */ /* 0x000fe20003fa4070 */
[----:B------:R-:W-:Y:S01]  /*5030*/  @!P6 IMAD.IADD R16, R16, 0x1, -R4 ;  /* 0x000000011010e824 */ /* 0x000fe200078e0a04 */
[----:B------:R-:W-:-:S02]  /*5040*/  IABS R83, R28 ;  /* 0x0000001c00537213 */ /* 0x000fc40000000000 */
[----:B------:R-:W-:Y:S02]  /*5050*/  LOP3.LUT R27, R0, 0x1b, R7, 0xfe, !PT ;  /* 0x0000001b001b7812 */ /* 0x000fe400078efe07 */
[C---:B------:R-:W-:Y:S01]  /*5060*/  ISETP.GT.U32.AND P1, PT, R4.reuse, R11, PT ;  /* 0x0000000b0400720c */ /* 0x040fe20003f24070 */
[--C-:B------:R-:W-:Y:S01]  /*5070*/  @!P0 IMAD.IADD R61, R61, 0x1, -R4.reuse ;  /* 0x000000013d3d8824 */ /* 0x100fe200078e0a04 */
[C---:B------:R-:W-:Y:S01]  /*5080*/  ISETP.GT.U32.AND P6, PT, R4.reuse, R16, PT ;  /* 0x000000100400720c */ /* 0x040fe20003fc4070 */
[----:B------:R-:W-:Y:S01]  /*5090*/  IMAD.HI.U32 R23, R5, R83, RZ ;  /* 0x0000005305177227 */ /* 0x000fe200078e00ff */
[----:B------:R-:W-:Y:S02]  /*50a0*/  IABS R82, R27 ;  /* 0x0000001b00527213 */ /* 0x000fe40000000000 */
[----:B------:R-:W-:Y:S01]  /*50b0*/  ISETP.GT.U32.AND P0, PT, R4, R61, PT ;  /* 0x0000003d0400720c */ /* 0x000fe20003f04070 */
[----:B------:R-:W-:Y:S02]  /*50c0*/  IMAD.MOV R23, RZ, RZ, -R23 ;  /* 0x000000ffff177224 */ /* 0x000fe400078e0a17 */
[----:B------:R-:W-:Y:S01]  /*50d0*/  @!P5 IMAD.IADD R85, R85, 0x1, -R4 ;  /* 0x000000015555d824 */ /* 0x000fe200078e0a04 */
[----:B--2---:R-:W-:Y:S04]  /*50e0*/  STL [R1+0x228], R43 ;  /* 0x0002282b01007387 */ /* 0x004fe80000100800 */
[----:B---3--:R-:W-:Y:S04]  /*50f0*/  STL [R1+0x238], R40 ;  /* 0x0002382801007387 */ /* 0x008fe80000100800 */
[----:B----4-:R0:W-:Y:S02]  /*5100*/  STL [R1+0x224], R26 ;  /* 0x0002241a01007387 */ /* 0x0101e40000100800 */
[----:B0-----:R-:W-:-:S04]  /*5110*/  LOP3.LUT R26, R0, 0x16, R7, 0xfe, !PT ;  /* 0x00000016001a7812 */ /* 0x001fc800078efe07 */
[----:B------:R-:W-:Y:S02]  /*5120*/  IABS R54, R26 ;  /* 0x0000001a00367213 */ /* 0x000fe40000000000 */
[----:B------:R-:W-:-:S03]  /*5130*/  LOP3.LUT R26, R0, 0x19, R7, 0xfe, !PT ;  /* 0x00000019001a7812 */ /* 0x000fc600078efe07 */
[----:B------:R-:W-:Y:S01]  /*5140*/  IMAD.HI.U32 R25, R5, R54, RZ ;  /* 0x0000003605197227 */ /* 0x000fe200078e00ff */
[----:B------:R-:W-:-:S03]  /*5150*/  IABS R84, R26 ;  /* 0x0000001a00547213 */ /* 0x000fc60000000000 */
[----:B------:R-:W-:-:S04]  /*5160*/  IMAD.MOV R25, RZ, RZ, -R25 ;  /* 0x000000ffff197224 */ /* 0x000fc800078e0a19 */
[----:B------:R-:W-:Y:S02]  /*5170*/  IMAD R54, R4, R25, R54 ;  /* 0x0000001904367224 */ /* 0x000fe400078e0236 */
[----:B------:R-:W-:-:S04]  /*5180*/  IMAD.HI.U32 R25, R5, R84, RZ ;  /* 0x0000005405197227 */ /* 0x000fc800078e00ff */
[----:B------:R-:W-:Y:S01]  /*5190*/  IMAD.MOV R24, RZ, RZ, -R25 ;  /* 0x000000ffff187224 */ /* 0x000fe200078e0a19 */
[----:B------:R-:W-:-:S03]  /*51a0*/  LOP3.LUT R26, R0, 0x1c, R7, 0xfe, !PT ;  /* 0x0000001c001a7812 */ /* 0x000fc600078efe07 */
[----:B------:R-:W-:Y:S02]  /*51b0*/  IMAD R84, R4, R24, R84 ;  /* 0x0000001804547224 */ /* 0x000fe400078e0254 */
[----:B------:R-:W-:Y:S01]  /*51c0*/  IMAD.HI.U32 R24, R5, R82, RZ ;  /* 0x0000005205187227 */ /* 0x000fe200078e00ff */
[----:B------:R-:W-:-:S03]  /*51d0*/  IABS R81, R26 ;  /* 0x0000001a00517213 */ /* 0x000fc60000000000 */
[C---:B------:R-:W-:Y:S02]  /*51e0*/  IMAD R83, R4.reuse, R23, R83 ;  /* 0x0000001704537224 */ /* 0x040fe400078e0253 */
[----:B------:R-:W-:Y:S01]  /*51f0*/  IMAD.MOV R23, RZ, RZ, -R24 ;  /* 0x000000ffff177224 */ /* 0x000fe200078e0a18 */
[C---:B------:R-:W-:Y:S01]  /*5200*/  ISETP.GT.U32.AND P5, PT, R4.reuse, R85, PT ;  /* 0x000000550400720c */ /* 0x040fe20003fa4070 */
[--C-:B------:R-:W-:Y:S01]  /*5210*/  @!P1 IMAD.IADD R11, R11, 0x1, -R4.reuse ;  /* 0x000000010b0b9824 */ /* 0x100fe200078e0a04 */
[----:B------:R-:W-:Y:S01]  /*5220*/  ISETP.GT.U32.AND P1, PT, R4, R47, PT ;  /* 0x0000002f0400720c */ /* 0x000fe20003f24070 */
[----:B------:R-:W-:Y:S01]  /*5230*/  @!P6 IMAD.IADD R16, R16, 0x1, -R4 ;  /* 0x000000011010e824 */ /* 0x000fe200078e0a04 */
[----:B------:R-:W-:Y:S01]  /*5240*/  ISETP.GT.U32.AND P6, PT, R4, R12, PT ;  /* 0x0000000c0400720c */ /* 0x000fe20003fc4070 */
[----:B------:R-:W-:-:S04]  /*5250*/  IMAD.HI.U32 R25, R5, R81, RZ ;  /* 0x0000005105197227 */ /* 0x000fc800078e00ff */
[C---:B------:R-:W-:Y:S02]  /*5260*/  IMAD R82, R4.reuse, R23, R82 ;  /* 0x0000001704527224 */ /* 0x040fe400078e0252 */
[----:B------:R-:W-:Y:S02]  /*5270*/  IMAD.MOV R24, RZ, RZ, -R25 ;  /* 0x000000ffff187224 */ /* 0x000fe400078e0a19 */
[--C-:B------:R-:W-:Y:S01]  /*5280*/  @!P0 IMAD.IADD R61, R61, 0x1, -R4.reuse ;  /* 0x000000013d3d8824 */ /* 0x100fe200078e0a04 */
[C---:B------:R-:W-:Y:S01]  /*5290*/  ISETP.GT.U32.AND P0, PT, R4.reuse, R82, PT ;  /* 0x000000520400720c */ /* 0x040fe20003f04070 */
[----:B------:R-:W-:Y:S01]  /*52a0*/  IMAD R81, R4, R24, R81 ;  /* 0x0000001804517224 */ /* 0x000fe200078e0251 */
[----:B------:R-:W-:Y:S01]  /*52b0*/  LOP3.LUT R28, R0, 0x1d, R7, 0xfe, !PT ;  /* 0x0000001d001c7812 */ /* 0x000fe200078efe07 */
[--C-:B------:R-:W-:Y:S02]  /*52c0*/  @!P1 IMAD.IADD R47, R47, 0x1, -R4.reuse ;  /* 0x000000012f2f9824 */ /* 0x100fe400078e0a04 */
[--C-:B------:R-:W-:Y:S01]  /*52d0*/  @!P5 IMAD.IADD R85, R85, 0x1, -R4.reuse ;  /* 0x000000015555d824 */ /* 0x100fe200078e0a04 */
[----:B------:R-:W-:Y:S01]  /*52e0*/  IABS R80, R28 ;  /* 0x0000001c00507213 */ /* 0x000fe20000000000 */
[----:B------:R-:W-:Y:S01]  /*52f0*/  @!P6 IMAD.IADD R12, R12, 0x1, -R4 ;  /* 0x000000010c0ce824 */ /* 0x000fe200078e0a04 */
[----:B------:R-:W-:-:S02]  /*5300*/  ISETP.GT.U32.AND P5, PT, R4, R81, PT ;  /* 0x000000510400720c */ /* 0x000fc40003fa4070 */
[C-C-:B------:R-:W-:Y:S02]  /*5310*/  LOP3.LUT R27, R0.reuse, 0x1e, R7.reuse, 0xfe, !PT ;  /* 0x0000001e001b7812 */ /* 0x140fe400078efe07 */
[----:B------:R-:W-:Y:S01]  /*5320*/  LOP3.LUT R26, R0, 0x1f, R7, 0xfe, !PT ;  /* 0x0000001f001a7812 */ /* 0x000fe200078efe07 */
[C---:B------:R-:W-:Y:S01]  /*5330*/  IMAD.HI.U32 R23, R5.reuse, R80, RZ ;  /* 0x0000005005177227 */ /* 0x040fe200078e00ff */
[C---:B------:R-:W-:Y:S02]  /*5340*/  ISETP.GT.U32.AND P1, PT, R4.reuse, R47, PT ;  /* 0x0000002f0400720c */ /* 0x040fe40003f24070 */
[----:B------:R-:W-:Y:S01]  /*5350*/  ISETP.GT.U32.AND P6, PT, R4, R12, PT ;  /* 0x0000000c0400720c */ /* 0x000fe20003fc4070 */
[----:B------:R-:W-:Y:S01]  /*5360*/  @!P0 IMAD.IADD R82, R82, 0x1, -R4 ;  /* 0x0000000152528824 */ /* 0x000fe200078e0a04 */
[----:B------:R-:W-:Y:S02]  /*5370*/  IABS R79, R27 ;  /* 0x0000001b004f7213 */ /* 0x000fe40000000000 */
[----:B------:R-:W-:Y:S01]  /*5380*/  IABS R78, R26 ;  /* 0x0000001a004e7213 */ /* 0x000fe20000000000 */
[----:B------:R-:W-:Y:S01]  /*5390*/  IMAD.MOV R23, RZ, RZ, -R23 ;  /* 0x000000ffff177224 */ /* 0x000fe200078e0a17 */
[----:B------:R-:W-:Y:S01]  /*53a0*/  LOP3.LUT R28, R0, 0x20, R7, 0xfe, !PT ;  /* 0x00000020001c7812 */ /* 0x000fe200078efe07 */
[----:B------:R-:W-:Y:S01]  /*53b0*/  IMAD.HI.U32 R25, R5, R79, RZ ;  /* 0x0000004f05197227 */ /* 0x000fe200078e00ff */
[----:B------:R-:W-:-:S03]  /*53c0*/  ISETP.GT.U32.AND P0, PT, R4, R82, PT ;  /* 0x000000520400720c */ /* 0x000fc60003f04070 */
[----:B------:R-:W-:Y:S01]  /*53d0*/  IMAD.HI.U32 R24, R5, R78, RZ ;  /* 0x0000004e05187227 */ /* 0x000fe200078e00ff */
[----:B------:R-:W-:-:S03]  /*53e0*/  IABS R77, R28 ;  /* 0x0000001c004d7213 */ /* 0x000fc60000000000 */
[C---:B------:R-:W-:Y:S02]  /*53f0*/  IMAD R80, R4.reuse, R23, R80 ;  /* 0x0000001704507224 */ /* 0x040fe400078e0250 */
[----:B------:R-:W-:Y:S02]  /*5400*/  @!P5 IMAD.IADD R81, R81, 0x1, -R4 ;  /* 0x000000015151d824 */ /* 0x000fe400078e0a04 */
[----:B------:R-:W-:Y:S02]  /*5410*/  IMAD.MOV R23, RZ, RZ, -R25 ;  /* 0x000000ffff177224 */ /* 0x000fe400078e0a19 */
[----:B------:R-:W-:Y:S01]  /*5420*/  IMAD.MOV R24, RZ, RZ, -R24 ;  /* 0x000000ffff187224 */ /* 0x000fe200078e0a18 */
[C---:B------:R-:W-:Y:S01]  /*5430*/  ISETP.GT.U32.AND P5, PT, R4.reuse, R81, PT ;  /* 0x000000510400720c */ /* 0x040fe20003fa4070 */
[--C-:B------:R-:W-:Y:S01]  /*5440*/  @!P1 IMAD.IADD R47, R47, 0x1, -R4.reuse ;  /* 0x000000012f2f9824 */ /* 0x100fe200078e0a04 */
[----:B------:R-:W-:Y:S01]  /*5450*/  ISETP.GT.U32.AND P1, PT, R4, R54, PT ;  /* 0x000000360400720c */ /* 0x000fe20003f24070 */
[----:B------:R-:W-:Y:S01]  /*5460*/  @!P6 IMAD.IADD R12, R12, 0x1, -R4 ;  /* 0x000000010c0ce824 */ /* 0x000fe200078e0a04 */
[C---:B------:R-:W-:Y:S01]  /*5470*/  ISETP.GT.U32.AND P6, PT, R4.reuse, R48, PT ;  /* 0x000000300400720c */ /* 0x040fe20003fc4070 */
[----:B------:R-:W-:-:S02]  /*5480*/  IMAD R79, R4, R23, R79 ;  /* 0x00000017044f7224 */ /* 0x000fc400078e024f */
[----:B------:R-:W-:Y:S02]  /*5490*/  IMAD R78, R4, R24, R78 ;  /* 0x00000018044e7224 */ /* 0x000fe400078e024e */
[----:B------:R-:W-:Y:S01]  /*54a0*/  IMAD.HI.U32 R23, R5, R77, RZ ;  /* 0x0000004d05177227 */ /* 0x000fe200078e00ff */
[----:B------:R-:W-:-:S03]  /*54b0*/  LOP3.LUT R27, R0, 0x21, R7, 0xfe, !PT ;  /* 0x00000021001b7812 */ /* 0x000fc600078efe07 */
[----:B------:R-:W-:Y:S02]  /*54c0*/  IMAD.MOV R23, RZ, RZ, -R23 ;  /* 0x000000ffff177224 */ /* 0x000fe400078e0a17 */
[--C-:B------:R-:W-:Y:S01]  /*54d0*/  @!P0 IMAD.IADD R82, R82, 0x1, -R4.reuse ;  /* 0x0000000152528824 */ /* 0x100fe200078e0a04 */
[C---:B------:R-:W-:Y:S01]  /*54e0*/  ISETP.GT.U32.AND P0, PT, R4.reuse, R78, PT ;  /* 0x0000004e0400720c */ /* 0x040fe20003f04070 */
[----:B------:R-:W-:Y:S01]  /*54f0*/  IMAD R77, R4, R23, R77 ;  /* 0x00000017044d7224 */ /* 0x000fe200078e024d */
[----:B------:R-:W-:Y:S01]  /*5500*/  IABS R76, R27 ;  /* 0x0000001b004c7213 */ /* 0x000fe20000000000 */
[--C-:B------:R-:W-:Y:S02]  /*5510*/  @!P1 IMAD.IADD R54, R54, 0x1, -R4.reuse ;  /* 0x0000000136369824 */ /* 0x100fe400078e0a04 */
[--C-:B------:R-:W-:Y:S01]  /*5520*/  @!P5 IMAD.IADD R81, R81, 0x1, -R4.reuse ;  /* 0x000000015151d824 */ /* 0x100fe200078e0a04 */
[----:B------:R-:W-:Y:S01]  /*5530*/  ISETP.GT.U32.AND P5, PT, R4, R77, PT ;  /* 0x0000004d0400720c */ /* 0x000fe20003fa4070 */
[----:B------:R-:W-:Y:S01]  /*5540*/  @!P6 IMAD.IADD R48, R48, 0x1, -R4 ;  /* 0x000000013030e824 */ /* 0x000fe200078e0a04 */
[C-C-:B------:R-:W-:Y:S01]  /*5550*/  LOP3.LUT R26, R0.reuse, 0x22, R7.reuse, 0xfe, !PT ;  /* 0x00000022001a7812 */ /* 0x140fe200078efe07 */
[----:B------:R-:W-:Y:S01]  /*5560*/  IMAD.HI.U32 R25, R5, R76, RZ ;  /* 0x0000004c05197227 */ /* 0x000fe200078e00ff */
[----:B------:R-:W-:-:S02]  /*5570*/  LOP3.LUT R28, R0, 0x23, R7, 0xfe, !PT ;  /* 0x00000023001c7812 */ /* 0x000fc400078efe07 */
[----:B------:R-:W-:Y:S01]  /*5580*/  ISETP.GT.U32.AND P1, PT, R4, R54, PT ;  /* 0x000000360400720c */ /* 0x000fe20003f24070 */
[----:B------:R-:W-:Y:S01]  /*5590*/  @!P0 IMAD.IADD R78, R78, 0x1, -R4 ;  /* 0x000000014e4e8824 */ /* 0x000fe200078e0a04 */
[C---:B------:R-:W-:Y:S01]  /*55a0*/  ISETP.GT.U32.AND P6, PT, R4.reuse, R48, PT ;  /* 0x000000300400720c */ /* 0x040fe20003fc4070 */
[----:B------:R-:W-:Y:S01]  /*55b0*/  IMAD.MOV R23, RZ, RZ, -R25 ;  /* 0x000000ffff177224 */ /* 0x000fe200078e0a19 */
[----:B------:R-:W-:Y:S02]  /*55c0*/  IABS R75, R26 ;  /* 0x0000001a004b7213 */ /* 0x000fe40000000000 */
[----:B------:R-:W-:Y:S01]  /*55d0*/  IABS R74, R28 ;  /* 0x0000001c004a7213 */ /* 0x000fe20000000000 */
[----:B------:R-:W-:Y:S01]  /*55e0*/  IMAD R76, R4, R23, R76 ;  /* 0x00000017044c7224 */ /* 0x000fe200078e024c */
[----:B------:R-:W-:Y:S01]  /*55f0*/  LOP3.LUT R27, R0, 0x24, R7, 0xfe, !PT ;  /* 0x00000024001b7812 */ /* 0x000fe200078efe07 */
[----:B------:R-:W-:Y:S01]  /*5600*/  IMAD.HI.U32 R24, R5, R75, RZ ;  /* 0x0000004b05187227 */ /* 0x000fe200078e00ff */
[----:B------:R-:W-:-:S03]  /*5610*/  ISETP.GT.U32.AND P0, PT, R4, R78, PT ;  /* 0x0000004e0400720c */ /* 0x000fc60003f04070 */
[----:B------:R-:W-:Y:S01]  /*5620*/  IMAD.HI.U32 R23, R5, R74, RZ ;  /* 0x0000004a05177227 */ /* 0x000fe200078e00ff */
[----:B------:R-:W-:-:S03]  /*5630*/  IABS R73, R27 ;  /* 0x0000001b00497213 */ /* 0x000fc60000000000 */
[----:B------:R-:W-:Y:S02]  /*5640*/  @!P5 IMAD.IADD R77, R77, 0x1, -R4 ;  /* 0x000000014d4dd824 */ /* 0x000fe400078e0a04 */
[----:B------:R-:W-:Y:S02]  /*5650*/  IMAD.MOV R24, RZ, RZ, -R24 ;  /* 0x000000ffff187224 */ /* 0x000fe400078e0a18 */
[----:B------:R-:W-:Y:S01]  /*5660*/  IMAD.MOV R23, RZ, RZ, -R23 ;  /* 0x000000ffff177224 */ /* 0x000fe200078e0a17 */
[----:B------:R-:W-:Y:S01]  /*5670*/  ISETP.GT.U32.AND P5, PT, R4, R77, PT ;  /* 0x0000004d0400720c */ /* 0x000fe20003fa4070 */
[--C-:B------:R-:W-:Y:S01]  /*5680*/  @!P1 IMAD.IADD R54, R54, 0x1, -R4.reuse ;  /* 0x0000000136369824 */ /* 0x100fe200078e0a04 */
[----:B------:R-:W-:Y:S01]  /*5690*/  ISETP.GT.U32.AND P1, PT, R4, R83, PT ;  /* 0x000000530400720c */ /* 0x000fe20003f24070 */
[----:B------:R-:W-:Y:S01]  /*56a0*/  @!P6 IMAD.IADD R48, R48, 0x1, -R4 ;  /* 0x000000013030e824 */ /* 0x000fe200078e0a04 */
[C---:B------:R-:W-:Y:S01]  /*56b0*/  ISETP.GT.U32.AND P6, PT, R4.reuse, R55, PT ;  /* 0x000000370400720c */ /* 0x040fe20003fc4070 */
[----:B------:R-:W-:-:S02]  /*56c0*/  IMAD R75, R4, R24, R75 ;  /* 0x00000018044b7224 */ /* 0x000fc400078e024b */
[----:B------:R-:W-:-:S04]  /*56d0*/  IMAD.HI.U32 R24, R5, R73, RZ ;  /* 0x0000004905187227 */ /* 0x000fc800078e00ff */
[----:B------:R-:W-:Y:S02]  /*56e0*/  IMAD R74, R4, R23, R74 ;  /* 0x00000017044a7224 */ /* 0x000fe400078e024a */
[----:B------:R-:W-:Y:S02]  /*56f0*/  IMAD.MOV R24, RZ, RZ, -R24 ;  /* 0x000000ffff187224 */ /* 0x000fe400078e0a18 */
[--C-:B------:R-:W-:Y:S01]  /*5700*/  @!P0 IMAD.IADD R78, R78, 0x1, -R4.reuse ;  /* 0x000000014e4e8824 */ /* 0x100fe200078e0a04 */
[C---:B------:R-:W-:Y:S01]  /*5710*/  ISETP.GT.U32.AND P0, PT, R4.reuse, R74, PT ;  /* 0x0000004a0400720c */ /* 0x040fe20003f04070 */
[----:B------:R-:W-:Y:S01]  /*5720*/  IMAD R73, R4, R24, R73 ;  /* 0x0000001804497224 */ /* 0x000fe200078e0249 */
[--C-:B------:R-:W-:Y:S01]  /*5730*/  LOP3.LUT R28, R0, 0x26, R7.reuse, 0xfe, !PT ;  /* 0x00000026001c7812 */ /* 0x100fe200078efe07 */
[--C-:B------:R-:W-:Y:S02]  /*5740*/  @!P1 IMAD.IADD R83, R83, 0x1, -R4.reuse ;  /* 0x0000000153539824 */ /* 0x100fe400078e0a04 */
[--C-:B------:R-:W-:Y:S01]  /*5750*/  @!P5 IMAD.IADD R77, R77, 0x1, -R4.reuse ;  /* 0x000000014d4dd824 */ /* 0x100fe200078e0a04 */
[----:B------:R-:W-:Y:S01]  /*5760*/  ISETP.GT.U32.AND P5, PT, R4, R73, PT ;  /* 0x000000490400720c */ /* 0x000fe20003fa4070 */
[----:B------:R-:W-:Y:S01]  /*5770*/  @!P6 IMAD.IADD R55, R55, 0x1, -R4 ;  /* 0x000000013737e824 */ /* 0x000fe200078e0a04 */
[----:B------:R-:W-:-:S02]  /*5780*/  LOP3.LUT R26, R0, 0x25, R7, 0xfe, !PT ;  /* 0x00000025001a7812 */ /* 0x000fc400078efe07 */
[----:B------:R-:W-:Y:S02]  /*5790*/  IABS R71, R28 ;  /* 0x0000001c00477213 */ /* 0x000fe40000000000 */
[----:B------:R-:W-:Y:S01]  /*57a0*/  LOP3.LUT R27, R0, 0x27, R7, 0xfe, !PT ;  /* 0x00000027001b7812 */ /* 0x000fe200078efe07 */
[----:B------:R-:W-:Y:S01]  /*57b0*/  @!P0 IMAD.IADD R74, R74, 0x1, -R4 ;  /* 0x000000014a4a8824 */ /* 0x000fe200078e0a04 */
[C---:B------:R-:W-:Y:S01]  /*57c0*/  ISETP.GT.U32.AND P1, PT, R4.reuse, R83, PT ;  /* 0x000000530400720c */ /* 0x040fe20003f24070 */
[C---:B------:R-:W-:Y:S01]  /*57d0*/  IMAD.HI.U32 R23, R5.reuse, R71, RZ ;  /* 0x0000004705177227 */ /* 0x040fe200078e00ff */
[----:B------:R-:W-:Y:S02]  /*57e0*/  ISETP.GT.U32.AND P6, PT, R4, R55, PT ;  /* 0x000000370400720c */ /* 0x000fe40003fc4070 */
        /* <DEDUP_REMOVED lines=8> */
[----:B------:R-:W-:Y:S02]  /*5870*/  @!P5 IMAD.IADD R73, R73, 0x1, -R4 ;  /* 0x000000014949d824 */ /* 0x000fe400078e0a04 */
[----:B------:R-:W-:Y:S02]  /*5880*/  IMAD.MOV R25, RZ, RZ, -R25 ;  /* 0x000000ffff197224 */ /* 0x000fe400078e0a19 */
[C---:B------:R-:W-:Y:S02]  /*5890*/  IMAD R71, R4.reuse, R23, R71 ;  /* 0x0000001704477224 */ /* 0x040fe400078e0247 */
[----:B------:R-:W-:Y:S01]  /*58a0*/  IMAD.MOV R23, RZ, RZ, -R24 ;  /* 0x000000ffff177224 */ /* 0x000fe200078e0a18 */
[C---:B------:R-:W-:Y:S01]  /*58b0*/  ISETP.GT.U32.AND P5, PT, R4.reuse, R73, PT ;  /* 0x000000490400720c */ /* 0x040fe20003fa4070 */
[--C-:B------:R-:W-:Y:S01]  /*58c0*/  @!P1 IMAD.IADD R83, R83, 0x1, -R4.reuse ;  /* 0x0000000153539824 */ /* 0x100fe200078e0a04 */
[C---:B------:R-:W-:Y:S01]  /*58d0*/  ISETP.GT.U32.AND P1, PT, R4.reuse, R79, PT ;  /* 0x0000004f0400720c */ /* 0x040fe20003f24070 */
        /* <DEDUP_REMOVED lines=15> */
[--C-:B------:R-:W-:Y:S02]  /*59d0*/  LOP3.LUT R27, R0, 0x2a, R7.reuse, 0xfe, !PT ;  /* 0x0000002a001b7812 */ /* 0x100fe400078efe07 */
[----:B------:R-:W-:Y:S01]  /*59e0*/  ISETP.GT.U32.AND P1, PT, R4, R79, PT ;  /* 0x0000004f0400720c */ /* 0x000fe20003f24070 */
[----:B------:R-:W-:Y:S01]  /*59f0*/  @!P0 IMAD.IADD R70, R70, 0x1, -R4 ;  /* 0x0000000146468824 */ /* 0x000fe200078e0a04 */
[----:B------:R-:W-:Y:S01]  /*5a00*/  ISETP.GT.U32.AND P6, PT, R4, R84, PT ;  /* 0x000000540400720c */ /* 0x000fe20003fc4070 */
[C---:B------:R-:W-:Y:S01]  /*5a10*/  IMAD.HI.U32 R23, R5.reuse, R68, RZ ;  /* 0x0000004405177227 */ /* 0x040fe200078e00ff */
[----:B------:R-:W-:Y:S02]  /*5a20*/  IABS R67, R27 ;  /* 0x0000001b00437213 */ /* 0x000fe40000000000 */
[----:B------:R-:W-:Y:S01]  /*5a30*/  LOP3.LUT R26, R0, 0x2b, R7, 0xfe, !PT ;  /* 0x0000002b001a7812 */ /* 0x000fe200078efe07 */
[----:B------:R-:W-:Y:S01]  /*5a40*/  IMAD.MOV R23, RZ, RZ, -R23 ;  /* 0x000000ffff177224 */ /* 0x000fe200078e0a17 */
[----:B------:R-:W-:Y:S01]  /*5a50*/  ISETP.GT.U32.AND P0, PT, R4, R70, PT ;  /* 0x000000460400720c */ /* 0x000fe20003f04070 */
[----:B------:R-:W-:Y:S01]  /*5a60*/  IMAD.HI.U32 R24, R5, R67, RZ ;  /* 0x0000004305187227 */ /* 0x000fe200078e00ff */
[----:B------:R-:W-:-:S03]  /*5a70*/  IABS R66, R26 ;  /* 0x0000001a00427213 */ /* 0x000fc60000000000 */
[----:B------:R-:W-:Y:S02]  /*5a80*/  @!P5 IMAD.IADD R69, R69, 0x1, -R4 ;  /* 0x000000014545d824 */ /* 0x000fe400078e0a04 */
        /* <DEDUP_REMOVED lines=8> */
[----:B------:R-:W-:Y:S02]  /*5b10*/  IMAD R67, R4, R23, R67 ;  /* 0x0000001704437224 */ /* 0x000fe400078e0243 */
[----:B------:R-:W-:Y:S02]  /*5b20*/  IMAD.MOV R24, RZ, RZ, -R25 ;  /* 0x000000ffff187224 */ /* 0x000fe400078e0a19 */
[----:B------:R-:W-:Y:S01]  /*5b30*/  @!P0 IMAD.IADD R70, R70, 0x1, -R4 ;  /* 0x0000000146468824 */ /* 0x000fe200078e0a04 */
[C---:B------:R-:W-:Y:S01]  /*5b40*/  ISETP.GT.U32.AND P0, PT, R4.reuse, R67, PT ;  /* 0x000000430400720c */ /* 0x040fe20003f04070 */
[C---:B------:R-:W-:Y:S02]  /*5b50*/  IMAD R66, R4.reuse, R24, R66 ;  /* 0x0000001804427224 */ /* 0x040fe400078e0242 */
[--C-:B------:R-:W-:Y:S02]  /*5b60*/  @!P1 IMAD.IADD R75, R75, 0x1, -R4.reuse ;  /* 0x000000014b4b9824 */ /* 0x100fe400078e0a04 */
[--C-:B------:R-:W-:Y:S01]  /*5b70*/  @!P5 IMAD.IADD R69, R69, 0x1, -R4.reuse ;  /* 0x000000014545d824 */ /* 0x100fe200078e0a04 */
[----:B------:R-:W-:Y:S01]  /*5b80*/  ISETP.GT.U32.AND P5, PT, R4, R66, PT ;  /* 0x000000420400720c */ /* 0x000fe20003fa4070 */
[----:B------:R-:W-:Y:S01]  /*5b90*/  @!P6 IMAD.IADD R80, R80, 0x1, -R4 ;  /* 0x000000015050e824 */ /* 0x000fe200078e0a04 */
[----:B------:R-:W-:-:S02]  /*5ba0*/  LOP3.LUT R32, R0, 0x2c, R7, 0xfe, !PT ;  /* 0x0000002c00207812 */ /* 0x000fc400078efe07 */
[C---:B------:R-:W-:Y:S02]  /*5bb0*/  ISETP.GT.U32.AND P1, PT, R4.reuse, R75, PT ;  /* 0x0000004b0400720c */ /* 0x040fe40003f24070 */
[----:B------:R-:W-:Y:S01]  /*5bc0*/  ISETP.GT.U32.AND P6, PT, R4, R80, PT ;  /* 0x000000500400720c */ /* 0x000fe20003fc4070 */
[----:B------:R-:W-:Y:S01]  /*5bd0*/  @!P0 IMAD.IADD R67, R67, 0x1, -R4 ;  /* 0x0000000143438824 */ /* 0x000fe200078e0a04 */
[----:B------:R-:W-:Y:S02]  /*5be0*/  IABS R65, R32 ;  /* 0x0000002000417213 */ /* 0x000fe40000000000 */
[----:B------:R-:W-:Y:S02]  /*5bf0*/  LOP3.LUT R28, R0, 0x2d, R7, 0xfe, !PT ;  /* 0x0000002d001c7812 */ /* 0x000fe400078efe07 */
[----:B------:R-:W-:Y:S01]  /*5c00*/  ISETP.GT.U32.AND P0, PT, R4, R67, PT ;  /* 0x000000430400720c */ /* 0x000fe20003f04070 */
[----:B------:R-:W-:Y:S01]  /*5c10*/  IMAD.HI.U32 R23, R5, R65, RZ ;  /* 0x0000004105177227 */ /* 0x000fe200078e00ff */
[----:B------:R-:W-:-:S03]  /*5c20*/  IABS R64, R28 ;  /* 0x0000001c00407213 */ /* 0x000fc60000000000 */
[--C-:B------:R-:W-:Y:S01]  /*5c30*/  @!P5 IMAD.IADD R66, R66, 0x1, -R4.reuse ;  /* 0x000000014242d824 */ /* 0x100fe200078e0a04 */
[----:B------:R-:W-:Y:S01]  /*5c40*/  LOP3.LUT R27, R0, 0x2e, R7, 0xfe, !PT ;  /* 0x0000002e001b7812 */ /* 0x000fe200078efe07 */
[----:B------:R-:W-:Y:S02]  /*5c50*/  IMAD.MOV R23, RZ, RZ, -R23 ;  /* 0x000000ffff177224 */ /* 0x000fe400078e0a17 */
[--C-:B------:R-:W-:Y:S01]  /*5c60*/  @!P1 IMAD.IADD R75, R75, 0x1, -R4.reuse ;  /* 0x000000014b4b9824 */ /* 0x100fe200078e0a04 */
[----:B------:R-:W-:Y:S01]  /*5c70*/  ISETP.GT.U32.AND P1, PT, R4, R71, PT ;  /* 0x000000470400720c */ /* 0x000fe20003f24070 */
[----:B------:R-:W-:Y:S01]  /*5c80*/  @!P6 IMAD.IADD R80, R80, 0x1, -R4 ;  /* 0x000000015050e824 */ /* 0x000fe200078e0a04 */
[C---:B------:R-:W-:Y:S01]  /*5c90*/  ISETP.GT.U32.AND P5, PT, R4.reuse, R66, PT ;  /* 0x000000420400720c */ /* 0x040fe20003fa4070 */
[----:B------:R-:W-:Y:S01]  /*5ca0*/  IMAD.HI.U32 R24, R5, R64, RZ ;  /* 0x0000004005187227 */ /* 0x000fe200078e00ff */
[----:B------:R-:W-:Y:S02]  /*5cb0*/  ISETP.GT.U32.AND P6, PT, R4, R76, PT ;  /* 0x0000004c0400720c */ /* 0x000fe40003fc4070 */
[----:B------:R-:W-:Y:S01]  /*5cc0*/  LOP3.LUT R26, R0, 0x2f, R7, 0xfe, !PT ;  /* 0x0000002f001a7812 */ /* 0x000fe200078efe07 */
[C---:B------:R-:W-:Y:S01]  /*5cd0*/  IMAD R65, R4.reuse, R23, R65 ;  /* 0x0000001704417224 */ /* 0x040fe200078e0241 */
[----:B------:R-:W-:Y:S01]  /*5ce0*/  IABS R63, R27 ;  /* 0x0000001b003f7213 */ /* 0x000fe20000000000 */
[----:B------:R-:W-:Y:S01]  /*5cf0*/  IMAD.MOV R23, RZ, RZ, -R24 ;  /* 0x000000ffff177224 */ /* 0x000fe200078e0a18 */
[----:B------:R-:W-:Y:S01]  /*5d00*/  IABS R62, R26 ;  /* 0x0000001a003e7213 */ /* 0x000fe20000000000 */
[----:B------:R-:W-:Y:S01]  /*5d10*/  @!P0 IMAD.IADD R67, R67, 0x1, -R4 ;  /* 0x0000000143438824 */ /* 0x000fe200078e0a04 */
[----:B------:R-:W-:Y:S01]  /*5d20*/  ISETP.GT.U32.AND P0, PT, R4, R65, PT ;  /* 0x000000410400720c */ /* 0x000fe20003f04070 */
[----:B------:R-:W-:-:S04]  /*5d30*/  IMAD.HI.U32 R26, R5, R63, RZ ;  /* 0x0000003f051a7227 */ /* 0x000fc800078e00ff */
[----:B------:R-:W-:Y:S02]  /*5d40*/  IMAD R64, R4, R23, R64 ;  /* 0x0000001704407224 */ /* 0x000fe400078e0240 */
[----:B------:R-:W-:Y:S02]  /*5d50*/  IMAD.MOV R24, RZ, RZ, -R26 ;  /* 0x000000ffff187224 */ /* 0x000fe400078e0a1a */
[--C-:B------:R-:W-:Y:S02]  /*5d60*/  @!P1 IMAD.IADD R71, R71, 0x1, -R4.reuse ;  /* 0x0000000147479824 */ /* 0x100fe400078e0a04 */
[--C-:B------:R-:W-:Y:S01]  /*5d70*/  @!P5 IMAD.IADD R66, R66, 0x1, -R4.reuse ;  /* 0x000000014242d824 */ /* 0x100fe200078e0a04 */
[----:B------:R-:W-:Y:S01]  /*5d80*/  ISETP.GT.U32.AND P5, PT, R4, R64, PT ;  /* 0x000000400400720c */ /* 0x000fe20003fa4070 */
[--C-:B------:R-:W-:Y:S02]  /*5d90*/  @!P6 IMAD.IADD R76, R76, 0x1, -R4.reuse ;  /* 0x000000014c4ce824 */ /* 0x100fe400078e0a04 */
[C---:B------:R-:W-:Y:S01]  /*5da0*/  IMAD R63, R4.reuse, R24, R63 ;  /* 0x00000018043f7224 */ /* 0x040fe200078e023f */
[C---:B------:R-:W-:Y:S01]  /*5db0*/  ISETP.GT.U32.AND P1, PT, R4.reuse, R71, PT ;  /* 0x000000470400720c */ /* 0x040fe20003f24070 */
[----:B------:R-:W-:Y:S01]  /*5dc0*/  @!P0 IMAD.IADD R65, R65, 0x1, -R4 ;  /* 0x0000000141418824 */ /* 0x000fe200078e0a04 */
[----:B------:R-:W-:-:S02]  /*5dd0*/  ISETP.GT.U32.AND P6, PT, R4, R76, PT ;  /* 0x0000004c0400720c */ /* 0x000fc40003fc4070 */
[----:B------:R-:W-:Y:S01]  /*5de0*/  ISETP.GT.U32.AND P0, PT, R4, R63, PT ;  /* 0x0000003f0400720c */ /* 0x000fe20003f04070 */
[----:B------:R-:W-:Y:S01]  /*5df0*/  IMAD.HI.U32 R25, R5, R62, RZ ;  /* 0x0000003e05197227 */ /* 0x000fe200078e00ff */
[----:B------:R-:W-:-:S03]  /*5e00*/  LOP3.LUT R35, R0, 0x30, R7, 0xfe, !PT ;  /* 0x0000003000237812 */ /* 0x000fc600078efe07 */
[--C-:B------:R-:W-:Y:S01]  /*5e10*/  @!P5 IMAD.IADD R64, R64, 0x1, -R4.reuse ;  /* 0x000000014040d824 */ /* 0x100fe200078e0a04 */
[C---:B------:R-:W-:Y:S01]  /*5e20*/  ISETP.GT.U32.AND P5, PT, R4.reuse, R65, PT ;  /* 0x000000410400720c */ /* 0x040fe20003fa4070 */
[----:B------:R-:W-:Y:S02]  /*5e30*/  IMAD.MOV R25, RZ, RZ, -R25 ;  /* 0x000000ffff197224 */ /* 0x000fe400078e0a19 */
[--C-:B------:R-:W-:Y:S01]  /*5e40*/  @!P1 IMAD.IADD R71, R71, 0x1, -R4.reuse ;  /* 0x0000000147479824 */ /* 0x100fe200078e0a04 */
[----:B------:R-:W-:Y:S01]  /*5e50*/  ISETP.GT.U32.AND P1, PT, R4, R68, PT ;  /* 0x000000440400720c */ /* 0x000fe20003f24070 */
[--C-:B------:R-:W-:Y:S01]  /*5e60*/  @!P6 IMAD.IADD R76, R76, 0x1, -R4.reuse ;  /* 0x000000014c4ce824 */ /* 0x100fe200078e0a04 */
[----:B------:R-:W-:Y:S01]  /*5e70*/  ISETP.GT.U32.AND P6, PT, R4, R72, PT ;  /* 0x000000480400720c */ /* 0x000fe20003fc4070 */
[----:B------:R-:W-:Y:S01]  /*5e80*/  @!P0 IMAD.IADD R63, R63, 0x1, -R4 ;  /* 0x000000013f3f8824 */ /* 0x000fe200078e0a04 */
[----:B------:R-:W-:Y:S02]  /*5e90*/  LOP3.LUT R32, R0, 0x31, R7, 0xfe, !PT ;  /* 0x0000003100207812 */ /* 0x000fe400078efe07 */
[----:B------:R-:W-:Y:S01]  /*5ea0*/  IABS R60, R35 ;  /* 0x00000023003c7213 */ /* 0x000fe20000000000 */
[C---:B------:R-:W-:Y:S01]  /*5eb0*/  IMAD R62, R4.reuse, R25, R62 ;  /* 0x00000019043e7224 */ /* 0x040fe200078e023e */
[----:B------:R-:W-:Y:S01]  /*5ec0*/  IABS R59, R32 ;  /* 0x00000020003b7213 */ /* 0x000fe20000000000 */
[----:B------:R-:W-:Y:S01]  /*5ed0*/  IMAD.MOV.U32 R93, RZ, RZ, R10 ;  /* 0x000000ffff5d7224 */ /* 0x000fe200078e000a */
[----:B------:R-:W-:Y:S01]  /*5ee0*/  ISETP.GT.U32.AND P0, PT, R4, R63, PT ;  /* 0x0000003f0400720c */ /* 0x000fe20003f04070 */
[----:B------:R-:W-:-:S04]  /*5ef0*/  IMAD.HI.U32 R10, R5, R60, RZ ;  /* 0x0000003c050a7227 */ /* 0x000fc800078e00ff */
[----:B------:R-:W-:Y:S01]  /*5f00*/  @!P5 IMAD.IADD R65, R65, 0x1, -R4 ;  /* 0x000000014141d824 */ /* 0x000fe200078e0a04 */
[----:B------:R-:W-:Y:S01]  /*5f10*/  ISETP.GT.U32.AND P5, PT, R4, R62, PT ;  /* 0x0000003e0400720c */ /* 0x000fe20003fa4070 */
[----:B------:R-:W-:-:S04]  /*5f20*/  IMAD.HI.U32 R23, R5, R59, RZ ;  /* 0x0000003b05177227 */ /* 0x000fc800078e00ff */
[----:B------:R-:W-:Y:S02]  /*5f30*/  IMAD.MOV R10, RZ, RZ, -R10 ;  /* 0x000000ffff0a7224 */ /* 0x000fe400078e0a0a */
[--C-:B------:R-:W-:Y:S02]  /*5f40*/  @!P1 IMAD.IADD R68, R68, 0x1, -R4.reuse ;  /* 0x0000000144449824 */ /* 0x100fe400078e0a04 */
[----:B------:R-:W-:Y:S02]  /*5f50*/  @!P6 IMAD.IADD R72, R72, 0x1, -R4 ;  /* 0x000000014848e824 */ /* 0x000fe400078e0a04 */
[----:B------:R-:W-:Y:S02]  /*5f60*/  IMAD.MOV R23, RZ, RZ, -R23 ;  /* 0x000000ffff177224 */ /* 0x000fe400078e0a17 */
[C---:B------:R-:W-:Y:S01]  /*5f70*/  IMAD R60, R4.reuse, R10, R60 ;  /* 0x0000000a043c7224 */ /* 0x040fe200078e023c */
[C---:B------:R-:W-:Y:S01]  /*5f80*/  ISETP.GT.U32.AND P1, PT, R4.reuse, R68, PT ;  /* 0x000000440400720c */ /* 0x040fe20003f24070 */
[C---:B------:R-:W-:Y:S01]  /*5f90*/  IMAD R59, R4.reuse, R23, R59 ;  /* 0x00000017043b7224 */ /* 0x040fe200078e023b */
[C---:B------:R-:W-:Y:S01]  /*5fa0*/  ISETP.GT.U32.AND P6, PT, R4.reuse, R72, PT ;  /* 0x000000480400720c */ /* 0x040fe20003fc4070 */
[--C-:B------:R-:W-:Y:S01]  /*5fb0*/  @!P0 IMAD.IADD R63, R63, 0x1, -R4.reuse ;  /* 0x000000013f3f8824 */ /* 0x100fe200078e0a04 */
[----:B------:R-:W-:Y:S01]  /*5fc0*/  ISETP.GT.U32.AND P0, PT, R4, R60, PT ;  /* 0x0000003c0400720c */ /* 0x000fe20003f04070 */
[----:B------:R-:W-:Y:S01]  /*5fd0*/  @!P5 IMAD.IADD R62, R62, 0x1, -R4 ;  /* 0x000000013e3ed824 */ /* 0x000fe200078e0a04 */
[----:B------:R-:W-:-:S02]  /*5fe0*/  ISETP.GT.U32.AND P5, PT, R4, R59, PT ;  /* 0x0000003b0400720c */ /* 0x000fc40003fa4070 */
[C-C-:B------:R-:W-:Y:S02]  /*5ff0*/  LOP3.LUT R28, R0.reuse, 0x32, R7.reuse, 0xfe, !PT ;  /* 0x00000032001c7812 */ /* 0x140fe400078efe07 */
[----:B------:R-:W-:-:S03]  /*6000*/  LOP3.LUT R27, R0, 0x33, R7, 0xfe, !PT ;  /* 0x00000033001b7812 */ /* 0x000fc600078efe07 */
[--C-:B------:R-:W-:Y:S01]  /*6010*/  @!P1 IMAD.IADD R68, R68, 0x1, -R4.reuse ;  /* 0x0000000144449824 */ /* 0x100fe200078e0a04 */
[----:B------:R-:W-:Y:S01]  /*6020*/  ISETP.GE.AND P1, PT, R58, RZ, PT ;  /* 0x000000ff3a00720c */ /* 0x000fe20003f26270 */
[--C-:B------:R-:W-:Y:S01]  /*6030*/  @!P6 IMAD.IADD R72, R72, 0x1, -R4.reuse ;  /* 0x000000014848e824 */ /* 0x100fe200078e0a04 */
[----:B------:R-:W-:Y:S01]  /*6040*/  ISETP.GE.AND P6, PT, R57, RZ, PT ;  /* 0x000000ff3900720c */ /* 0x000fe20003fc6270 */
[----:B------:R-:W-:Y:S01]  /*6050*/  @!P0 IMAD.IADD R60, R60, 0x1, -R4 ;  /* 0x000000013c3c8824 */ /* 0x000fe200078e0a04 */
[----:B------:R-:W-:Y:S02]  /*6060*/  IABS R58, R28 ;  /* 0x0000001c003a7213 */ /* 0x000fe40000000000 */
[----:B------:R-:W-:Y:S02]  /*6070*/  IABS R57, R27 ;  /* 0x0000001b00397213 */ /* 0x000fe40000000000 */
[----:B------:R-:W-:Y:S01]  /*6080*/  LOP3.LUT R35, R0, 0x34, R7, 0xfe, !PT ;  /* 0x0000003400237812 */ /* 0x000fe200078efe07 */
[----:B------:R-:W-:Y:S01]  /*6090*/  IMAD.MOV.U32 R92, RZ, RZ, R6 ;  /* 0x000000ffff5c7224 */ /* 0x000fe200078e0006 */
[C---:B------:R-:W-:Y:S01]  /*60a0*/  ISETP.GT.U32.AND P0, PT, R4.reuse, R62, PT ;  /* 0x0000003e0400720c */ /* 0x040fe20003f04070 */
[----:B------:R-:W-:Y:S01]  /*60b0*/  @!P5 IMAD.IADD R59, R59, 0x1, -R4 ;  /* 0x000000013b3bd824 */ /* 0x000fe200078e0a04 */
[----:B------:R-:W-:Y:S01]  /*60c0*/  IABS R53, R35 ;  /* 0x0000002300357213 */ /* 0x000fe20000000000 */
[----:B------:R-:W-:Y:S01]  /*60d0*/  IMAD.HI.U32 R24, R5, R58, RZ ;  /* 0x0000003a05187227 */ /* 0x000fe200078e00ff */
[----:B------:R-:W-:-:S03]  /*60e0*/  ISETP.GT.U32.AND P5, PT, R4, R60, PT ;  /* 0x0000003c0400720c */ /* 0x000fc60003fa4070 */
[----:B------:R-:W-:-:S04]  /*60f0*/  IMAD.HI.U32 R25, R5, R57, RZ ;  /* 0x0000003905197227 */ /* 0x000fc800078e00ff */
[----:B------:R-:W-:Y:S01]  /*6100*/  @!P3 IMAD.MOV R92, RZ, RZ, -R92 ;  /* 0x000000ffff5cb224 */ /* 0x000fe200078e0a5c */
[----:B------:R-:W-:Y:S01]  /*6110*/  ISETP.GT.U32.AND P3, PT, R4, R59, PT ;  /* 0x0000003b0400720c */ /* 0x000fe20003f64070 */
[----:B------:R-:W-:Y:S02]  /*6120*/  IMAD.MOV R24, RZ, RZ, -R24 ;  /* 0x000000ffff187224 */ /* 0x000fe400078e0a18 */
[----:B------:R-:W-:Y:S02]  /*6130*/  IMAD.MOV R25, RZ, RZ, -R25 ;  /* 0x000000ffff197224 */ /* 0x000fe400078e0a19 */
[----:B------:R-:W-:-:S04]  /*6140*/  IMAD.HI.U32 R6, R5, R53, RZ ;  /* 0x0000003505067227 */ /* 0x000fc800078e00ff */
[C---:B------:R-:W-:Y:S02]  /*6150*/  IMAD R58, R4.reuse, R24, R58 ;  /* 0x00000018043a7224 */ /* 0x040fe400078e023a */
[----:B------:R-:W-:Y:S02]  /*6160*/  IMAD R57, R4, R25, R57 ;  /* 0x0000001904397224 */ /* 0x000fe400078e0239 */
[----:B------:R-:W-:Y:S02]  /*6170*/  IMAD.MOV R6, RZ, RZ, -R6 ;  /* 0x000000ffff067224 */ /* 0x000fe400078e0a06 */
[--C-:B------:R-:W-:Y:S01]  /*6180*/  @!P0 IMAD.IADD R62, R62, 0x1, -R4.reuse ;  /* 0x000000013e3e8824 */ /* 0x100fe200078e0a04 */
[C---:B------:R-:W-:Y:S01]  /*6190*/  ISETP.GT.U32.AND P0, PT, R4.reuse, R58, PT ;  /* 0x0000003a0400720c */ /* 0x040fe20003f04070 */
[----:B------:R-:W-:Y:S02]  /*61a0*/  IMAD R53, R4, R6, R53 ;  /* 0x0000000604357224 */ /* 0x000fe400078e0235 */
[--C-:B------:R-:W-:Y:S01]  /*61b0*/  @!P5 IMAD.IADD R60, R60, 0x1, -R4.reuse ;  /* 0x000000013c3cd824 */ /* 0x100fe200078e0a04 */
[C---:B------:R-:W-:Y:S01]  /*61c0*/  ISETP.GT.U32.AND P5, PT, R4.reuse, R57, PT ;  /* 0x000000390400720c */ /* 0x040fe20003fa4070 */
[----:B------:R-:W-:Y:S01]  /*61d0*/  @!P3 IMAD.IADD R59, R59, 0x1, -R4 ;  /* 0x000000013b3bb824 */ /* 0x000fe200078e0a04 */
[----:B------:R-:W-:-:S02]  /*61e0*/  ISETP.GT.U32.AND P3, PT, R4, R53, PT ;  /* 0x000000350400720c */ /* 0x000fc40003f64070 */
[C-C-:B------:R-:W-:Y:S02]  /*61f0*/  LOP3.LUT R32, R0.reuse, 0x35, R7.reuse, 0xfe, !PT ;  /* 0x0000003500207812 */ /* 0x140fe400078efe07 */
[----:B------:R-:W-:Y:S01]  /*6200*/  LOP3.LUT R28, R0, 0x36, R7, 0xfe, !PT ;  /* 0x00000036001c7812 */ /* 0x000fe200078efe07 */
[----:B------:R-:W-:Y:S01]  /*6210*/  IMAD.MOV.U32 R91, RZ, RZ, R3 ;  /* 0x000000ffff5b7224 */ /* 0x000fe200078e0003 */
[----:B------:R-:W-:Y:S01]  /*6220*/  IABS R52, R32 ;  /* 0x0000002000347213 */ /* 0x000fe20000000000 */
[--C-:B------:R-:W-:Y:S01]  /*6230*/  @!P0 IMAD.IADD R58, R58, 0x1, -R4.reuse ;  /* 0x000000013a3a8824 */ /* 0x100fe200078e0a04 */
[----:B------:R-:W-:Y:S02]  /*6240*/  LOP3.LUT R27, R0, 0x37, R7, 0xfe, !PT ;  /* 0x00000037001b7812 */ /* 0x000fe400078efe07 */
[----:B------:R-:W-:Y:S01]  /*6250*/  IABS R51, R28 ;  /* 0x0000001c00337213 */ /* 0x000fe20000000000 */
[--C-:B------:R-:W-:Y:S01]  /*6260*/  @!P5 IMAD.IADD R57, R57, 0x1, -R4.reuse ;  /* 0x000000013939d824 */ /* 0x100fe200078e0a04 */
[C---:B------:R-:W-:Y:S01]  /*6270*/  ISETP.GT.U32.AND P5, PT, R4.reuse, R58, PT ;  /* 0x0000003a0400720c */ /* 0x040fe20003fa4070 */
[----:B------:R-:W-:Y:S01]  /*6280*/  @!P3 IMAD.IADD R53, R53, 0x1, -R4 ;  /* 0x000000013535b824 */ /* 0x000fe200078e0a04 */
[----:B------:R-:W-:Y:S01]  /*6290*/  IABS R50, R27 ;  /* 0x0000001b00327213 */ /* 0x000fe20000000000 */
[----:B------:R-:W-:Y:S01]  /*62a0*/  @!P6 IMAD.MOV R91, RZ, RZ, -R91 ;  /* 0x000000ffff5be224 */ /* 0x000fe200078e0a5b */
[C---:B------:R-:W-:Y:S01]  /*62b0*/  ISETP.GT.U32.AND P6, PT, R4.reuse, R57, PT ;  /* 0x000000390400720c */ /* 0x040fe20003fc4070 */
[----:B------:R-:W-:Y:S01]  /*62c0*/  IMAD.HI.U32 R23, R5, R52, RZ ;  /* 0x0000003405177227 */ /* 0x000fe200078e00ff */
[----:B------:R-:W-:-:S03]  /*62d0*/  ISETP.GT.U32.AND P3, PT, R4, R53, PT ;  /* 0x000000350400720c */ /* 0x000fc60003f64070 */
[----:B------:R-:W-:Y:S01]  /*62e0*/  IMAD.HI.U32 R10, R5, R51, RZ ;  /* 0x00000033050a7227 */ /* 0x000fe200078e00ff */
[----:B------:R-:W-:-:S03]  /*62f0*/  LOP3.LUT R26, R0, 0x38, R7, 0xfe, !PT ;  /* 0x00000038001a7812 */ /* 0x000fc600078efe07 */
[----:B------:R-:W-:Y:S02]  /*6300*/  IMAD.MOV R23, RZ, RZ, -R23 ;  /* 0x000000ffff177224 */ /* 0x000fe400078e0a17 */
[----:B------:R-:W-:-:S04]  /*6310*/  IMAD.HI.U32 R6, R5, R50, RZ ;  /* 0x0000003205067227 */ /* 0x000fc800078e00ff */
[----:B------:R-:W-:Y:S01]  /*6320*/  IMAD.MOV R10, RZ, RZ, -R10 ;  /* 0x000000ffff0a7224 */ /* 0x000fe200078e0a0a */
[----:B------:R-:W-:Y:S01]  /*6330*/  IABS R49, R26 ;  /* 0x0000001a00317213 */ /* 0x000fe20000000000 */
[C---:B------:R-:W-:Y:S02]  /*6340*/  IMAD R52, R4.reuse, R23, R52 ;  /* 0x0000001704347224 */ /* 0x040fe400078e0234 */
[----:B------:R-:W-:Y:S02]  /*6350*/  IMAD.MOV R6, RZ, RZ, -R6 ;  /* 0x000000ffff067224 */ /* 0x000fe400078e0a06 */
[----:B------:R-:W-:Y:S02]  /*6360*/  IMAD R51, R4, R10, R51 ;  /* 0x0000000a04337224 */ /* 0x000fe400078e0233 */
[----:B------:R-:W-:Y:S01]  /*6370*/  @!P5 IMAD.IADD R58, R58, 0x1, -R4 ;  /* 0x000000013a3ad824 */ /* 0x000fe200078e0a04 */
[C---:B------:R-:W-:Y:S01]  /*6380*/  ISETP.GT.U32.AND P5, PT, R4.reuse, R52, PT ;  /* 0x000000340400720c */ /* 0x040fe20003fa4070 */
[----:B------:R-:W-:-:S02]  /*6390*/  IMAD R50, R4, R6, R50 ;  /* 0x0000000604327224 */ /* 0x000fc400078e0232 */
[----:B------:R-:W-:Y:S01]  /*63a0*/  @!P6 IMAD.IADD R57, R57, 0x1, -R4 ;  /* 0x000000013939e824 */ /* 0x000fe200078e0a04 */
[----:B------:R-:W-:Y:S01]  /*63b0*/  ISETP.GT.U32.AND P6, PT, R4, R51, PT ;  /* 0x000000330400720c */ /* 0x000fe20003fc4070 */
[----:B------:R-:W-:Y:S01]  /*63c0*/  IMAD.HI.U32 R24, R5, R49, RZ ;  /* 0x0000003105187227 */ /* 0x000fe200078e00ff */
[----:B------:R-:W-:-:S03]  /*63d0*/  LOP3.LUT R25, R0, 0x39, R7, 0xfe, !PT ;  /* 0x0000003900197812 */ /* 0x000fc600078efe07 */
[----:B------:R-:W-:Y:S01]  /*63e0*/  @!P3 IMAD.IADD R53, R53, 0x1, -R4 ;  /* 0x000000013535b824 */ /* 0x000fe200078e0a04 */
[----:B------:R-:W-:Y:S01]  /*63f0*/  ISETP.GT.U32.AND P3, PT, R4, R50, PT ;  /* 0x000000320400720c */ /* 0x000fe20003f64070 */
[----:B------:R-:W-:Y:S01]  /*6400*/  IMAD.MOV R24, RZ, RZ, -R24 ;  /* 0x000000ffff187224 */ /* 0x000fe200078e0a18 */
[----:B------:R-:W-:Y:S02]  /*6410*/  IABS R45, R25 ;  /* 0x00000019002d7213 */ /* 0x000fe40000000000 */
[----:B------:R-:W-:Y:S01]  /*6420*/  LOP3.LUT R3, R0, 0x3a, R7, 0xfe, !PT ;  /* 0x0000003a00037812 */ /* 0x000fe200078efe07 */
[----:B------:R-:W-:Y:S02]  /*6430*/  IMAD R49, R4, R24, R49 ;  /* 0x0000001804317224 */ /* 0x000fe400078e0231 */
[--C-:B------:R-:W-:Y:S01]  /*6440*/  @!P5 IMAD.IADD R52, R52, 0x1, -R4.reuse ;  /* 0x000000013434d824 */ /* 0x100fe200078e0a04 */
[----:B------:R-:W-:Y:S01]  /*6450*/  IABS R44, R3 ;  /* 0x00000003002c7213 */ /* 0x000fe20000000000 */
[----:B------:R-:W-:Y:S01]  /*6460*/  @!P6 IMAD.IADD R51, R51, 0x1, -R4 ;  /* 0x000000013333e824 */ /* 0x000fe200078e0a04 */
[----:B------:R-:W-:Y:S01]  /*6470*/  ISETP.GT.U32.AND P5, PT, R4, R49, PT ;  /* 0x000000310400720c */ /* 0x000fe20003fa4070 */
[----:B------:R-:W-:Y:S01]  /*6480*/  IMAD.MOV.U32 R23, RZ, RZ, R2 ;  /* 0x000000ffff177224 */ /* 0x000fe200078e0002 */
[C-C-:B------:R-:W-:Y:S01]  /*6490*/  LOP3.LUT R10, R0.reuse, 0x3b, R7.reuse, 0xfe, !PT ;  /* 0x0000003b000a7812 */ /* 0x140fe200078efe07 */
[----:B------:R-:W-:Y:S01]  /*64a0*/  IMAD.HI.U32 R3, R5, R45, RZ ;  /* 0x0000002d05037227 */ /* 0x000fe200078e00ff */
[----:B------:R-:W-:-:S02]  /*64b0*/  LOP3.LUT R6, R0, 0x3c, R7, 0xfe, !PT ;  /* 0x0000003c00067812 */ /* 0x000fc400078efe07 */
[----:B------:R-:W-:Y:S01]  /*64c0*/  IABS R43, R10 ;  /* 0x0000000a002b7213 */ /* 0x000fe20000000000 */
[----:B------:R-:W-:Y:S01]  /*64d0*/  @!P3 IMAD.IADD R50, R50, 0x1, -R4 ;  /* 0x000000013232b824 */ /* 0x000fe200078e0a04 */
[----:B------:R-:W-:Y:S01]  /*64e0*/  IABS R42, R6 ;  /* 0x00000006002a7213 */ /* 0x000fe20000000000 */
[----:B------:R-:W-:Y:S01]  /*64f0*/  @!P1 IMAD.MOV R23, RZ, RZ, -R23 ;  /* 0x000000ffff179224 */ /* 0x000fe200078e0a17 */
[C---:B------:R-:W-:Y:S01]  /*6500*/  ISETP.GT.U32.AND P1, PT, R4.reuse, R51, PT ;  /* 0x000000330400720c */ /* 0x040fe20003f24070 */
[----:B------:R-:W-:Y:S02]  /*6510*/  IMAD.MOV R3, RZ, RZ, -R3 ;  /* 0x000000ffff037224 */ /* 0x000fe400078e0a03 */
[----:B------:R-:W-:Y:S01]  /*6520*/  IMAD.HI.U32 R6, R5, R44, RZ ;  /* 0x0000002c05067227 */ /* 0x000fe200078e00ff */
[----:B------:R-:W-:-:S03]  /*6530*/  ISETP.GT.U32.AND P3, PT, R4, R50, PT ;  /* 0x000000320400720c */ /* 0x000fc60003f64070 */
[----:B------:R-:W-:Y:S02]  /*6540*/  IMAD R45, R4, R3, R45 ;  /* 0x00000003042d7224 */ /* 0x000fe400078e022d */
[----:B------:R-:W-:-:S04]  /*6550*/  IMAD.HI.U32 R3, R5, R43, RZ ;  /* 0x0000002b05037227 */ /* 0x000fc800078e00ff */
[----:B------:R-:W-:Y:S02]  /*6560*/  IMAD.MOV R6, RZ, RZ, -R6 ;  /* 0x000000ffff067224 */ /* 0x000fe400078e0a06 */
[----:B------:R-:W-:Y:S02]  /*6570*/  @!P5 IMAD.IADD R49, R49, 0x1, -R4 ;  /* 0x000000013131d824 */ /* 0x000fe400078e0a04 */
[----:B------:R-:W-:Y:S02]  /*6580*/  IMAD.MOV R2, RZ, RZ, -R3 ;  /* 0x000000ffff027224 */ /* 0x000fe400078e0a03 */
[C---:B------:R-:W-:Y:S01]  /*6590*/  IMAD R44, R4.reuse, R6, R44 ;  /* 0x00000006042c7224 */ /* 0x040fe200078e022c */
[C---:B------:R-:W-:Y:S01]  /*65a0*/  ISETP.GT.U32.AND P5, PT, R4.reuse, R49, PT ;  /* 0x000000310400720c */ /* 0x040fe20003fa4070 */
[C---:B------:R-:W-:Y:S02]  /*65b0*/  IMAD R43, R4.reuse, R2, R43 ;  /* 0x00000002042b7224 */ /* 0x040fe400078e022b */
[----:B------:R-:W-:Y:S01]  /*65c0*/  @!P1 IMAD.IADD R51, R51, 0x1, -R4 ;  /* 0x0000000133339824 */ /* 0x000fe200078e0a04 */
[C---:B------:R-:W-:Y:S01]  /*65d0*/  ISETP.GT.U32.AND P1, PT, R4.reuse, R44, PT ;  /* 0x0000002c0400720c */ /* 0x040fe20003f24070 */
[----:B------:R-:W-:Y:S01]  /*65e0*/  IMAD.HI.U32 R10, R5, R42, RZ ;  /* 0x0000002a050a7227 */ /* 0x000fe200078e00ff */
[----:B------:R-:W-:-:S03]  /*65f0*/  ISETP.GT.U32.AND P6, PT, R4, R52, PT ;  /* 0x000000340400720c */ /* 0x000fc60003fc4070 */
[----:B------:R-:W-:Y:S01]  /*6600*/  @!P3 IMAD.IADD R50, R50, 0x1, -R4 ;  /* 0x000000013232b824 */ /* 0x000fe200078e0a04 */
[----:B------:R-:W-:Y:S01]  /*6610*/  ISETP.GT.U32.AND P3, PT, R4, R43, PT ;  /* 0x0000002b0400720c */ /* 0x000fe20003f64070 */
[----:B------:R-:W-:Y:S01]  /*6620*/  IMAD.MOV R3, RZ, RZ, -R10 ;  /* 0x000000ffff037224 */ /* 0x000fe200078e0a0a */
[----:B------:R-:W-:Y:S01]  /*6630*/  LOP3.LUT R25, R0, 0x3d, R7, 0xfe, !PT ;  /* 0x0000003d00197812 */ /* 0x000fe200078efe07 */
[----:B------:R-:W-:Y:S02]  /*6640*/  @!P4 IMAD.MOV R93, RZ, RZ, -R93 ;  /* 0x000000ffff5dc224 */ /* 0x000fe400078e0a5d */
[C---:B------:R-:W-:Y:S01]  /*6650*/  IMAD R42, R4.reuse, R3, R42 ;  /* 0x00000003042a7224 */ /* 0x040fe200078e022a */
[----:B------:R-:W-:Y:S01]  /*6660*/  ISETP.GT.U32.AND P4, PT, R4, R64, PT ;  /* 0x000000400400720c */ /* 0x000fe20003f84070 */
[--C-:B------:R-:W-:Y:S01]  /*6670*/  @!P5 IMAD.IADD R49, R49, 0x1, -R4.reuse ;  /* 0x000000013131d824 */ /* 0x100fe200078e0a04 */
[----:B------:R-:W-:Y:S01]  /*6680*/  IABS R41, R25 ;  /* 0x0000001900297213 */ /* 0x000fe20000000000 */
[--C-:B------:R-:W-:Y:S01]  /*6690*/  @!P1 IMAD.IADD R44, R44, 0x1, -R4.reuse ;  /* 0x000000012c2c9824 */ /* 0x100fe200078e0a04 */
[----:B------:R-:W-:Y:S01]  /*66a0*/  ISETP.GT.U32.AND P5, PT, R4, R42, PT ;  /* 0x0000002a0400720c */ /* 0x000fe20003fa4070 */
[--C-:B------:R-:W-:Y:S01]  /*66b0*/  @!P6 IMAD.IADD R52, R52, 0x1, -R4.reuse ;  /* 0x000000013434e824 */ /* 0x100fe200078e0a04 */
[C---:B------:R-:W-:Y:S01]  /*66c0*/  ISETP.GT.U32.AND P6, PT, R4.reuse, R45, PT ;  /* 0x0000002d0400720c */ /* 0x040fe20003fc4070 */
[----:B------:R-:W-:Y:S01]  /*66d0*/  @!P3 IMAD.IADD R43, R43, 0x1, -R4 ;  /* 0x000000012b2bb824 */ /* 0x000fe200078e0a04 */
[----:B------:R-:W-:Y:S01]  /*66e0*/  ISETP.GT.U32.AND P3, PT, R4, R44, PT ;  /* 0x0000002c0400720c */ /* 0x000fe20003f64070 */
[----:B------:R-:W-:Y:S01]  /*66f0*/  IMAD.HI.U32 R2, R5, R41, RZ ;  /* 0x0000002905027227 */ /* 0x000fe200078e00ff */
[----:B------:R-:W-:Y:S01]  /*6700*/  LOP3.LUT R24, R0, 0x3e, R7, 0xfe, !PT ;  /* 0x0000003e00187812 */ /* 0x000fe200078efe07 */
[----:B------:R0:W-:Y:S02]  /*6710*/  STL [R1+0x214], R23 ;  /* 0x0002141701007387 */ /* 0x0001e40000100800 */
[----:B------:R-:W-:Y:S01]  /*6720*/  IMAD.MOV R2, RZ, RZ, -R2 ;  /* 0x000000ffff027224 */ /* 0x000fe200078e0a02 */
[----:B------:R-:W-:Y:S01]  /*6730*/  IABS R40, R24 ;  /* 0x0000001800287213 */ /* 0x000fe20000000000 */
[--C-:B------:R-:W-:Y:S01]  /*6740*/  @!P4 IMAD.IADD R64, R64, 0x1, -R4.reuse ;  /* 0x000000014040c824 */ /* 0x100fe200078e0a04 */
[----:B------:R-:W-:Y:S01]  /*6750*/  ISETP.GE.AND P4, PT, R89, RZ, PT ;  /* 0x000000ff5900720c */ /* 0x000fe20003f86270 */
[----:B------:R-:W-:Y:S01]  /*6760*/  @!P5 IMAD.IADD R42, R42, 0x1, -R4 ;  /* 0x000000012a2ad824 */ /* 0x000fe200078e0a04 */
[----:B------:R-:W-:-:S02]  /*6770*/  ISETP.GT.U32.AND P5, PT, R4, R43, PT ;  /* 0x0000002b0400720c */ /* 0x000fc40003fa4070 */
[----:B0-----:R-:W-:Y:S01]  /*6780*/  LOP3.LUT R23, R0, 0x3f, R7, 0xfe, !PT ;  /* 0x0000003f00177812 */ /* 0x001fe200078efe07 */
[----:B------:R-:W-:Y:S02]  /*6790*/  IMAD R41, R4, R2, R41 ;  /* 0x0000000204297224 */ /* 0x000fe400078e0229 */
[----:B------:R-:W-:Y:S01]  /*67a0*/  IMAD.HI.U32 R3, R5, R40, RZ ;  /* 0x0000002805037227 */ /* 0x000fe200078e00ff */
[----:B------:R-:W-:-:S03]  /*67b0*/  IABS R39, R23 ;  /* 0x0000001700277213 */ /* 0x000fc60000000000 */
[--C-:B------:R-:W-:Y:S02]  /*67c0*/  @!P6 IMAD.IADD R45, R45, 0x1, -R4.reuse ;  /* 0x000000012d2de824 */ /* 0x100fe400078e0a04 */
[----:B------:R-:W-:Y:S01]  /*67d0*/  @!P3 IMAD.IADD R44, R44, 0x1, -R4 ;  /* 0x000000012c2cb824 */ /* 0x000fe200078e0a04 */
[C---:B------:R-:W-:Y:S01]  /*67e0*/  ISETP.GT.U32.AND P3, PT, R4.reuse, R41, PT ;  /* 0x000000290400720c */ /* 0x040fe20003f64070 */
[----:B------:R-:W-:Y:S02]  /*67f0*/  IMAD.MOV R2, RZ, RZ, -R3 ;  /* 0x000000ffff027224 */ /* 0x000fe400078e0a03 */
[----:B------:R-:W-:Y:S01]  /*6800*/  IMAD.HI.U32 R3, R5, R39, RZ ;  /* 0x0000002705037227 */ /* 0x000fe200078e00ff */
[----:B------:R-:W-:-:S03]  /*6810*/  ISETP.GT.U32.AND P1, PT, R4, R45, PT ;  /* 0x0000002d0400720c */ /* 0x000fc60003f24070 */
[----:B------:R-:W-:Y:S02]  /*6820*/  IMAD.MOV.U32 R6, RZ, RZ, R22 ;  /* 0x000000ffff067224 */ /* 0x000fe400078e0016 */
[----:B------:R-:W-:Y:S02]  /*6830*/  IMAD R40, R4, R2, R40 ;  /* 0x0000000204287224 */ /* 0x000fe400078e0228 */
[----:B------:R-:W-:Y:S02]  /*6840*/  IMAD.MOV R2, RZ, RZ, -R3 ;  /* 0x000000ffff027224 */ /* 0x000fe400078e0a03 */
[----:B------:R-:W-:Y:S01]  /*6850*/  @!P4 IMAD.MOV R6, RZ, RZ, -R6 ;  /* 0x000000ffff06c224 */ /* 0x000fe200078e0a06 */
[----:B------:R-:W-:Y:S01]  /*6860*/  ISETP.GE.AND P0, PT, R90, RZ, PT ;  /* 0x000000ff5a00720c */ /* 0x000fe20003f06270 */
[--C-:B------:R-:W-:Y:S01]  /*6870*/  @!P5 IMAD.IADD R43, R43, 0x1, -R4.reuse ;  /* 0x000000012b2bd824 */ /* 0x100fe200078e0a04 */
[C---:B------:R-:W-:Y:S01]  /*6880*/  ISETP.GT.U32.AND P5, PT, R4.reuse, R40, PT ;  /* 0x000000280400720c */ /* 0x040fe20003fa4070 */
[----:B------:R-:W-:Y:S01]  /*6890*/  IMAD R39, R4, R2, R39 ;  /* 0x0000000204277224 */ /* 0x000fe200078e0227 */
[----:B------:R0:W-:Y:S01]  /*68a0*/  STL [R1+0x218], R6 ;  /* 0x0002180601007387 */ /* 0x0001e20000100800 */
[----:B------:R-:W-:Y:S01]  /*68b0*/  ISETP.GE.AND P6, PT, R37, RZ, PT ;  /* 0x000000ff2500720c */ /* 0x000fe20003fc6270 */
[----:B------:R-:W-:-:S02]  /*68c0*/  @!P3 IMAD.IADD R41, R41, 0x1, -R4 ;  /* 0x000000012929b824 */ /* 0x000fc400078e0a04 */
[----:B------:R-:W-:Y:S01]  /*68d0*/  ISETP.GT.U32.AND P3, PT, R4, R39, PT ;  /* 0x000000270400720c */ /* 0x000fe20003f64070 */
[----:B------:R-:W-:Y:S01]  /*68e0*/  @!P1 IMAD.IADD R45, R45, 0x1, -R4 ;  /* 0x000000012d2d9824 */ /* 0x000fe200078e0a04 */
[----:B0-----:R-:W-:Y:S02]  /*68f0*/  LOP3.LUT R6, R0, 0x41, R7, 0xfe, !PT ;  /* 0x0000004100067812 */ /* 0x001fe400078efe07 */
[----:B------:R-:W-:Y:S02]  /*6900*/  ISETP.GE.AND P1, PT, R34, RZ, PT ;  /* 0x000000ff2200720c */ /* 0x000fe40003f26270 */
[----:B------:R-:W-:Y:S01]  /*6910*/  IABS R36, R6 ;  /* 0x0000000600247213 */ /* 0x000fe20000000000 */
[----:B------:R-:W-:Y:S01]  /*6920*/  IMAD.MOV.U32 R6, RZ, RZ, R21 ;  /* 0x000000ffff067224 */ /* 0x000fe200078e0015 */
[----:B------:R-:W-:Y:S01]  /*6930*/  LOP3.LUT R10, R0, 0x40, R7, 0xfe, !PT ;  /* 0x00000040000a7812 */ /* 0x000fe200078efe07 */
[----:B------:R-:W-:Y:S02]  /*6940*/  IMAD.MOV.U32 R2, RZ, RZ, R20 ;  /* 0x000000ffff027224 */ /* 0x000fe400078e0014 */
[----:B------:R-:W-:Y:S01]  /*6950*/  @!P0 IMAD.MOV R6, RZ, RZ, -R6 ;  /* 0x000000ffff068224 */ /* 0x000fe200078e0a06 */
[----:B------:R-:W-:Y:S01]  /*6960*/  IABS R37, R10 ;  /* 0x0000000a00257213 */ /* 0x000fe20000000000 */
[----:B------:R-:W-:-:S02]  /*6970*/  @!P5 IMAD.IADD R40, R40, 0x1, -R4 ;  /* 0x000000012828d824 */ /* 0x000fc400078e0a04 */
[----:B------:R-:W-:Y:S01]  /*6980*/  @!P6 IMAD.MOV R2, RZ, RZ, -R2 ;  /* 0x000000ffff02e224 */ /* 0x000fe200078e0a02 */
[----:B------:R0:W-:Y:S01]  /*6990*/  STL [R1+0x200], R6 ;  /* 0x0002000601007387 */ /* 0x0001e20000100800 */
[----:B------:R-:W-:Y:S01]  /*69a0*/  @!P3 IMAD.IADD R39, R39, 0x1, -R4 ;  /* 0x000000012727b824 */ /* 0x000fe200078e0a04 */
[----:B------:R-:W-:Y:S01]  /*69b0*/  ISETP.GT.U32.AND P6, PT, R4, R40, PT ;  /* 0x000000280400720c */ /* 0x000fe20003fc4070 */
[----:B------:R-:W-:Y:S01]  /*69c0*/  IMAD.HI.U32 R3, R5, R37, RZ ;  /* 0x0000002505037227 */ /* 0x000fe200078e00ff */
[----:B------:R1:W-:Y:S03]  /*69d0*/  STL [R1+0x1fc], R2 ;  /* 0x0001fc0201007387 */ /* 0x0003e60000100800 */
[----:B0-----:R-:W-:Y:S02]  /*69e0*/  IMAD.MOV.U32 R6, RZ, RZ, R19 ;  /* 0x000000ffff067224 */ /* 0x001fe400078e0013 */
[----:B------:R-:W-:-:S02]  /*69f0*/  IMAD.MOV R3, RZ, RZ, -R3 ;  /* 0x000000ffff037224 */ /* 0x000fc400078e0a03 */
[----:B------:R-:W-:Y:S01]  /*6a00*/  @!P1 IMAD.MOV R6, RZ, RZ, -R6 ;  /* 0x000000ffff069224 */ /* 0x000fe200078e0a06 */
[----:B------:R-:W-:Y:S01]  /*6a10*/  ISETP.GT.U32.AND P1, PT, R4, R39, PT ;  /* 0x000000270400720c */ /* 0x000fe20003f24070 */
[----:B-1----:R-:W-:-:S04]  /*6a20*/  IMAD.HI.U32 R2, R5, R36, RZ ;  /* 0x0000002405027227 */ /* 0x002fc800078e00ff */
[----:B------:R-:W-:Y:S02]  /*6a30*/  IMAD R37, R4, R3, R37 ;  /* 0x0000000304257224 */ /* 0x000fe400078e0225 */
[----:B------:R-:W-:Y:S02]  /*6a40*/  IMAD.MOV R2, RZ, RZ, -R2 ;  /* 0x000000ffff027224 */ /* 0x000fe400078e0a02 */
[----:B------:R-:W-:Y:S01]  /*6a50*/  @!P6 IMAD.IADD R40, R40, 0x1, -R4 ;  /* 0x000000012828e824 */ /* 0x000fe200078e0a04 */
[C---:B------:R-:W-:Y:S01]  /*6a60*/  ISETP.GT.U32.AND P6, PT, R4.reuse, R37, PT ;  /* 0x000000250400720c */ /* 0x040fe20003fc4070 */
[----:B------:R-:W-:Y:S02]  /*6a70*/  IMAD R36, R4, R2, R36 ;  /* 0x0000000204247224 */ /* 0x000fe400078e0224 */
[----:B------:R-:W-:-:S03]  /*6a80*/  @!P1 IMAD.IADD R39, R39, 0x1, -R4 ;  /* 0x0000000127279824 */ /* 0x000fc600078e0a04 */
[----:B------:R-:W-:Y:S02]  /*6a90*/  ISETP.GT.U32.AND P1, PT, R4, R36, PT ;  /* 0x000000240400720c */ /* 0x000fe40003f24070 */
[C-C-:B------:R-:W-:Y:S02]  /*6aa0*/  LOP3.LUT R20, R0.reuse, 0x42, R7.reuse, 0xfe, !PT ;  /* 0x0000004200147812 */ /* 0x140fe400078efe07 */
[----:B------:R-:W-:Y:S02]  /*6ab0*/  LOP3.LUT R19, R0, 0x43, R7, 0xfe, !PT ;  /* 0x0000004300137812 */ /* 0x000fe400078efe07 */
[----:B------:R-:W-:Y:S01]  /*6ac0*/  IABS R35, R20 ;  /* 0x0000001400237213 */ /* 0x000fe20000000000 */
[----:B------:R-:W-:Y:S01]  /*6ad0*/  @!P6 IMAD.IADD R37, R37, 0x1, -R4 ;  /* 0x000000012525e824 */ /* 0x000fe200078e0a04 */
[----:B------:R-:W-:-:S03]  /*6ae0*/  IABS R34, R19 ;  /* 0x0000001300227213 */ /* 0x000fc60000000000 */
[----:B------:R-:W-:Y:S01]  /*6af0*/  IMAD.HI.U32 R2, R5, R35, RZ ;  /* 0x0000002305027227 */ /* 0x000fe200078e00ff */
[----:B------:R-:W-:-:S03]  /*6b00*/  ISETP.GT.U32.AND P6, PT, R4, R37, PT ;  /* 0x000000250400720c */ /* 0x000fc60003fc4070 */
[----:B------:R-:W-:Y:S02]  /*6b10*/  @!P1 IMAD.IADD R36, R36, 0x1, -R4 ;  /* 0x0000000124249824 */ /* 0x000fe400078e0a04 */
[----:B------:R-:W-:Y:S02]  /*6b20*/  IMAD.MOV R2, RZ, RZ, -R2 ;  /* 0x000000ffff027224 */ /* 0x000fe400078e0a02 */
[----:B------:R-:W-:Y:S01]  /*6b30*/  IMAD.HI.U32 R3, R5, R34, RZ ;  /* 0x0000002205037227 */ /* 0x000fe200078e00ff */
[----:B------:R-:W-:-:S03]  /*6b40*/  ISETP.GT.U32.AND P1, PT, R4, R36, PT ;  /* 0x000000240400720c */ /* 0x000fc60003f24070 */
[C---:B------:R-:W-:Y:S02]  /*6b50*/  IMAD R35, R4.reuse, R2, R35 ;  /* 0x0000000204237224 */ /* 0x040fe400078e0223 */
[----:B------:R-:W-:Y:S01]  /*6b60*/  IMAD.MOV R3, RZ, RZ, -R3 ;  /* 0x000000ffff037224 */ /* 0x000fe200078e0a03 */
[C---:B------:R-:W-:Y:S01]  /*6b70*/  ISETP.GT.U32.AND P4, PT, R4.reuse, R42, PT ;  /* 0x0000002a0400720c */ /* 0x040fe20003f84070 */
[----:B------:R-:W-:Y:S01]  /*6b80*/  @!P6 IMAD.IADD R37, R37, 0x1, -R4 ;  /* 0x000000012525e824 */ /* 0x000fe200078e0a04 */
[C---:B------:R-:W-:Y:S01]  /*6b90*/  ISETP.GT.U32.AND P6, PT, R4.reuse, R35, PT ;  /* 0x000000230400720c */ /* 0x040fe20003fc4070 */
[----:B------:R-:W-:-:S04]  /*6ba0*/  IMAD R34, R4, R3, R34 ;  /* 0x0000000304227224 */ /* 0x000fc800078e0222 */
[--C-:B------:R-:W-:Y:S01]  /*6bb0*/  @!P1 IMAD.IADD R36, R36, 0x1, -R4.reuse ;  /* 0x0000000124249824 */ /* 0x100fe200078e0a04 */
[----:B------:R-:W-:Y:S02]  /*6bc0*/  ISETP.GT.U32.AND P1, PT, R4, R34, PT ;  /* 0x000000220400720c */ /* 0x000fe40003f24070 */
[--C-:B------:R-:W-:Y:S01]  /*6bd0*/  LOP3.LUT R10, R0, 0x44, R7.reuse, 0xfe, !PT ;  /* 0x00000044000a7812 */ /* 0x100fe200078efe07 */
[----:B------:R0:W-:Y:S02]  /*6be0*/  STL [R1+0x1f8], R6 ;  /* 0x0001f80601007387 */ /* 0x0001e40000100800 */
[--C-:B------:R-:W-:Y:S01]  /*6bf0*/  @!P4 IMAD.IADD R42, R42, 0x1, -R4.reuse ;  /* 0x000000012a2ac824 */ /* 0x100fe200078e0a04 */
[----:B------:R-:W-:Y:S01]  /*6c00*/  ISETP.GE.AND P4, PT, R33, RZ, PT ;  /* 0x000000ff2100720c */ /* 0x000fe20003f86270 */
[----:B------:R-:W-:Y:S01]  /*6c10*/  @!P6 IMAD.IADD R35, R35, 0x1, -R4 ;  /* 0x000000012323e824 */ /* 0x000fe200078e0a04 */
[----:B------:R-:W-:Y:S02]  /*6c20*/  IABS R33, R10 ;  /* 0x0000000a00217213 */ /* 0x000fe40000000000 */
[----:B0-----:R-:W-:-:S03]  /*6c30*/  LOP3.LUT R6, R0, 0x45, R7, 0xfe, !PT ;  /* 0x0000004500067812 */ /* 0x001fc600078efe07 */
[----:B------:R-:W-:Y:S01]  /*6c40*/  @!P1 IMAD.IADD R34, R34, 0x1, -R4 ;  /* 0x0000000122229824 */ /* 0x000fe200078e0a04 */
[C---:B------:R-:W-:Y:S02]  /*6c50*/  ISETP.GT.U32.AND P6, PT, R4.reuse, R35, PT ;  /* 0x000000230400720c */ /* 0x040fe40003fc4070 */
[----:B------:R-:W-:Y:S01]  /*6c60*/  IABS R32, R6 ;  /* 0x0000000600207213 */ /* 0x000fe20000000000 */
[C---:B------:R-:W-:Y:S01]  /*6c70*/  IMAD.HI.U32 R6, R5.reuse, R33, RZ ;  /* 0x0000002105067227 */ /* 0x040fe200078e00ff */
[----:B------:R-:W-:Y:S02]  /*6c80*/  ISETP.GT.U32.AND P1, PT, R4, R34, PT ;  /* 0x000000220400720c */ /* 0x000fe40003f24070 */
[----:B------:R-:W-:Y:S01]  /*6c90*/  LOP3.LUT R23, R0, 0x46, R7, 0xfe, !PT ;  /* 0x0000004600177812 */ /* 0x000fe200078efe07 */
[----:B------:R-:W-:Y:S02]  /*6ca0*/  IMAD.MOV R6, RZ, RZ, -R6 ;  /* 0x000000ffff067224 */ /* 0x000fe400078e0a06 */
[----:B------:R-:W-:Y:S01]  /*6cb0*/  IMAD.HI.U32 R10, R5, R32, RZ ;  /* 0x00000020050a7227 */ /* 0x000fe200078e00ff */
[----:B------:R-:W-:-:S02]  /*6cc0*/  ISETP.GE.AND P5, PT, R31, RZ, PT ;  /* 0x000000ff1f00720c */ /* 0x000fc40003fa6270 */
[----:B------:R-:W-:Y:S01]  /*6cd0*/  IABS R31, R23 ;  /* 0x00000017001f7213 */ /* 0x000fe20000000000 */
[C---:B------:R-:W-:Y:S02]  /*6ce0*/  IMAD R33, R4.reuse, R6, R33 ;  /* 0x0000000604217224 */ /* 0x040fe400078e0221 */
[----:B------:R-:W-:Y:S02]  /*6cf0*/  IMAD.MOV R10, RZ, RZ, -R10 ;  /* 0x000000ffff0a7224 */ /* 0x000fe400078e0a0a */
[----:B------:R-:W-:Y:S01]  /*6d00*/  @!P6 IMAD.IADD R35, R35, 0x1, -R4 ;  /* 0x000000012323e824 */ /* 0x000fe200078e0a04 */
[C---:B------:R-:W-:Y:S01]  /*6d10*/  ISETP.GT.U32.AND P6, PT, R4.reuse, R33, PT ;  /* 0x000000210400720c */ /* 0x040fe20003fc4070 */
[----:B------:R-:W-:Y:S02]  /*6d20*/  IMAD R32, R4, R10, R32 ;  /* 0x0000000a04207224 */ /* 0x000fe400078e0220 */
[----:B------:R-:W-:-:S04]  /*6d30*/  IMAD.HI.U32 R2, R5, R31, RZ ;  /* 0x0000001f05027227 */ /* 0x000fc800078e00ff */
[----:B------:R-:W-:Y:S01]  /*6d40*/  @!P1 IMAD.IADD R34, R34, 0x1, -R4 ;  /* 0x0000000122229824 */ /* 0x000fe200078e0a04 */
[C---:B------:R-:W-:Y:S01]  /*6d50*/  ISETP.GT.U32.AND P1, PT, R4.reuse, R32, PT ;  /* 0x000000200400720c */ /* 0x040fe20003f24070 */
[----:B------:R-:W-:Y:S01]  /*6d60*/  IMAD.MOV R2, RZ, RZ, -R2 ;  /* 0x000000ffff027224 */ /* 0x000fe200078e0a02 */
[----:B------:R-:W-:Y:S02]  /*6d70*/  ISETP.GT.U32.AND P0, PT, R4, R41, PT ;  /* 0x000000290400720c */ /* 0x000fe40003f04070 */
[----:B------:R-:W-:Y:S01]  /*6d80*/  LOP3.LUT R22, R0, 0x47, R7, 0xfe, !PT ;  /* 0x0000004700167812 */ /* 0x000fe200078efe07 */
[----:B------:R-:W-:Y:S01]  /*6d90*/  IMAD R31, R4, R2, R31 ;  /* 0x00000002041f7224 */ /* 0x000fe200078e021f */
[----:B------:R-:W-:Y:S01]  /*6da0*/  ISETP.GE.AND P3, PT, R30, RZ, PT ;  /* 0x000000ff1e00720c */ /* 0x000fe20003f66270 */
[----:B------:R-:W-:Y:S01]  /*6db0*/  @!P6 IMAD.IADD R33, R33, 0x1, -R4 ;  /* 0x000000012121e824 */ /* 0x000fe200078e0a04 */
[----:B------:R-:W-:Y:S02]  /*6dc0*/  IABS R30, R22 ;  /* 0x00000016001e7213 */ /* 0x000fe40000000000 */
[----:B------:R-:W-:-:S03]  /*6dd0*/  ISETP.GT.U32.AND P6, PT, R4, R31, PT ;  /* 0x0000001f0400720c */ /* 0x000fc60003fc4070 */
[----:B------:R-:W-:Y:S01]  /*6de0*/  IMAD.HI.U32 R3, R5, R30, RZ ;  /* 0x0000001e05037227 */ /* 0x000fe200078e00ff */
[----:B------:R-:W-:-:S03]  /*6df0*/  LOP3.LUT R21, R0, 0x48, R7, 0xfe, !PT ;  /* 0x0000004800157812 */ /* 0x000fc600078efe07 */
[--C-:B------:R-:W-:Y:S01]  /*6e00*/  @!P1 IMAD.IADD R32, R32, 0x1, -R4.reuse ;  /* 0x0000000120209824 */ /* 0x100fe200078e0a04 */
[----:B------:R-:W-:Y:S01]  /*6e10*/  ISETP.GT.U32.AND P1, PT, R4, R33, PT ;  /* 0x000000210400720c */ /* 0x000fe20003f24070 */
[----:B------:R-:W-:Y:S01]  /*6e20*/  @!P0 IMAD.IADD R41, R41, 0x1, -R4 ;  /* 0x0000000129298824 */ /* 0x000fe200078e0a04 */
[----:B------:R-:W-:Y:S01]  /*6e30*/  ISETP.GE.AND P0, PT, R29, RZ, PT ;  /* 0x000000ff1d00720c */ /* 0x000fe20003f06270 */
[----:B------:R-:W-:Y:S01]  /*6e40*/  IMAD.MOV R3, RZ, RZ, -R3 ;  /* 0x000000ffff037224 */ /* 0x000fe200078e0a03 */
[--C-:B------:R-:W-:Y:S02]  /*6e50*/  LOP3.LUT R20, R0, 0x49, R7.reuse, 0xfe, !PT ;  /* 0x0000004900147812 */ /* 0x100fe400078efe07 */
[----:B------:R-:W-:Y:S01]  /*6e60*/  IABS R29, R21 ;  /* 0x00000015001d7213 */ /* 0x000fe20000000000 */
[----:B------:R-:W-:Y:S01]  /*6e70*/  IMAD R30, R4, R3, R30 ;  /* 0x00000003041e7224 */ /* 0x000fe200078e021e */
[----:B------:R-:W-:Y:S01]  /*6e80*/  LOP3.LUT R19, R0, 0x4a, R7, 0xfe, !PT ;  /* 0x0000004a00137812 */ /* 0x000fe200078efe07 */
[----:B------:R-:W-:Y:S01]  /*6e90*/  IMAD.MOV.U32 R3, RZ, RZ, R18 ;  /* 0x000000ffff037224 */ /* 0x000fe200078e0012 */
[----:B------:R-:W-:Y:S01]  /*6ea0*/  IABS R28, R20 ;  /* 0x00000014001c7213 */ /* 0x000fe20000000000 */
[----:B------:R-:W-:Y:S01]  /*6eb0*/  @!P6 IMAD.IADD R31, R31, 0x1, -R4 ;  /* 0x000000011f1fe824 */ /* 0x000fe200078e0a04 */
[----:B------:R-:W-:Y:S01]  /*6ec0*/  ISETP.GT.U32.AND P6, PT, R4, R32, PT ;  /* 0x000000200400720c */ /* 0x000fe20003fc4070 */
[----:B------:R-:W-:Y:S01]  /*6ed0*/  IMAD.HI.U32 R6, R5, R29, RZ ;  /* 0x0000001d05067227 */ /* 0x000fe200078e00ff */
[----:B------:R-:W-:-:S03]  /*6ee0*/  IABS R27, R19 ;  /* 0x00000013001b7213 */ /* 0x000fc60000000000 */
[----:B------:R-:W-:Y:S01]  /*6ef0*/  @!P4 IMAD.MOV R3, RZ, RZ, -R3 ;  /* 0x000000ffff03c224 */ /* 0x000fe200078e0a03 */
[C---:B------:R-:W-:Y:S01]  /*6f00*/  ISETP.GT.U32.AND P4, PT, R4.reuse, R31, PT ;  /* 0x0000001f0400720c */ /* 0x040fe20003f84070 */
[----:B------:R-:W-:Y:S01]  /*6f10*/  @!P1 IMAD.IADD R33, R33, 0x1, -R4 ;  /* 0x0000000121219824 */ /* 0x000fe200078e0a04 */
[----:B------:R-:W-:Y:S01]  /*6f20*/  ISETP.GT.U32.AND P1, PT, R4, R30, PT ;  /* 0x0000001e0400720c */ /* 0x000fe20003f24070 */
[----:B------:R-:W-:-:S04]  /*6f30*/  IMAD.HI.U32 R10, R5, R28, RZ ;  /* 0x0000001c050a7227 */ /* 0x000fc800078e00ff */
[----:B------:R-:W-:Y:S02]  /*6f40*/  IMAD.MOV R6, RZ, RZ, -R6 ;  /* 0x000000ffff067224 */ /* 0x000fe400078e0a06 */
[----:B------:R-:W-:-:S04]  /*6f50*/  IMAD.HI.U32 R19, R5, R27, RZ ;  /* 0x0000001b05137227 */ /* 0x000fc800078e00ff */
[----:B------:R-:W-:Y:S02]  /*6f60*/  IMAD.MOV R10, RZ, RZ, -R10 ;  /* 0x000000ffff0a7224 */ /* 0x000fe400078e0a0a */
[C---:B------:R-:W-:Y:S02]  /*6f70*/  IMAD R29, R4.reuse, R6, R29 ;  /* 0x00000006041d7224 */ /* 0x040fe400078e021d */
[----:B------:R-:W-:Y:S02]  /*6f80*/  IMAD.MOV R19, RZ, RZ, -R19 ;  /* 0x000000ffff137224 */ /* 0x000fe400078e0a13 */
[----:B------:R-:W-:Y:S02]  /*6f90*/  IMAD R28, R4, R10, R28 ;  /* 0x0000000a041c7224 */ /* 0x000fe400078e021c */
[----:B------:R-:W-:Y:S01]  /*6fa0*/  @!P6 IMAD.IADD R32, R32, 0x1, -R4 ;  /* 0x000000012020e824 */ /* 0x000fe200078e0a04 */
[C---:B------:R-:W-:Y:S01]  /*6fb0*/  ISETP.GT.U32.AND P6, PT, R4.reuse, R29, PT ;  /* 0x0000001d0400720c */ /* 0x040fe20003fc4070 */
[----:B------:R-:W-:-:S02]  /*6fc0*/  IMAD R27, R4, R19, R27 ;  /* 0x00000013041b7224 */ /* 0x000fc400078e021b */
[--C-:B------:R-:W-:Y:S01]  /*6fd0*/  @!P4 IMAD.IADD R31, R31, 0x1, -R4.reuse ;  /* 0x000000011f1fc824 */ /* 0x100fe200078e0a04 */
[----:B------:R-:W-:Y:S01]  /*6fe0*/  ISETP.GT.U32.AND P4, PT, R4, R28, PT ;  /* 0x0000001c0400720c */ /* 0x000fe20003f84070 */
[--C-:B------:R-:W-:Y:S01]  /*6ff0*/  @!P1 IMAD.IADD R30, R30, 0x1, -R4.reuse ;  /* 0x000000011e1e9824 */ /* 0x100fe200078e0a04 */
[--C-:B------:R-:W-:Y:S02]  /*7000*/  LOP3.LUT R23, R0, 0x4b, R7.reuse, 0xfe, !PT ;  /* 0x0000004b00177812 */ /* 0x100fe400078efe07 */
[----:B------:R-:W-:Y:S02]  /*7010*/  ISETP.GT.U32.AND P1, PT, R4, R27, PT ;  /* 0x0000001b0400720c */ /* 0x000fe40003f24070 */
[----:B------:R-:W-:Y:S02]  /*7020*/  IABS R26, R23 ;  /* 0x00000017001a7213 */ /* 0x000fe40000000000 */
[----:B------:R-:W-:Y:S01]  /*7030*/  LOP3.LUT R22, R0, 0x4c, R7, 0xfe, !PT ;  /* 0x0000004c00167812 */ /* 0x000fe200078efe07 */
[----:B------:R-:W-:Y:S01]  /*7040*/  @!P6 IMAD.IADD R29, R29, 0x1, -R4 ;  /* 0x000000011d1de824 */ /* 0x000fe200078e0a04 */
[----:B------:R-:W-:Y:S01]  /*7050*/  ISETP.GT.U32.AND P6, PT, R4, R30, PT ;  /* 0x0000001e0400720c */ /* 0x000fe20003fc4070 */
[----:B------:R-:W-:Y:S01]  /*7060*/  IMAD.HI.U32 R2, R5, R26, RZ ;  /* 0x0000001a05027227 */ /* 0x000fe200078e00ff */
[----:B------:R-:W-:-:S02]  /*7070*/  IABS R25, R22 ;  /* 0x0000001600197213 */ /* 0x000fc40000000000 */
[--C-:B------:R-:W-:Y:S01]  /*7080*/  LOP3.LUT R20, R0, 0x4e, R7.reuse, 0xfe, !PT ;  /* 0x0000004e00147812 */ /* 0x100fe200078efe07 */
[----:B------:R-:W-:Y:S01]  /*7090*/  @!P4 IMAD.IADD R28, R28, 0x1, -R4 ;  /* 0x000000011c1cc824 */ /* 0x000fe200078e0a04 */
[----:B------:R-:W-:Y:S01]  /*70a0*/  ISETP.GT.U32.AND P4, PT, R4, R29, PT ;  /* 0x0000001d0400720c */ /* 0x000fe20003f84070 */
[----:B------:R-:W-:Y:S01]  /*70b0*/  IMAD.MOV R2, RZ, RZ, -R2 ;  /* 0x000000ffff027224 */ /* 0x000fe200078e0a02 */
[----:B------:R-:W-:Y:S01]  /*70c0*/  IABS R23, R20 ;  /* 0x0000001400177213 */ /* 0x000fe20000000000 */
[----:B------:R-:W-:Y:S01]  /*70d0*/  @!P1 IMAD.IADD R27, R27, 0x1, -R4 ;  /* 0x000000011b1b9824 */ /* 0x000fe200078e0a04 */
[----:B------:R-:W-:Y:S01]  /*70e0*/  LOP3.LUT R18, R0, 0x4f, R7, 0xfe, !PT ;  /* 0x0000004f00127812 */ /* 0x000fe200078efe07 */
[----:B------:R-:W-:-:S03]  /*70f0*/  IMAD.HI.U32 R6, R5, R25, RZ ;  /* 0x0000001905067227 */ /* 0x000fc600078e00ff */
[C---:B------:R-:W-:Y:S01]  /*7100*/  ISETP.GT.U32.AND P1, PT, R4.reuse, R27, PT ;  /* 0x0000001b0400720c */ /* 0x040fe20003f24070 */
[----:B------:R-:W-:Y:S01]  /*7110*/  IMAD R26, R4, R2, R26 ;  /* 0x00000002041a7224 */ /* 0x000fe200078e021a */
[----:B------:R-:W-:Y:S01]  /*7120*/  IABS R18, R18 ;  /* 0x0000001200127213 */ /* 0x000fe20000000000 */
[----:B------:R-:W-:Y:S02]  /*7130*/  IMAD.MOV R2, RZ, RZ, -R6 ;  /* 0x000000ffff027224 */ /* 0x000fe400078e0a06 */
[----:B------:R-:W-:Y:S01]  /*7140*/  IMAD.HI.U32 R10, R5, R23, RZ ;  /* 0x00000017050a7227 */ /* 0x000fe200078e00ff */
[----:B------:R-:W-:-:S03]  /*7150*/  LOP3.LUT R21, R0, 0x4d, R7, 0xfe, !PT ;  /* 0x0000004d00157812 */ /* 0x000fc600078efe07 */
[----:B------:R-:W-:Y:S02]  /*7160*/  IMAD R25, R4, R2, R25 ;  /* 0x0000000204197224 */ /* 0x000fe400078e0219 */
[----:B------:R-:W-:Y:S01]  /*7170*/  @!P6 IMAD.IADD R30, R30, 0x1, -R4 ;  /* 0x000000011e1ee824 */ /* 0x000fe200078e0a04 */
[C---:B------:R-:W-:Y:S01]  /*7180*/  ISETP.GT.U32.AND P6, PT, R4.reuse, R26, PT ;  /* 0x0000001a0400720c */ /* 0x040fe20003fc4070 */
[----:B------:R-:W-:Y:S01]  /*7190*/  IMAD.MOV R6, RZ, RZ, -R10 ;  /* 0x000000ffff067224 */ /* 0x000fe200078e0a0a */
[----:B------:R-:W-:Y:S01]  /*71a0*/  IABS R24, R21 ;  /* 0x0000001500187213 */ /* 0x000fe20000000000 */
[----:B------:R-:W-:Y:S02]  /*71b0*/  IMAD.MOV.U32 R90, RZ, RZ, R17 ;  /* 0x000000ffff5a7224 */ /* 0x000fe400078e0011 */
[----:B------:R-:W-:Y:S01]  /*71c0*/  IMAD.HI.U32 R2, R5, R18, RZ ;  /* 0x0000001205027227 */ /* 0x000fe200078e00ff */
[----:B------:R0:W-:Y:S03]  /*71d0*/  STL [R1+0x1f4], R3 ;  /* 0x0001f40301007387 */ /* 0x0001e60000100800 */
[----:B------:R-:W-:Y:S01]  /*71e0*/  @!P4 IMAD.IADD R29, R29, 0x1, -R4 ;  /* 0x000000011d1dc824 */ /* 0x000fe200078e0a04 */
[C---:B------:R-:W-:Y:S01]  /*71f0*/  ISETP.GT.U32.AND P4, PT, R4.reuse, R25, PT ;  /* 0x000000190400720c */ /* 0x040fe20003f84070 */
[----:B------:R-:W-:-:S02]  /*7200*/  IMAD R23, R4, R6, R23 ;  /* 0x0000000604177224 */ /* 0x000fc400078e0217 */
[----:B------:R-:W-:Y:S01]  /*7210*/  @!P5 IMAD.MOV R90, RZ, RZ, -R90 ;  /* 0x000000ffff5ad224 */ /* 0x000fe200078e0a5a */
[----:B------:R-:W-:Y:S01]  /*7220*/  ISETP.GT.U32.AND P5, PT, R4, R28, PT ;  /* 0x0000001c0400720c */ /* 0x000fe20003fa4070 */
[----:B------:R-:W-:Y:S02]  /*7230*/  IMAD.MOV R2, RZ, RZ, -R2 ;  /* 0x000000ffff027224 */ /* 0x000fe400078e0a02 */
[----:B0-----:R-:W-:-:S04]  /*7240*/  IMAD.HI.U32 R3, R5, R24, RZ ;  /* 0x0000001805037227 */ /* 0x001fc800078e00ff */
[----:B------:R-:W-:Y:S01]  /*7250*/  @!P1 IMAD.IADD R27, R27, 0x1, -R4 ;  /* 0x000000011b1b9824 */ /* 0x000fe200078e0a04 */
[C---:B------:R-:W-:Y:S01]  /*7260*/  ISETP.GT.U32.AND P1, PT, R4.reuse, R23, PT ;  /* 0x000000170400720c */ /* 0x040fe20003f24070 */
[----:B------:R-:W-:Y:S02]  /*7270*/  IMAD R18, R4, R2, R18 ;  /* 0x0000000204127224 */ /* 0x000fe400078e0212 */
[----:B------:R-:W-:Y:S01]  /*7280*/  IMAD.MOV R3, RZ, RZ, -R3 ;  /* 0x000000ffff037224 */ /* 0x000fe200078e0a03 */
[--C-:B------:R-:W-:Y:S01]  /*7290*/  LOP3.LUT R89, R0, 0xb, R7.reuse, 0xfe, !PT ;  /* 0x0000000b00597812 */ /* 0x100fe200078efe07 */
[----:B------:R-:W-:Y:S01]  /*72a0*/  @!P6 IMAD.IADD R26, R26, 0x1, -R4 ;  /* 0x000000011a1ae824 */ /* 0x000fe200078e0a04 */
[C---:B------:R-:W-:Y:S01]  /*72b0*/  ISETP.GT.U32.AND P6, PT, R4.reuse, R18, PT ;  /* 0x000000120400720c */ /* 0x040fe20003fc4070 */
[----:B------:R-:W-:Y:S02]  /*72c0*/  IMAD R24, R4, R3, R24 ;  /* 0x0000000304187224 */ /* 0x000fe400078e0218 */
[--C-:B------:R-:W-:Y:S01]  /*72d0*/  @!P4 IMAD.IADD R25, R25, 0x1, -R4.reuse ;  /* 0x000000011919c824 */ /* 0x100fe200078e0a04 */
[----:B------:R-:W-:Y:S01]  /*72e0*/  ISETP.GE.AND P4, PT, R89, RZ, PT ;  /* 0x000000ff5900720c */ /* 0x000fe20003f86270 */
[----:B------:R-:W-:Y:S01]  /*72f0*/  @!P5 IMAD.IADD R28, R28, 0x1, -R4 ;  /* 0x000000011c1cd824 */ /* 0x000fe200078e0a04 */
[----:B------:R-:W-:-:S02]  /*7300*/  LOP3.LUT R89, R0, 0xc, R7, 0xfe, !PT ;  /* 0x0000000c00597812 */ /* 0x000fc400078efe07 */
[----:B------:R-:W-:Y:S01]  /*7310*/  ISETP.GT.U32.AND P5, PT, R4, R24, PT ;  /* 0x000000180400720c */ /* 0x000fe20003fa4070 */
[--C-:B------:R-:W-:Y:S01]  /*7320*/  @!P1 IMAD.IADD R23, R23, 0x1, -R4.reuse ;  /* 0x0000000117179824 */ /* 0x100fe200078e0a04 */
[----:B------:R-:W-:Y:S02]  /*7330*/  ISETP.GE.AND P1, PT, R89, RZ, PT ;  /* 0x000000ff5900720c */ /* 0x000fe40003f26270 */
[--C-:B------:R-:W-:Y:S01]  /*7340*/  LOP3.LUT R89, R0, 0xd, R7.reuse, 0xfe, !PT ;  /* 0x0000000d00597812 */ /* 0x100fe200078efe07 */
[----:B------:R-:W-:Y:S01]  /*7350*/  @!P6 IMAD.IADD R18, R18, 0x1, -R4 ;  /* 0x000000011212e824 */ /* 0x000fe200078e0a04 */
[C-C-:B------:R-:W-:Y:S02]  /*7360*/  LOP3.LUT R6, R0.reuse, 0x51, R7.reuse, 0xfe, !PT ;  /* 0x0000005100067812 */ /* 0x140fe400078efe07 */
[----:B------:R-:W-:Y:S01]  /*7370*/  ISETP.GE.AND P6, PT, R89, RZ, PT ;  /* 0x000000ff5900720c */ /* 0x000fe20003fc6270 */
[----:B------:R-:W-:Y:S01]  /*7380*/  IMAD.MOV.U32 R89, RZ, RZ, R16 ;  /* 0x000000ffff597224 */ /* 0x000fe200078e0010 */
[----:B------:R-:W-:-:S02]  /*7390*/  LOP3.LUT R19, R0, 0x50, R7, 0xfe, !PT ;  /* 0x0000005000137812 */ /* 0x000fc400078efe07 */
[----:B------:R-:W-:Y:S02]  /*73a0*/  LOP3.LUT R3, R0, 0x52, R7, 0xfe, !PT ;  /* 0x0000005200037812 */ /* 0x000fe400078efe07 */
[----:B------:R-:W-:Y:S01]  /*73b0*/  IABS R10, R6 ;  /* 0x00000006000a7213 */ /* 0x000fe20000000000 */
[----:B------:R-:W-:Y:S01]  /*73c0*/  @!P5 IMAD.IADD R24, R24, 0x1, -R4 ;  /* 0x000000011818d824 */ /* 0x000fe200078e0a04 */
[----:B------:R-:W-:Y:S01]  /*73d0*/  IABS R17, R19 ;  /* 0x0000001300117213 */ /* 0x000fe20000000000 */
[----:B------:R-:W-:Y:S01]  /*73e0*/  @!P3 IMAD.MOV R89, RZ, RZ, -R89 ;  /* 0x000000ffff59b224 */ /* 0x000fe200078e0a59 */
[----:B------:R-:W-:Y:S01]  /*73f0*/  IABS R6, R3 ;  /* 0x0000000300067213 */ /* 0x000fe20000000000 */
[----:B------:R-:W-:Y:S01]  /*7400*/  IMAD.MOV.U32 R21, RZ, RZ, R14 ;  /* 0x000000ffff157224 */ /* 0x000fe200078e000e */
[----:B------:R-:W-:Y:S01]  /*7410*/  ISETP.GT.U32.AND P3, PT, R4, R26, PT ;  /* 0x0000001a0400720c */ /* 0x000fe20003f64070 */
[----:B------:R-:W-:-:S04]  /*7420*/  IMAD.HI.U32 R19, R5, R10, RZ ;  /* 0x0000000a05137227 */ /* 0x000fc800078e00ff */
[----:B------:R-:W-:Y:S01]  /*7430*/  @!P0 IMAD.MOV R15, RZ, RZ, -R15 ;  /* 0x000000ffff0f8224 */ /* 0x000fe200078e0a0f */
[C---:B------:R-:W-:Y:S01]  /*7440*/  ISETP.GT.U32.AND P0, PT, R4.reuse, R25, PT ;  /* 0x000000190400720c */ /* 0x040fe20003f04070 */
[----:B------:R-:W-:Y:S02]  /*7450*/  IMAD.MOV.U32 R14, RZ, RZ, R13 ;  /* 0x000000ffff0e7224 */ /* 0x000fe400078e000d */
[----:B------:R-:W-:Y:S01]  /*7460*/  @!P4 IMAD.MOV R21, RZ, RZ, -R21 ;  /* 0x000000ffff15c224 */ /* 0x000fe200078e0a15 */
[----:B------:R-:W-:Y:S01]  /*7470*/  ISETP.GT.U32.AND P4, PT, R4, R24, PT ;  /* 0x000000180400720c */ /* 0x000fe20003f84070 */
[----:B------:R-:W-:-:S04]  /*7480*/  IMAD.HI.U32 R2, R5, R17, RZ ;  /* 0x0000001105027227 */ /* 0x000fc800078e00ff */
[----:B------:R-:W-:-:S04]  /*7490*/  IMAD.HI.U32 R3, R5, R6, RZ ;  /* 0x0000000605037227 */ /* 0x000fc800078e00ff */
[----:B------:R-:W-:Y:S02]  /*74a0*/  IMAD.MOV R19, RZ, RZ, -R19 ;  /* 0x000000ffff137224 */ /* 0x000fe400078e0a13 */
[----:B------:R-:W-:Y:S01]  /*74b0*/  @!P1 IMAD.MOV R14, RZ, RZ, -R14 ;  /* 0x000000ffff0e9224 */ /* 0x000fe200078e0a0e */
[----:B------:R-:W-:Y:S01]  /*74c0*/  ISETP.GT.U32.AND P1, PT, R4, R23, PT ;  /* 0x000000170400720c */ /* 0x000fe20003f24070 */
[----:B------:R-:W-:Y:S01]  /*74d0*/  IMAD.MOV R2, RZ, RZ, -R2 ;  /* 0x000000ffff027224 */ /* 0x000fe200078e0a02 */
[----:B------:R-:W-:Y:S01]  /*74e0*/  LOP3.LUT R20, R0, 0x53, R7, 0xfe, !PT ;  /* 0x0000005300147812 */ /* 0x000fe200078efe07 */
[----:B------:R-:W-:Y:S02]  /*74f0*/  IMAD.MOV R3, RZ, RZ, -R3 ;  /* 0x000000ffff037224 */ /* 0x000fe400078e0a03 */
[----:B------:R-:W-:Y:S01]  /*7500*/  IMAD R10, R4, R19, R10 ;  /* 0x00000013040a7224 */ /* 0x000fe200078e020a */
[----:B------:R-:W-:Y:S01]  /*7510*/  LOP3.LUT R22, R0, 0xe, R7, 0xfe, !PT ;  /* 0x0000000e00167812 */ /* 0x000fe200078efe07 */
[C---:B------:R-:W-:Y:S01]  /*7520*/  IMAD R17, R4.reuse, R2, R17 ;  /* 0x0000000204117224 */ /* 0x040fe200078e0211 */
[----:B------:R-:W-:Y:S01]  /*7530*/  IABS R2, R20 ;  /* 0x0000001400027213 */ /* 0x000fe20000000000 */
[----:B------:R-:W-:-:S02]  /*7540*/  IMAD R6, R4, R3, R6 ;  /* 0x0000000304067224 */ /* 0x000fc400078e0206 */
[--C-:B------:R-:W-:Y:S01]  /*7550*/  @!P3 IMAD.IADD R26, R26, 0x1, -R4.reuse ;  /* 0x000000011a1ab824 */ /* 0x100fe200078e0a04 */
[----:B------:R-:W-:Y:S01]  /*7560*/  ISETP.GT.U32.AND P3, PT, R4, R10, PT ;  /* 0x0000000a0400720c */ /* 0x000fe20003f64070 */
[--C-:B------:R-:W-:Y:S01]  /*7570*/  @!P0 IMAD.IADD R25, R25, 0x1, -R4.reuse ;  /* 0x0000000119198824 */ /* 0x100fe200078e0a04 */
[----:B------:R-:W-:Y:S01]  /*7580*/  ISETP.GE.AND P0, PT, R22, RZ, PT ;  /* 0x000000ff1600720c */ /* 0x000fe20003f06270 */
[--C-:B------:R-:W-:Y:S01]  /*7590*/  @!P4 IMAD.IADD R24, R24, 0x1, -R4.reuse ;  /* 0x000000011818c824 */ /* 0x100fe200078e0a04 */
[--C-:B------:R-:W-:Y:S01]  /*75a0*/  LOP3.LUT R22, R0, 0xf, R7.reuse, 0xfe, !PT ;  /* 0x0000000f00167812 */ /* 0x100fe200078efe07 */
[----:B------:R-:W-:Y:S01]  /*75b0*/  IMAD.HI.U32 R3, R5, R2, RZ ;  /* 0x0000000205037227 */ /* 0x000fe200078e00ff */
[----:B------:R-:W-:Y:S02]  /*75c0*/  ISETP.GT.U32.AND P4, PT, R4, R6, PT ;  /* 0x000000060400720c */ /* 0x000fe40003f84070 */
[----:B------:R-:W-:Y:S01]  /*75d0*/  LOP3.LUT R20, R0, 0x54, R7, 0xfe, !PT ;  /* 0x0000005400147812 */ /* 0x000fe200078efe07 */
[----:B------:R-:W-:Y:S01]  /*75e0*/  @!P1 IMAD.IADD R23, R23, 0x1, -R4 ;  /* 0x0000000117179824 */ /* 0x000fe200078e0a04 */
[----:B------:R-:W-:Y:S01]  /*75f0*/  ISETP.GE.AND P1, PT, R22, RZ, PT ;  /* 0x000000ff1600720c */ /* 0x000fe20003f26270 */
[----:B------:R-:W-:-:S02]  /*7600*/  IMAD.MOV.U32 R13, RZ, RZ, R12 ;  /* 0x000000ffff0d7224 */ /* 0x000fc400078e000c */
[----:B------:R-:W-:Y:S01]  /*7610*/  IMAD.MOV R12, RZ, RZ, -R3 ;  /* 0x000000ffff0c7224 */ /* 0x000fe200078e0a03 */
[----:B------:R-:W-:Y:S01]  /*7620*/  IABS R3, R20 ;  /* 0x0000001400037213 */ /* 0x000fe20000000000 */
[----:B------:R-:W-:Y:S02]  /*7630*/  @!P3 IMAD.IADD R10, R10, 0x1, -R4 ;  /* 0x000000010a0ab824 */ /* 0x000fe400078e0a04 */
[----:B------:R-:W-:Y:S02]  /*7640*/  IMAD R12, R4, R12, R2 ;  /* 0x0000000c040c7224 */ /* 0x000fe400078e0202 */
[----:B------:R-:W-:Y:S02]  /*7650*/  IMAD.MOV.U32 R2, RZ, RZ, R3 ;  /* 0x000000ffff027224 */ /* 0x000fe400078e0003 */
[----:B------:R-:W-:Y:S01]  /*7660*/  @!P4 IMAD.IADD R6, R6, 0x1, -R4 ;  /* 0x000000010606c824 */ /* 0x000fe200078e0a04 */
[----:B------:R-:W-:Y:S01]  /*7670*/  ISETP.GT.U32.AND P4, PT, R4, R10, PT ;  /* 0x0000000a0400720c */ /* 0x000fe20003f84070 */
[----:B------:R-:W-:-:S02]  /*7680*/  @!P6 IMAD.MOV R13, RZ, RZ, -R13 ;  /* 0x000000ffff0de224 */ /* 0x000fc400078e0a0d */
[----:B------:R-:W-:Y:S01]  /*7690*/  IMAD.HI.U32 R3, R5, R2, RZ ;  /* 0x0000000205037227 */ /* 0x000fe200078e00ff */
[----:B------:R-:W-:Y:S03]  /*76a0*/  STL [R1+0x1dc], R15 ;  /* 0x0001dc0f01007387 */ /* 0x000fe60000100800 */
[----:B------:R-:W-:Y:S01]  /*76b0*/  @!P0 IMAD.MOV R11, RZ, RZ, -R11 ;  /* 0x000000ffff0b8224 */ /* 0x000fe200078e0a0b */
[----:B------:R-:W-:Y:S01]  /*76c0*/  STL [R1+0x1f0], R21 ;  /* 0x0001f01501007387 */ /* 0x000fe20000100800 */
[----:B------:R-:W-:Y:S02]  /*76d0*/  @!P1 IMAD.MOV R8, RZ, RZ, -R8 ;  /* 0x000000ffff089224 */ /* 0x000fe400078e0a08 */
[----:B------:R-:W-:Y:S01]  /*76e0*/  IMAD.MOV R3, RZ, RZ, -R3 ;  /* 0x000000ffff037224 */ /* 0x000fe200078e0a03 */
[----:B------:R-:W-:Y:S04]  /*76f0*/  STL [R1+0x1ec], R14 ;  /* 0x0001ec0e01007387 */ /* 0x000fe80000100800 */
[----:B------:R-:W-:Y:S04]  /*7700*/  STL [R1+0x1e8], R13 ;  /* 0x0001e80d01007387 */ /* 0x000fe80000100800 */
[----:B------:R-:W-:Y:S04]  /*7710*/  STL [R1+0x1e4], R11 ;  /* 0x0001e40b01007387 */ /* 0x000fe80000100800 */
[----:B------:R0:W-:Y:S01]  /*7720*/  STL [R1+0x1e0], R8 ;  /* 0x0001e00801007387 */ /* 0x0001e20000100800 */
[----:B------:R-:W-:-:S02]  /*7730*/  @!P4 IMAD.IADD R10, R10, 0x1, -R4 ;  /* 0x000000010a0ac824 */ /* 0x000fc400078e0a04 */
[----:B0-----:R-:W-:-:S05]  /*7740*/  IMAD R8, R4, R3, R2 ;  /* 0x0000000304087224 */ /* 0x001fca00078e0202 */
[----:B------:R-:W-:Y:S02]  /*7750*/  ISETP.GT.U32.AND P4, PT, R4, R8, PT ;  /* 0x000000080400720c */ /* 0x000fe40003f84070 */
[----:B------:R-:W-:Y:S02]  /*7760*/  LOP3.LUT R11, R0, 0x55, R7, 0xfe, !PT ;  /* 0x00000055000b7812 */ /* 0x000fe400078efe07 */
[C---:B------:R-:W-:Y:S02]  /*7770*/  ISETP.GT.U32.AND P6, PT, R4.reuse, R18, PT ;  /* 0x000000120400720c */ /* 0x040fe40003fc4070 */
[----:B------:R-:W-:Y:S02]  /*7780*/  IABS R11, R11 ;  /* 0x0000000b000b7213 */ /* 0x000fe40000000000 */
[----:B------:R-:W-:-:S05]  /*7790*/  ISETP.GT.U32.AND P5, PT, R4, R17, PT ;  /* 0x000000110400720c */ /* 0x000fca0003fa4070 */
[----:B------:R-:W-:Y:S02]  /*77a0*/  @!P4 IMAD.IADD R8, R8, 0x1, -R4 ;  /* 0x000000010808c824 */ /* 0x000fe400078e0a04 */
[----:B------:R-:W-:-:S03]  /*77b0*/  IMAD.HI.U32 R2, R5, R11, RZ ;  /* 0x0000000b05027227 */ /* 0x000fc600078e00ff */
[----:B------:R-:W-:Y:S01]  /*77c0*/  ISETP.GT.U32.AND P4, PT, R4, R8, PT ;  /* 0x000000080400720c */ /* 0x000fe20003f84070 */
[----:B------:R-:W-:Y:S01]  /*77d0*/  IMAD.MOV R2, RZ, RZ, -R2 ;  /* 0x000000ffff027224 */ /* 0x000fe200078e0a02 */
[----:B------:R-:W-:Y:S01]  /*77e0*/  LOP3.LUT R14, R0, 0x56, R7, 0xfe, !PT ;  /* 0x00000056000e7812 */ /* 0x000fe200078efe07 */
[--C-:B------:R-:W-:Y:S01]  /*77f0*/  @!P6 IMAD.IADD R18, R18, 0x1, -R4.reuse ;  /* 0x000000011212e824 */ /* 0x100fe200078e0a04 */
[C---:B------:R-:W-:Y:S01]  /*7800*/  ISETP.GT.U32.AND P6, PT, R4.reuse, R12, PT ;  /* 0x0000000c0400720c */ /* 0x040fe20003fc4070 */
[----:B------:R-:W-:Y:S01]  /*7810*/  IMAD R11, R4, R2, R11 ;  /* 0x00000002040b7224 */ /* 0x000fe200078e020b */
[----:B------:R-:W-:Y:S02]  /*7820*/  ISETP.GE.AND P3, PT, R86, RZ, PT ;  /* 0x000000ff5600720c */ /* 0x000fe40003f66270 */
[----:B------:R-:W-:Y:S01]  /*7830*/  IABS R86, R14 ;  /* 0x0000000e00567213 */ /* 0x000fe20000000000 */
[----:B------:R-:W-:-:S04]  /*7840*/  @!P5 IMAD.IADD R17, R17, 0x1, -R4 ;  /* 0x000000011111d824 */ /* 0x000fc800078e0a04 */
[----:B------:R-:W-:Y:S01]  /*7850*/  @!P4 IMAD.IADD R8, R8, 0x1, -R4 ;  /* 0x000000010808c824 */ /* 0x000fe200078e0a04 */
[C---:B------:R-:W-:Y:S01]  /*7860*/  ISETP.GT.U32.AND P4, PT, R4.reuse, R11, PT ;  /* 0x0000000b0400720c */ /* 0x040fe20003f84070 */
[----:B------:R-:W-:Y:S01]  /*7870*/  IMAD.HI.U32 R3, R5, R86, RZ ;  /* 0x0000005605037227 */ /* 0x000fe200078e00ff */
[----:B------:R-:W-:-:S03]  /*7880*/  ISETP.GT.U32.AND P5, PT, R4, R17, PT ;  /* 0x000000110400720c */ /* 0x000fc60003fa4070 */
[----:B------:R-:W-:Y:S02]  /*7890*/  IMAD.MOV R3, RZ, RZ, -R3 ;  /* 0x000000ffff037224 */ /* 0x000fe400078e0a03 */
[----:B------:R-:W-:Y:S02]  /*78a0*/  @!P6 IMAD.IADD R12, R12, 0x1, -R4 ;  /* 0x000000010c0ce824 */ /* 0x000fe400078e0a04 */
[----:B------:R-:W-:Y:S01]  /*78b0*/  IMAD R86, R4, R3, R86 ;  /* 0x0000000304567224 */ /* 0x000fe200078e0256 */
[--C-:B------:R-:W-:Y:S02]  /*78c0*/  LOP3.LUT R22, R0, 0x10, R7.reuse, 0xfe, !PT ;  /* 0x0000001000167812 */ /* 0x100fe400078efe07 */
[C---:B------:R-:W-:Y:S01]  /*78d0*/  ISETP.GT.U32.AND P6, PT, R4.reuse, R12, PT ;  /* 0x0000000c0400720c */ /* 0x040fe20003fc4070 */
[--C-:B------:R-:W-:Y:S01]  /*78e0*/  @!P4 IMAD.IADD R11, R11, 0x1, -R4.reuse ;  /* 0x000000010b0bc824 */ /* 0x100fe200078e0a04 */
[----:B------:R-:W-:Y:S02]  /*78f0*/  ISETP.GT.U32.AND P4, PT, R4, R86, PT ;  /* 0x000000560400720c */ /* 0x000fe40003f84070 */
[----:B------:R-:W-:Y:S01]  /*7900*/  LOP3.LUT R13, R0, 0x57, R7, 0xfe, !PT ;  /* 0x00000057000d7812 */ /* 0x000fe200078efe07 */
[----:B------:R-:W-:Y:S01]  /*7910*/  @!P5 IMAD.IADD R17, R17, 0x1, -R4 ;  /* 0x000000011111d824 */ /* 0x000fe200078e0a04 */
[----:B------:R-:W-:-:S02]  /*7920*/  ISETP.GE.AND P5, PT, R22, RZ, PT ;  /* 0x000000ff1600720c */ /* 0x000fc40003fa6270 */
[----:B------:R-:W-:Y:S02]  /*7930*/  ISETP.GE.AND P1, PT, R87, RZ, PT ;  /* 0x000000ff5700720c */ /* 0x000fe40003f26270 */
[----:B------:R-:W-:Y:S02]  /*7940*/  IABS R87, R13 ;  /* 0x0000000d00577213 */ /* 0x000fe40000000000 */
[--C-:B------:R-:W-:Y:S01]  /*7950*/  LOP3.LUT R15, R0, 0x59, R7.reuse, 0xfe, !PT ;  /* 0x00000059000f7812 */ /* 0x100fe200078efe07 */
[----:B------:R-:W-:Y:S01]  /*7960*/  @!P6 IMAD.IADD R12, R12, 0x1, -R4 ;  /* 0x000000010c0ce824 */ /* 0x000fe200078e0a04 */
[----:B------:R-:W-:Y:S01]  /*7970*/  LOP3.LUT R13, R0, 0x58, R7, 0xfe, !PT ;  /* 0x00000058000d7812 */ /* 0x000fe200078efe07 */
[----:B------:R-:W-:Y:S01]  /*7980*/  IMAD.HI.U32 R14, R5, R87, RZ ;  /* 0x00000057050e7227 */ /* 0x000fe200078e00ff */
[----:B------:R-:W-:Y:S02]  /*7990*/  IABS R15, R15 ;  /* 0x0000000f000f7213 */ /* 0x000fe40000000000 */
[----:B------:R-:W-:Y:S01]  /*79a0*/  ISETP.GE.AND P6, PT, R88, RZ, PT ;  /* 0x000000ff5800720c */ /* 0x000fe20003fc6270 */
[----:B------:R-:W-:Y:S01]  /*79b0*/  IMAD.MOV.U32 R88, RZ, RZ, R38 ;  /* 0x000000ffff587224 */ /* 0x000fe200078e0026 */
[----:B------:R-:W-:Y:S01]  /*79c0*/  IABS R13, R13 ;  /* 0x0000000d000d7213 */ /* 0x000fe20000000000 */
[----:B------:R-:W-:-:S02]  /*79d0*/  @!P4 IMAD.IADD R86, R86, 0x1, -R4 ;  /* 0x000000015656c824 */ /* 0x000fc400078e0a04 */
[----:B------:R-:W-:Y:S02]  /*79e0*/  IMAD.MOV R16, RZ, RZ, -R14 ;  /* 0x000000ffff107224 */ /* 0x000fe400078e0a0e */
[----:B------:R-:W-:Y:S01]  /*79f0*/  IMAD.MOV.U32 R14, RZ, RZ, R15 ;  /* 0x000000ffff0e7224 */ /* 0x000fe200078e000f */
[C---:B------:R-:W-:Y:S01]  /*7a00*/  ISETP.GT.U32.AND P4, PT, R4.reuse, R11, PT ;  /* 0x0000000b0400720c */ /* 0x040fe20003f84070 */
[----:B------:R-:W-:Y:S01]  /*7a10*/  @!P5 IMAD.MOV R88, RZ, RZ, -R88 ;  /* 0x000000ffff58d224 */ /* 0x000fe200078e0a58 */
[----:B------:R-:W-:Y:S01]  /*7a20*/  ISETP.GT.U32.AND P5, PT, R4, R86, PT ;  /* 0x000000560400720c */ /* 0x000fe20003fa4070 */
[----:B------:R-:W-:-:S04]  /*7a30*/  IMAD.HI.U32 R3, R5, R13, RZ ;  /* 0x0000000d05037227 */ /* 0x000fc800078e00ff */
[----:B------:R-:W-:Y:S01]  /*7a40*/  IMAD.HI.U32 R2, R5, R14, RZ ;  /* 0x0000000e05027227 */ /* 0x000fe200078e00ff */
[C-C-:B------:R-:W-:Y:S02]  /*7a50*/  LOP3.LUT R21, R0.reuse, 0x60, R7.reuse, 0xfe, !PT ;  /* 0x0000006000157812 */ /* 0x140fe400078efe07 */
[----:B------:R-:W-:Y:S01]  /*7a60*/  LOP3.LUT R20, R0, 0x61, R7, 0xfe, !PT ;  /* 0x0000006100147812 */ /* 0x000fe200078efe07 */
[----:B------:R-:W-:Y:S02]  /*7a70*/  IMAD.MOV R3, RZ, RZ, -R3 ;  /* 0x000000ffff037224 */ /* 0x000fe400078e0a03 */
[----:B------:R-:W-:Y:S01]  /*7a80*/  IMAD.MOV R2, RZ, RZ, -R2 ;  /* 0x000000ffff027224 */ /* 0x000fe200078e0a02 */
[----:B------:R-:W-:Y:S01]  /*7a90*/  IABS R15, R21 ;  /* 0x00000015000f7213 */ /* 0x000fe20000000000 */
[C---:B------:R-:W-:Y:S01]  /*7aa0*/  IMAD R87, R4.reuse, R16, R87 ;  /* 0x0000001004577224 */ /* 0x040fe200078e0257 */
[----:B------:R-:W-:Y:S01]  /*7ab0*/  IABS R16, R20 ;  /* 0x0000001400107213 */ /* 0x000fe20000000000 */
[----:B------:R-:W-:-:S02]  /*7ac0*/  IMAD R13, R4, R3, R13 ;  /* 0x00000003040d7224 */ /* 0x000fc400078e020d */
[C---:B------:R-:W-:Y:S02]  /*7ad0*/  IMAD R14, R4.reuse, R2, R14 ;  /* 0x00000002040e7224 */ /* 0x040fe400078e020e */
[--C-:B------:R-:W-:Y:S01]  /*7ae0*/  @!P4 IMAD.IADD R11, R11, 0x1, -R4.reuse ;  /* 0x000000010b0bc824 */ /* 0x100fe200078e0a04 */
[----:B------:R-:W-:Y:S01]  /*7af0*/  ISETP.GT.U32.AND P4, PT, R4, R13, PT ;  /* 0x0000000d0400720c */ /* 0x000fe20003f84070 */
[----:B------:R-:W-:Y:S01]  /*7b00*/  @!P5 IMAD.IADD R86, R86, 0x1, -R4 ;  /* 0x000000015656d824 */ /* 0x000fe200078e0a04 */
[C---:B------:R-:W-:Y:S01]  /*7b10*/  ISETP.GT.U32.AND P5, PT, R4.reuse, R14, PT ;  /* 0x0000000e0400720c */ /* 0x040fe20003fa4070 */
[----:B------:R-:W-:Y:S01]  /*7b20*/  IMAD.HI.U32 R2, R5, R15, RZ ;  /* 0x0000000f05027227 */ /* 0x000fe200078e00ff */
[----:B------:R-:W-:-:S03]  /*7b30*/  ISETP.GT.U32.AND P0, PT, R4, R6, PT ;  /* 0x000000060400720c */ /* 0x000fc60003f04070 */
[----:B------:R-:W-:-:S04]  /*7b40*/  IMAD.HI.U32 R20, R5, R16, RZ ;  /* 0x0000001005147227 */ /* 0x000fc800078e00ff */
[----:B------:R-:W-:Y:S02]  /*7b50*/  IMAD.MOV R2, RZ, RZ, -R2 ;  /* 0x000000ffff027224 */ /* 0x000fe400078e0a02 */
[----:B------:R-:W-:Y:S02]  /*7b60*/  IMAD.MOV R20, RZ, RZ, -R20 ;  /* 0x000000ffff147224 */ /* 0x000fe400078e0a14 */
[----:B------:R-:W-:Y:S01]  /*7b70*/  IMAD R15, R4, R2, R15 ;  /* 0x00000002040f7224 */ /* 0x000fe200078e020f */
[--C-:B------:R-:W-:Y:S01]  /*7b80*/  LOP3.LUT R2, R0, 0x69, R7.reuse, 0xfe, !PT ;  /* 0x0000006900027812 */ /* 0x100fe200078efe07 */
[----:B------:R-:W-:Y:S01]  /*7b90*/  IMAD R16, R4, R20, R16 ;  /* 0x0000001404107224 */ /* 0x000fe200078e0210 */
[----:B------:R-:W-:Y:S01]  /*7ba0*/  LOP3.LUT R22, R0, 0x13, R7, 0xfe, !PT ;  /* 0x0000001300167812 */ /* 0x000fe200078efe07 */
[--C-:B------:R-:W-:Y:S01]  /*7bb0*/  @!P4 IMAD.IADD R13, R13, 0x1, -R4.reuse ;  /* 0x000000010d0dc824 */ /* 0x100fe200078e0a04 */
[----:B------:R-:W-:Y:S01]  /*7bc0*/  IABS R20, R2 ;  /* 0x0000000200147213 */ /* 0x000fe20000000000 */
[----:B------:R-:W-:Y:S01]  /*7bd0*/  @!P5 IMAD.IADD R14, R14, 0x1, -R4 ;  /* 0x000000010e0ed824 */ /* 0x000fe200078e0a04 */
[----:B------:R-:W-:-:S02]  /*7be0*/  ISETP.GT.U32.AND P4, PT, R4, R15, PT ;  /* 0x0000000f0400720c */ /* 0x000fc40003f84070 */
[----:B------:R-:W-:Y:S01]  /*7bf0*/  ISETP.GT.U32.AND P5, PT, R4, R16, PT ;  /* 0x000000100400720c */ /* 0x000fe20003fa4070 */
[----:B------:R-:W-:Y:S01]  /*7c00*/  @!P0 IMAD.IADD R6, R6, 0x1, -R4 ;  /* 0x0000000106068824 */ /* 0x000fe200078e0a04 */
[----:B------:R-:W-:Y:S01]  /*7c10*/  ISETP.GE.AND P0, PT, R22, RZ, PT ;  /* 0x000000ff1600720c */ /* 0x000fe20003f06270 */
[----:B------:R-:W-:Y:S01]  /*7c20*/  IMAD.HI.U32 R2, R5, R20, RZ ;  /* 0x0000001405027227 */ /* 0x000fe200078e00ff */
[----:B------:R-:W-:-:S03]  /*7c30*/  LOP3.LUT R19, R0, 0x68, R7, 0xfe, !PT ;  /* 0x0000006800137812 */ /* 0x000fc600078efe07 */
        /* <DEDUP_REMOVED lines=8> */
[----:B------:R-:W-:-:S02]  /*7cc0*/  IMAD.MOV.U32 R2, RZ, RZ, R46 ;  /* 0x000000ffff027224 */ /* 0x000fc400078e002e */
[----:B------:R-:W-:Y:S01]  /*7cd0*/  IMAD.HI.U32 R3, R5, R19, RZ ;  /* 0x0000001305037227 */ /* 0x000fe200078e00ff */
[----:B------:R-:W-:-:S03]  /*7ce0*/  LOP3.LUT R21, R0, 0x70, R7, 0xfe, !PT ;  /* 0x0000007000157812 */ /* 0x000fc600078efe07 */
[----:B------:R-:W-:Y:S01]  /*7cf0*/  @!P0 IMAD.MOV R2, RZ, RZ, -R2 ;  /* 0x000000ffff028224 */ /* 0x000fe200078e0a02 */
[----:B------:R-:W-:Y:S01]  /*7d00*/  ISETP.GT.U32.AND P0, PT, R4, R16, PT ;  /* 0x000000100400720c */ /* 0x000fe20003f04070 */
[----:B------:R-:W-:Y:S02]  /*7d10*/  IMAD.MOV R3, RZ, RZ, -R3 ;  /* 0x000000ffff037224 */ /* 0x000fe400078e0a03 */
[----:B------:R-:W-:Y:S01]  /*7d20*/  IMAD.HI.U32 R22, R5, R38, RZ ;  /* 0x0000002605167227 */ /* 0x000fe200078e00ff */
[----:B------:R-:W-:-:S03]  /*7d30*/  IABS R21, R21 ;  /* 0x0000001500157213 */ /* 0x000fc60000000000 */
[C---:B------:R-:W-:Y:S02]  /*7d40*/  IMAD R19, R4.reuse, R3, R19 ;  /* 0x0000000304137224 */ /* 0x040fe400078e0213 */
[----:B------:R-:W-:Y:S02]  /*7d50*/  IMAD.MOV R22, RZ, RZ, -R22 ;  /* 0x000000ffff167224 */ /* 0x000fe400078e0a16 */
[----:B------:R-:W-:Y:S01]  /*7d60*/  @!P3 IMAD.MOV R48, RZ, RZ, -R48 ;  /* 0x000000ffff30b224 */ /* 0x000fe200078e0a30 */
[C---:B------:R-:W-:Y:S01]  /*7d70*/  ISETP.GT.U32.AND P3, PT, R4.reuse, R13, PT ;  /* 0x0000000d0400720c */ /* 0x040fe20003f64070 */
[C---:B------:R-:W-:Y:S02]  /*7d80*/  IMAD R38, R4.reuse, R22, R38 ;  /* 0x0000001604267224 */ /* 0x040fe400078e0226 */
[----:B------:R-:W-:Y:S01]  /*7d90*/  @!P4 IMAD.IADD R87, R87, 0x1, -R4 ;  /* 0x000000015757c824 */ /* 0x000fe200078e0a04 */
[----:B------:R-:W-:Y:S01]  /*7da0*/  ISETP.GT.U32.AND P4, PT, R4, R19, PT ;  /* 0x000000130400720c */ /* 0x000fe20003f84070 */
[----:B------:R-:W-:-:S04]  /*7db0*/  IMAD.HI.U32 R3, R5, R21, RZ ;  /* 0x0000001505037227 */ /* 0x000fc800078e00ff */
[--C-:B------:R-:W-:Y:S01]  /*7dc0*/  @!P0 IMAD.IADD R16, R16, 0x1, -R4.reuse ;  /* 0x0000000110108824 */ /* 0x100fe200078e0a04 */
[C---:B------:R-:W-:Y:S01]  /*7dd0*/  ISETP.GT.U32.AND P0, PT, R4.reuse, R38, PT ;  /* 0x000000260400720c */ /* 0x040fe20003f04070 */
[----:B------:R-:W-:Y:S01]  /*7de0*/  IMAD.MOV R3, RZ, RZ, -R3 ;  /* 0x000000ffff037224 */ /* 0x000fe200078e0a03 */
[C---:B------:R-:W-:Y:S01]  /*7df0*/  ISETP.GT.U32.AND P5, PT, R4.reuse, R15, PT ;  /* 0x0000000f0400720c */ /* 0x040fe20003fa4070 */
[----:B------:R0:W-:Y:S02]  /*7e00*/  STL [R1+0x758], R86 ;  /* 0x0007585601007387 */ /* 0x0001e40000100800 */
[C---:B------:R-:W-:Y:S02]  /*7e10*/  IMAD R21, R4.reuse, R3, R21 ;  /* 0x0000000304157224 */ /* 0x040fe400078e0215 */
[----:B------:R-:W-:Y:S02]  /*7e20*/  IMAD.MOV.U32 R3, RZ, RZ, R47 ;  /* 0x000000ffff037224 */ /* 0x000fe400078e002f */
[--C-:B------:R-:W-:Y:S01]  /*7e30*/  @!P3 IMAD.IADD R13, R13, 0x1, -R4.reuse ;  /* 0x000000010d0db824 */ /* 0x100fe200078e0a04 */
[----:B------:R-:W-:Y:S01]  /*7e40*/  ISETP.GT.U32.AND P3, PT, R4, R20, PT ;  /* 0x000000140400720c */ /* 0x000fe20003f64070 */
[--C-:B------:R-:W-:Y:S01]  /*7e50*/  @!P4 IMAD.IADD R19, R19, 0x1, -R4.reuse ;  /* 0x000000011313c824 */ /* 0x100fe200078e0a04 */
[----:B0-----:R-:W-:Y:S01]  /*7e60*/  LOP3.LUT R86, R0, 0x78, R7, 0xfe, !PT ;  /* 0x0000007800567812 */ /* 0x001fe200078efe07 */
[----:B------:R-:W-:Y:S01]  /*7e70*/  @!P1 IMAD.MOV R3, RZ, RZ, -R3 ;  /* 0x000000ffff039224 */ /* 0x000fe200078e0a03 */
[----:B------:R-:W-:Y:S01]  /*7e80*/  ISETP.GT.U32.AND P1, PT, R4, R14, PT ;  /* 0x0000000e0400720c */ /* 0x000fe20003f24070 */
[----:B------:R-:W-:Y:S01]  /*7e90*/  @!P0 IMAD.IADD R38, R38, 0x1, -R4 ;  /* 0x0000000126268824 */ /* 0x000fe200078e0a04 */
[----:B------:R-:W-:-:S02]  /*7ea0*/  IABS R22, R86 ;  /* 0x0000005600167213 */ /* 0x000fc40000000000 */
[--C-:B------:R-:W-:Y:S02]  /*7eb0*/  LOP3.LUT R86, R0, 0x15, R7.reuse, 0xfe, !PT ;  /* 0x0000001500567812 */ /* 0x100fe400078efe07 */
[----:B------:R-:W-:Y:S01]  /*7ec0*/  ISETP.GT.U32.AND P0, PT, R4, R19, PT ;  /* 0x000000130400720c */ /* 0x000fe20003f04070 */
[--C-:B------:R-:W-:Y:S01]  /*7ed0*/  @!P5 IMAD.IADD R15, R15, 0x1, -R4.reuse ;  /* 0x000000010f0fd824 */ /* 0x100fe200078e0a04 */
[----:B------:R-:W-:Y:S02]  /*7ee0*/  ISETP.GE.AND P5, PT, R86, RZ, PT ;  /* 0x000000ff5600720c */ /* 0x000fe40003fa6270 */
[--C-:B------:R-:W-:Y:S01]  /*7ef0*/  LOP3.LUT R86, R0, 0x17, R7.reuse, 0xfe, !PT ;  /* 0x0000001700567812 */ /* 0x100fe200078efe07 */
[----:B------:R0:W-:Y:S01]  /*7f00*/  STL [R1+0x1d8], R3 ;  /* 0x0001d80301007387 */ /* 0x0001e20000100800 */
[--C-:B------:R-:W-:Y:S02]  /*7f10*/  @!P3 IMAD.IADD R20, R20, 0x1, -R4.reuse ;  /* 0x000000011414b824 */ /* 0x100fe400078e0a04 */
[----:B------:R-:W-:Y:S01]  /*7f20*/  ISETP.GE.AND P3, PT, R86, RZ, PT ;  /* 0x000000ff5600720c */ /* 0x000fe20003f66270 */
[----:B------:R1:W-:Y:S01]  /*7f30*/  STL [R1+0x1d4], R2 ;  /* 0x0001d40201007387 */ /* 0x0003e20000100800 */
[--C-:B------:R-:W-:Y:S01]  /*7f40*/  LOP3.LUT R86, R0, 0x18, R7.reuse, 0xfe, !PT ;  /* 0x0000001800567812 */ /* 0x100fe200078efe07 */
[--C-:B------:R-:W-:Y:S01]  /*7f50*/  @!P1 IMAD.IADD R14, R14, 0x1, -R4.reuse ;  /* 0x000000010e0e9824 */ /* 0x100fe200078e0a04 */
[----:B------:R-:W-:Y:S01]  /*7f60*/  ISETP.GT.U32.AND P1, PT, R4, R21, PT ;  /* 0x000000150400720c */ /* 0x000fe20003f24070 */
[----:B------:R-:W-:Y:S01]  /*7f70*/  @!P0 IMAD.IADD R19, R19, 0x1, -R4 ;  /* 0x0000000113138824 */ /* 0x000fe200078e0a04 */
[----:B0-----:R-:W-:Y:S01]  /*7f80*/  LOP3.LUT R3, R0, 0x16, R7, 0xfe, !PT ;  /* 0x0000001600037812 */ /* 0x001fe200078efe07 */
[----:B-1----:R-:W-:Y:S01]  /*7f90*/  IMAD.HI.U32 R2, R5, R22, RZ ;  /* 0x0000001605027227 */ /* 0x002fe200078e00ff */
[----:B------:R-:W-:-:S03]  /*7fa0*/  ISETP.GE.AND P0, PT, R86, RZ, PT ;  /* 0x000000ff5600720c */ /* 0x000fc60003f06270 */
[----:B------:R-:W-:Y:S01]  /*7fb0*/  IMAD.MOV R2, RZ, RZ, -R2 ;  /* 0x000000ffff027224 */ /* 0x000fe200078e0a02 */
[----:B------:R-:W-:Y:S01]  /*7fc0*/  ISETP.GE.AND P4, PT, R3, RZ, PT ;  /* 0x000000ff0300720c */ /* 0x000fe20003f86270 */
[----:B------:R-:W0:Y:S01]  /*7fd0*/  S2R R86, SR_TID.X ;  /* 0x0000000000567919 */ /* 0x000e220000002100 */
[----:B------:R-:W-:Y:S02]  /*7fe0*/  IMAD.MOV.U32 R3, RZ, RZ, R56 ;  /* 0x000000ffff037224 */ /* 0x000fe400078e0038 */
[C---:B------:R-:W-:Y:S02]  /*7ff0*/  IMAD R22, R4.reuse, R2, R22 ;  /* 0x0000000204167224 */ /* 0x040fe400078e0216 */
[----:B------:R-:W-:Y:S02]  /*8000*/  IMAD.MOV.U32 R2, RZ, RZ, R55 ;  /* 0x000000ffff027224 */ /* 0x000fe400078e0037 */
[----:B------:R-:W-:Y:S02]  /*8010*/  @!P6 IMAD.MOV R3, RZ, RZ, -R3 ;  /* 0x000000ffff03e224 */ /* 0x000fe400078e0a03 */
[----:B------:R-:W-:Y:S01]  /*8020*/  @!P5 IMAD.MOV R2, RZ, RZ, -R2 ;  /* 0x000000ffff02d224 */ /* 0x000fe200078e0a02 */
[----:B------:R-:W-:Y:S01]  /*8030*/  STL [R1+0x75c], R87 ;  /* 0x00075c5701007387 */ /* 0x000fe20000100800 */
[----:B------:R-:W-:Y:S01]  /*8040*/  @!P1 IMAD.IADD R21, R21, 0x1, -R4 ;  /* 0x0000000115159824 */ /* 0x000fe200078e0a04 */
[----:B------:R-:W-:-:S02]  /*8050*/  ISETP.GT.U32.AND P1, PT, R4, R22, PT ;  /* 0x000000160400720c */ /* 0x000fc40003f24070 */
[----:B------:R-:W-:Y:S04]  /*8060*/  STL [R1+0x1c0], R3 ;  /* 0x0001c00301007387 */ /* 0x000fe80000100800 */
[----:B------:R1:W-:Y:S02]  /*8070*/  STL [R1+0x1bc], R2 ;  /* 0x0001bc0201007387 */ /* 0x0003e40000100800 */
[----:B-1----:R-:W-:-:S04]  /*8080*/  IMAD.MOV.U32 R2, RZ, RZ, R54 ;  /* 0x000000ffff027224 */ /* 0x002fc800078e0036 */
[----:B------:R-:W-:Y:S01]  /*8090*/  @!P4 IMAD.MOV R2, RZ, RZ, -R2 ;  /* 0x000000ffff02c224 */ /* 0x000fe200078e0a02 */
[----:B------:R-:W-:Y:S01]  /*80a0*/  ISETP.GT.U32.AND P4, PT, R4, R38, PT ;  /* 0x000000260400720c */ /* 0x000fe20003f84070 */
[----:B------:R-:W-:Y:S01]  /*80b0*/  @!P1 IMAD.IADD R22, R22, 0x1, -R4 ;  /* 0x0000000116169824 */ /* 0x000fe200078e0a04 */
[----:B------:R-:W-:-:S04]  /*80c0*/  ISETP.GT.U32.AND P5, PT, R4, R21, PT ;  /* 0x000000150400720c */ /* 0x000fc80003fa4070 */
[C---:B------:R-:W-:Y:S02]  /*80d0*/  ISETP.GT.U32.AND P1, PT, R4.reuse, R22, PT ;  /* 0x000000160400720c */ /* 0x040fe40003f24070 */
[----:B------:R-:W-:Y:S02]  /*80e0*/  ISETP.GT.U32.AND P6, PT, R4, R20, PT ;  /* 0x000000140400720c */ /* 0x000fe40003fc4070 */
[----:B------:R-:W-:-:S03]  /*80f0*/  LOP3.LUT R3, R0, 0x1a, R7, 0xfe, !PT ;  /* 0x0000001a00037812 */ /* 0x000fc600078efe07 */
[--C-:B------:R-:W-:Y:S01]  /*8100*/  @!P4 IMAD.IADD R38, R38, 0x1, -R4.reuse ;  /* 0x000000012626c824 */ /* 0x100fe200078e0a04 */
[----:B0-----:R-:W-:Y:S01]  /*8110*/  LOP3.LUT R86, R86, 0x7f, RZ, 0xc0, !PT ;  /* 0x0000007f56567812 */ /* 0x001fe200078ec0ff */
[----:B------:R0:W-:Y:S01]  /*8120*/  STL [R1+0x1b8], R2 ;  /* 0x0001b80201007387 */ /* 0x0001e20000100800 */
[--C-:B------:R-:W-:Y:S01]  /*8130*/  @!P5 IMAD.IADD R21, R21, 0x1, -R4.reuse ;  /* 0x000000011515d824 */ /* 0x100fe200078e0a04 */
[----:B------:R-:W-:Y:S02]  /*8140*/  ISETP.GE.AND P5, PT, R3, RZ, PT ;  /* 0x000000ff0300720c */ /* 0x000fe40003fa6270 */
[----:B------:R1:W-:Y:S01]  /*8150*/  STL [R1+0x760], R38 ;  /* 0x0007602601007387 */ /* 0x0003e20000100800 */
[----:B------:R-:W-:Y:S01]  /*8160*/  LOP3.LUT R3, R0, 0x1b, R7, 0xfe, !PT ;  /* 0x0000001b00037812 */ /* 0x000fe200078efe07 */
[----:B------:R-:W-:Y:S02]  /*8170*/  @!P1 IMAD.IADD R22, R22, 0x1, -R4 ;  /* 0x0000000116169824 */ /* 0x000fe400078e0a04 */
[----:B0-----:R-:W-:-:S02]  /*8180*/  IMAD R2, R86, UR13, RZ ;  /* 0x0000000d56027c24 */ /* 0x001fc4000f8e02ff */
[----:B-1----:R-:W-:Y:S01]  /*8190*/  IMAD.MOV.U32 R38, RZ, RZ, R61 ;  /* 0x000000ffff267224 */ /* 0x002fe200078e003d */
[----:B------:R-:W-:-:S03]  /*81a0*/  ISETP.GE.AND P4, PT, R3, RZ, PT ;  /* 0x000000ff0300720c */ /* 0x000fc60003f86270 */
[----:B------:R-:W-:Y:S01]  /*81b0*/  @!P3 IMAD.MOV R38, RZ, RZ, -R38 ;  /* 0x000000ffff26b224 */ /* 0x000fe200078e0a26 */
[--C-:B------:R-:W-:Y:S02]  /*81c0*/  LOP3.LUT R47, R0, 0x19, R7.reuse, 0xfe, !PT ;  /* 0x00000019002f7812 */ /* 0x100fe400078efe07 */
[----:B------:R-:W-:Y:S01]  /*81d0*/  IADD3 R3, P1, PT, R2, UR18, RZ ;  /* 0x0000001202037c10 */ /* 0x000fe2000ff3e0ff */
[----:B------:R0:W-:Y:S01]  /*81e0*/  STL [R1+0x7d8], R4 ;  /* 0x0007d80401007387 */ /* 0x0001e20000100800 */
[----:B------:R-:W-:Y:S01]  /*81f0*/  LOP3.LUT R46, R0, 0x1c, R7, 0xfe, !PT ;  /* 0x0000001c002e7812 */ /* 0x000fe200078efe07 */
[----:B------:R-:W-:Y:S01]  /*8200*/  @!P6 IMAD.IADD R20, R20, 0x1, -R4 ;  /* 0x000000011414e824 */ /* 0x000fe200078e0a04 */
[----:B------:R-:W-:Y:S01]  /*8210*/  ISETP.GE.AND P6, PT, R47, RZ, PT ;  /* 0x000000ff2f00720c */ /* 0x000fe20003fc6270 */
[----:B------:R1:W-:Y:S01]  /*8220*/  STL [R1+0x1b4], R38 ;  /* 0x0001b42601007387 */ /* 0x0003e20000100800 */
[----:B------:R-:W-:Y:S01]  /*8230*/  LEA.HI.X.SX32 R2, R2, UR19, 0x1, P1 ;  /* 0x0000001302027c11 */ /* 0x000fe200088f0eff */
[----:B------:R-:W-:Y:S01]  /*8240*/  @!P0 IMAD.MOV R85, RZ, RZ, -R85 ;  /* 0x000000ffff558224 */ /* 0x000fe200078e0a55 */
[----:B------:R-:W-:Y:S01]  /*8250*/  LOP3.LUT R47, R0, 0x1d, R7, 0xfe, !PT ;  /* 0x0000001d002f7812 */ /* 0x000fe200078efe07 */
[----:B------:R-:W-:Y:S01]  /*8260*/  IMAD.MOV.U32 R61, RZ, RZ, R34 ;  /* 0x000000ffff3d7224 */ /* 0x000fe200078e0022 */
[----:B------:R-:W-:Y:S01]  /*8270*/  ISETP.GE.AND P1, PT, R46, RZ, PT ;  /* 0x000000ff2e00720c */ /* 0x000fe20003f26270 */
[----:B0-----:R-:W-:-:S02]  /*8280*/  IMAD.MOV.U32 R4, RZ, RZ, R82 ;  /* 0x000000ffff047224 */ /* 0x001fc400078e0052 */
[----:B------:R-:W-:Y:S02]  /*8290*/  IMAD.MOV.U32 R56, RZ, RZ, R31 ;  /* 0x000000ffff387224 */ /* 0x000fe400078e001f */
[----:B------:R-:W-:Y:S01]  /*82a0*/  IMAD.MOV.U32 R55, RZ, RZ, R30 ;  /* 0x000000ffff377224 */ /* 0x000fe200078e001e */
[C---:B------:R-:W-:Y:S01]  /*82b0*/  LOP3.LUT R87, R0.reuse, 0x54, R7, 0xfe, !PT ;  /* 0x0000005400577812 */ /* 0x040fe200078efe07 */
[----:B-1----:R-:W-:Y:S01]  /*82c0*/  IMAD.MOV.U32 R38, RZ, RZ, R83 ;  /* 0x000000ffff267224 */ /* 0x002fe200078e0053 */
[----:B------:R-:W-:Y:S01]  /*82d0*/  ISETP.GE.AND P0, PT, R47, RZ, PT ;  /* 0x000000ff2f00720c */ /* 0x000fe20003f06270 */
[----:B------:R-:W-:Y:S01]  /*82e0*/  IMAD.MOV.U32 R54, RZ, RZ, R27 ;  /* 0x000000ffff367224 */ /* 0x000fe200078e001b */
[----:B------:R-:W0:Y:S01]  /*82f0*/  LDCU UR19, c[0x0][0x3b0] ;  /* 0x00007600ff1377ac */ /* 0x000e220008000800 */
[----:B------:R-:W-:Y:S01]  /*8300*/  @!P5 IMAD.MOV R38, RZ, RZ, -R38 ;  /* 0x000000ffff26d224 */ /* 0x000fe200078e0a26 */
[C-C-:B------:R-:W-:Y:S01]  /*8310*/  LOP3.LUT R46, R0.reuse, 0x1e, R7.reuse, 0xfe, !PT ;  /* 0x0000001e002e7812 */ /* 0x140fe200078efe07 */
[----:B------:R-:W-:Y:S01]  /*8320*/  @!P4 IMAD.MOV R4, RZ, RZ, -R4 ;  /* 0x000000ffff04c224 */ /* 0x000fe200078e0a04 */
[----:B------:R-:W-:Y:S01]  /*8330*/  LOP3.LUT R47, R0, 0x1f, R7, 0xfe, !PT ;  /* 0x0000001f002f7812 */ /* 0x000fe200078efe07 */
[----:B------:R-:W1:Y:S01]  /*8340*/  LDCU UR18, c[0x0][0x3b0] ;  /* 0x00007600ff1277ac */ /* 0x000e620008000800 */
[----:B------:R2:W-:Y:S01]  /*8350*/  STL [R1+0x1b0], R38 ;  /* 0x0001b02601007387 */ /* 0x0005e20000100800 */
[----:B------:R-:W-:-:S03]  /*8360*/  ISETP.GE.AND P3, PT, R46, RZ, PT ;  /* 0x000000ff2e00720c */ /* 0x000fc60003f66270 */
[----:B------:R3:W-:Y:S01]  /*8370*/  STL [R1+0x1ac], R4 ;  /* 0x0001ac0401007387 */ /* 0x0007e20000100800 */
[----:B------:R-:W-:Y:S01]  /*8380*/  ISETP.GE.AND P5, PT, R47, RZ, PT ;  /* 0x000000ff2f00720c */ /* 0x000fe20003fa6270 */
[----:B--2---:R-:W-:Y:S01]  /*8390*/  IMAD.MOV.U32 R38, RZ, RZ, R81 ;  /* 0x000000ffff267224 */ /* 0x004fe200078e0051 */
[C-C-:B------:R-:W-:Y:S01]  /*83a0*/  LOP3.LUT R46, R0.reuse, 0x20, R7.reuse, 0xfe, !PT ;  /* 0x00000020002e7812 */ /* 0x140fe200078efe07 */
[----:B---3--:R-:W-:Y:S02]  /*83b0*/  IMAD.MOV.U32 R4, RZ, RZ, R80 ;  /* 0x000000ffff047224 */ /* 0x008fe400078e0050 */
[----:B------:R-:W-:Y:S01]  /*83c0*/  @!P1 IMAD.MOV R38, RZ, RZ, -R38 ;  /* 0x000000ffff269224 */ /* 0x000fe200078e0a26 */
[----:B------:R-:W-:Y:S01]  /*83d0*/  LOP3.LUT R47, R0, 0x21, R7, 0xfe, !PT ;  /* 0x00000021002f7812 */ /* 0x000fe200078efe07 */
[----:B------:R-:W-:Y:S01]  /*83e0*/  @!P0 IMAD.MOV R4, RZ, RZ, -R4 ;  /* 0x000000ffff048224 */ /* 0x000fe200078e0a04 */
[----:B------:R-:W-:Y:S02]  /*83f0*/  ISETP.GE.AND P4, PT, R46, RZ, PT ;  /* 0x000000ff2e00720c */ /* 0x000fe40003f86270 */
[----:B------:R2:W-:Y:S01]  /*8400*/  STL [R1+0x1a8], R38 ;  /* 0x0001a82601007387 */ /* 0x0005e20000100800 */
[----:B------:R-:W-:-:S02]  /*8410*/  ISETP.GE.AND P1, PT, R47, RZ, PT ;  /* 0x000000ff2f00720c */ /* 0x000fc40003f26270 */
[C-C-:B------:R-:W-:Y:S02]  /*8420*/  LOP3.LUT R46, R0.reuse, 0x22, R7.reuse, 0xfe, !PT ;  /* 0x00000022002e7812 */ /* 0x140fe400078efe07 */
[----:B------:R-:W-:Y:S01]  /*8430*/  LOP3.LUT R47, R0, 0x23, R7, 0xfe, !PT ;  /* 0x00000023002f7812 */ /* 0x000fe200078efe07 */
[----:B------:R3:W-:Y:S01]  /*8440*/  STL [R1+0x1a4], R4 ;  /* 0x0001a40401007387 */ /* 0x0007e20000100800 */
[----:B--2---:R-:W-:Y:S01]  /*8450*/  IMAD.MOV.U32 R38, RZ, RZ, R79 ;  /* 0x000000ffff267224 */ /* 0x004fe200078e004f */
[----:B------:R-:W-:-:S03]  /*8460*/  ISETP.GE.AND P0, PT, R46, RZ, PT ;  /* 0x000000ff2e00720c */ /* 0x000fc60003f06270 */
[----:B------:R-:W-:Y:S01]  /*8470*/  @!P3 IMAD.MOV R38, RZ, RZ, -R38 ;  /* 0x000000ffff26b224 */ /* 0x000fe200078e0a26 */
[----:B------:R-:W-:Y:S01]  /*8480*/  ISETP.GE.AND P3, PT, R47, RZ, PT ;  /* 0x000000ff2f00720c */ /* 0x000fe20003f66270 */
[----:B---3--:R-:W-:Y:S01]  /*8490*/  IMAD.MOV.U32 R4, RZ, RZ, R78 ;  /* 0x000000ffff047224 */ /* 0x008fe200078e004e */
[----:B------:R-:W-:-:S03]  /*84a0*/  LOP3.LUT R46, R0, 0x24, R7, 0xfe, !PT ;  /* 0x00000024002e7812 */ /* 0x000fc600078efe07 */
[----:B------:R-:W-:Y:S01]  /*84b0*/  @!P5 IMAD.MOV R4, RZ, RZ, -R4 ;  /* 0x000000ffff04d224 */ /* 0x000fe200078e0a04 */
[----:B------:R-:W-:Y:S01]  /*84c0*/  LOP3.LUT R47, R0, 0x25, R7, 0xfe, !PT ;  /* 0x00000025002f7812 */ /* 0x000fe200078efe07 */
[----:B------:R2:W-:Y:S01]  /*84d0*/  STL [R1+0x1a0], R38 ;  /* 0x0001a02601007387 */ /* 0x0005e20000100800 */
[----:B------:R-:W-:Y:S01]  /*84e0*/  ISETP.GE.AND P5, PT, R46, RZ, PT ;  /* 0x000000ff2e00720c */ /* 0x000fe20003fa6270 */
[----:B------:R-:W-:Y:S02]  /*84f0*/  @!P4 IMAD.MOV R77, RZ, RZ, -R77 ;  /* 0x000000ffff4dc224 */ /* 0x000fe400078e0a4d */
[----:B------:R3:W-:Y:S01]  /*8500*/  STL [R1+0x19c], R4 ;  /* 0x00019c0401007387 */ /* 0x0007e20000100800 */
[----:B------:R-:W-:Y:S01]  /*8510*/  ISETP.GE.AND P4, PT, R47, RZ, PT ;  /* 0x000000ff2f00720c */ /* 0x000fe20003f86270 */
[----:B--2---:R-:W-:Y:S02]  /*8520*/  IMAD.MOV.U32 R38, RZ, RZ, R75 ;  /* 0x000000ffff267224 */ /* 0x004fe400078e004b */
[----:B---3--:R-:W-:-:S02]  /*8530*/  IMAD.MOV.U32 R4, RZ, RZ, R74 ;  /* 0x000000ffff047224 */ /* 0x008fc400078e004a */
[----:B------:R-:W-:Y:S02]  /*8540*/  @!P0 IMAD.MOV R38, RZ, RZ, -R38 ;  /* 0x000000ffff268224 */ /* 0x000fe400078e0a26 */
[----:B------:R-:W-:Y:S01]  /*8550*/  @!P3 IMAD.MOV R4, RZ, RZ, -R4 ;  /* 0x000000ffff04b224 */ /* 0x000fe200078e0a04 */
[C-C-:B------:R-:W-:Y:S02]  /*8560*/  LOP3.LUT R46, R0.reuse, 0x26, R7.reuse, 0xfe, !PT ;  /* 0x00000026002e7812 */ /* 0x140fe400078efe07 */
[----:B------:R-:W-:Y:S01]  /*8570*/  LOP3.LUT R47, R0, 0x27, R7, 0xfe, !PT ;  /* 0x00000027002f7812 */ /* 0x000fe200078efe07 */
[----:B------:R2:W-:Y:S01]  /*8580*/  STL [R1+0x198], R38 ;  /* 0x0001982601007387 */ /* 0x0005e20000100800 */
[----:B------:R-:W-:Y:S01]  /*8590*/  @!P1 IMAD.MOV R76, RZ, RZ, -R76 ;  /* 0x000000ffff4c9224 */ /* 0x000fe200078e0a4c */
[----:B------:R-:W-:Y:S02]  /*85a0*/  ISETP.GE.AND P1, PT, R46, RZ, PT ;  /* 0x000000ff2e00720c */ /* 0x000fe40003f26270 */
[----:B------:R3:W-:Y:S01]  /*85b0*/  STL [R1+0x194], R4 ;  /* 0x0001940401007387 */ /* 0x0007e20000100800 */
[----:B------:R-:W-:-:S02]  /*85c0*/  ISETP.GE.AND P0, PT, R47, RZ, PT ;  /* 0x000000ff2f00720c */ /* 0x000fc40003f06270 */
[C---:B------:R-:W-:Y:S01]  /*85d0*/  LOP3.LUT R46, R0.reuse, 0x28, R7, 0xfe, !PT ;  /* 0x00000028002e7812 */ /* 0x040fe200078efe07 */
[----:B--2---:R-:W-:Y:S02]  /*85e0*/  IMAD.MOV.U32 R38, RZ, RZ, R73 ;  /* 0x000000ffff267224 */ /* 0x004fe400078e0049 */
[----:B---3--:R-:W-:Y:S02]  /*85f0*/  IMAD.MOV.U32 R4, RZ, RZ, R72 ;  /* 0x000000ffff047224 */ /* 0x008fe400078e0048 */
[----:B------:R-:W-:Y:S02]  /*8600*/  @!P5 IMAD.MOV R38, RZ, RZ, -R38 ;  /* 0x000000ffff26d224 */ /* 0x000fe400078e0a26 */
[----:B------:R-:W-:Y:S01]  /*8610*/  @!P4 IMAD.MOV R4, RZ, RZ, -R4 ;  /* 0x000000ffff04c224 */ /* 0x000fe200078e0a04 */
[--C-:B------:R-:W-:Y:S02]  /*8620*/  LOP3.LUT R47, R0, 0x29, R7.reuse, 0xfe, !PT ;  /* 0x00000029002f7812 */ /* 0x100fe400078efe07 */
[----:B------:R-:W-:Y:S01]  /*8630*/  ISETP.GE.AND P3, PT, R46, RZ, PT ;  /* 0x000000ff2e00720c */ /* 0x000fe20003f66270 */
[----:B------:R2:W-:Y:S01]  /*8640*/  STL [R1+0x180], R38 ;  /* 0x0001802601007387 */ /* 0x0005e20000100800 */
[----:B------:R-:W-:-:S02]  /*8650*/  LOP3.LUT R46, R0, 0x2a, R7, 0xfe, !PT ;  /* 0x0000002a002e7812 */ /* 0x000fc400078efe07 */
[----:B------:R-:W-:Y:S01]  /*8660*/  ISETP.GE.AND P5, PT, R47, RZ, PT ;  /* 0x000000ff2f00720c */ /* 0x000fe20003fa6270 */
[----:B------:R3:W-:Y:S01]  /*8670*/  STL [R1+0x17c], R4 ;  /* 0x00017c0401007387 */ /* 0x0007e20000100800 */
[----:B------:R-:W-:Y:S02]  /*8680*/  LOP3.LUT R47, R0, 0x2b, R7, 0xfe, !PT ;  /* 0x0000002b002f7812 */ /* 0x000fe400078efe07 */
[----:B------:R-:W-:Y:S01]  /*8690*/  ISETP.GE.AND P4, PT, R46, RZ, PT ;  /* 0x000000ff2e00720c */ /* 0x000fe20003f86270 */
[----:B--2---:R-:W-:Y:S02]  /*86a0*/  IMAD.MOV.U32 R38, RZ, RZ, R71 ;  /* 0x000000ffff267224 */ /* 0x004fe400078e0047 */
[----:B---3--:R-:W-:Y:S02]  /*86b0*/  IMAD.MOV.U32 R4, RZ, RZ, R70 ;  /* 0x000000ffff047224 */ /* 0x008fe400078e0046 */
[----:B------:R-:W-:Y:S01]  /*86c0*/  @!P1 IMAD.MOV R38, RZ, RZ, -R38 ;  /* 0x000000ffff269224 */ /* 0x000fe200078e0a26 */
[----:B------:R-:W-:Y:S01]  /*86d0*/  ISETP.GE.AND P1, PT, R47, RZ, PT ;  /* 0x000000ff2f00720c */ /* 0x000fe20003f26270 */
[----:B------:R-:W-:Y:S01]  /*86e0*/  @!P0 IMAD.MOV R4, RZ, RZ, -R4 ;  /* 0x000000ffff048224 */ /* 0x000fe200078e0a04 */
[----:B------:R-:W-:-:S02]  /*86f0*/  LOP3.LUT R47, R0, 0x2d, R7, 0xfe, !PT ;  /* 0x0000002d002f7812 */ /* 0x000fc400078efe07 */
[----:B------:R-:W-:Y:S01]  /*8700*/  LOP3.LUT R46, R0, 0x2c, R7, 0xfe, !PT ;  /* 0x0000002c002e7812 */ /* 0x000fe200078efe07 */
[----:B------:R-:W-:Y:S01]  /*8710*/  STL [R1+0x178], R38 ;  /* 0x0001782601007387 */ /* 0x000fe20000100800 */
[----:B------:R-:W-:Y:S01]  /*8720*/  @!P3 IMAD.MOV R69, RZ, RZ, -R69 ;  /* 0x000000ffff45b224 */ /* 0x000fe200078e0a45 */
[----:B------:R-:W-:Y:S02]  /*8730*/  ISETP.GE.AND P3, PT, R47, RZ, PT ;  /* 0x000000ff2f00720c */ /* 0x000fe40003f66270 */
[----:B------:R2:W-:Y:S01]  /*8740*/  STL [R1+0x174], R4 ;  /* 0x0001740401007387 */ /* 0x0005e20000100800 */
[----:B------:R-:W-:Y:S02]  /*8750*/  ISETP.GE.AND P0, PT, R46, RZ, PT ;  /* 0x000000ff2e00720c */ /* 0x000fe40003f06270 */
[C---:B------:R-:W-:Y:S01]  /*8760*/  LOP3.LUT R47, R0.reuse, 0x2f, R7, 0xfe, !PT ;  /* 0x0000002f002f7812 */ /* 0x040fe200078efe07 */
[----:B------:R-:W-:Y:S02]  /*8770*/  IMAD.MOV.U32 R83, RZ, RZ, R66 ;  /* 0x000000ffff537224 */ /* 0x000fe400078e0042 */
[----:B--2---:R-:W-:Y:S01]  /*8780*/  IMAD.MOV.U32 R4, RZ, RZ, R67 ;  /* 0x000000ffff047224 */ /* 0x004fe200078e0043 */
[----:B------:R-:W-:-:S03]  /*8790*/  LOP3.LUT R46, R0, 0x2e, R7, 0xfe, !PT ;  /* 0x0000002e002e7812 */ /* 0x000fc600078efe07 */
[----:B------:R-:W-:Y:S01]  /*87a0*/  @!P4 IMAD.MOV R4, RZ, RZ, -R4 ;  /* 0x000000ffff04c224 */ /* 0x000fe200078e0a04 */
[----:B------:R-:W-:Y:S02]  /*87b0*/  ISETP.GE.AND P4, PT, R47, RZ, PT ;  /* 0x000000ff2f00720c */ /* 0x000fe40003f86270 */
[----:B------:R-:W-:Y:S01]  /*87c0*/  LOP3.LUT R47, R0, 0x30, R7, 0xfe, !PT ;  /* 0x00000030002f7812 */ /* 0x000fe200078efe07 */
[----:B------:R-:W-:Y:S02]  /*87d0*/  @!P1 IMAD.MOV R83, RZ, RZ, -R83 ;  /* 0x000000ffff539224 */ /* 0x000fe400078e0a53 */
[----:B------:R-:W-:Y:S01]  /*87e0*/  @!P5 IMAD.MOV R68, RZ, RZ, -R68 ;  /* 0x000000ffff44d224 */ /* 0x000fe200078e0a44 */
[----:B------:R-:W-:Y:S01]  /*87f0*/  ISETP.GE.AND P1, PT, R47, RZ, PT ;  /* 0x000000ff2f00720c */ /* 0x000fe20003f26270 */
[----:B------:R-:W-:Y:S01]  /*8800*/  IMAD.MOV.U32 R82, RZ, RZ, R65 ;  /* 0x000000ffff527224 */ /* 0x000fe200078e0041 */
[----:B------:R-:W-:Y:S02]  /*8810*/  ISETP.GE.AND P5, PT, R46, RZ, PT ;  /* 0x000000ff2e00720c */ /* 0x000fe40003fa6270 */
[----:B------:R-:W-:Y:S01]  /*8820*/  LOP3.LUT R47, R0, 0x31, R7, 0xfe, !PT ;  /* 0x00000031002f7812 */ /* 0x000fe200078efe07 */
[----:B------:R-:W-:-:S02]  /*8830*/  @!P0 IMAD.MOV R82, RZ, RZ, -R82 ;  /* 0x000000ffff528224 */ /* 0x000fc400078e0a52 */
[----:B------:R-:W-:Y:S01]  /*8840*/  IMAD.MOV.U32 R81, RZ, RZ, R64 ;  /* 0x000000ffff517224 */ /* 0x000fe200078e0040 */
[----:B------:R-:W-:Y:S02]  /*8850*/  ISETP.GE.AND P0, PT, R47, RZ, PT ;  /* 0x000000ff2f00720c */ /* 0x000fe40003f06270 */
[C---:B------:R-:W-:Y:S01]  /*8860*/  LOP3.LUT R47, R0.reuse, 0x32, R7, 0xfe, !PT ;  /* 0x00000032002f7812 */ /* 0x040fe200078efe07 */
[----:B------:R-:W-:Y:S02]  /*8870*/  @!P3 IMAD.MOV R81, RZ, RZ, -R81 ;  /* 0x000000ffff51b224 */ /* 0x000fe400078e0a51 */
[----:B------:R-:W-:Y:S01]  /*8880*/  IMAD.MOV.U32 R80, RZ, RZ, R63 ;  /* 0x000000ffff507224 */ /* 0x000fe200078e003f */
[----:B------:R-:W-:Y:S02]  /*8890*/  ISETP.GE.AND P3, PT, R47, RZ, PT ;  /* 0x000000ff2f00720c */ /* 0x000fe40003f66270 */
[----:B------:R-:W-:Y:S01]  /*88a0*/  LOP3.LUT R47, R0, 0x33, R7, 0xfe, !PT ;  /* 0x00000033002f7812 */ /* 0x000fe200078efe07 */
[----:B------:R-:W-:-:S02]  /*88b0*/  @!P5 IMAD.MOV R80, RZ, RZ, -R80 ;  /* 0x000000ffff50d224 */ /* 0x000fc400078e0a50 */
[----:B------:R-:W-:Y:S01]  /*88c0*/  IMAD.MOV.U32 R79, RZ, RZ, R62 ;  /* 0x000000ffff4f7224 */ /* 0x000fe200078e003e */
[----:B------:R-:W-:Y:S02]  /*88d0*/  ISETP.GE.AND P5, PT, R47, RZ, PT ;  /* 0x000000ff2f00720c */ /* 0x000fe40003fa6270 */
[----:B------:R-:W-:Y:S01]  /*88e0*/  LOP3.LUT R47, R0, 0x34, R7, 0xfe, !PT ;  /* 0x00000034002f7812 */ /* 0x000fe200078efe07 */
[----:B------:R-:W-:-:S03]  /*88f0*/  @!P4 IMAD.MOV R79, RZ, RZ, -R79 ;  /* 0x000000ffff4fc224 */ /* 0x000fc600078e0a4f */
[----:B------:R-:W-:Y:S02]  /*8900*/  ISETP.GE.AND P4, PT, R47, RZ, PT ;  /* 0x000000ff2f00720c */ /* 0x000fe40003f86270 */
[C---:B------:R-:W-:Y:S01]  /*8910*/  LOP3.LUT R47, R0.reuse, 0x36, R7, 0xfe, !PT ;  /* 0x00000036002f7812 */ /* 0x040fe200078efe07 */
[----:B------:R-:W-:Y:S02]  /*8920*/  @!P0 IMAD.MOV R59, RZ, RZ, -R59 ;  /* 0x000000ffff3b8224 */ /* 0x000fe400078e0a3b */
[----:B------:R-:W-:Y:S01]  /*8930*/  IMAD.MOV.U32 R78, RZ, RZ, R58 ;  /* 0x000000ffff4e7224 */ /* 0x000fe200078e003a */
[----:B------:R-:W-:Y:S02]  /*8940*/  ISETP.GE.AND P0, PT, R47, RZ, PT ;  /* 0x000000ff2f00720c */ /* 0x000fe40003f06270 */
[C-C-:B------:R-:W-:Y:S02]  /*8950*/  LOP3.LUT R47, R0.reuse, 0x37, R7.reuse, 0xfe, !PT ;  /* 0x00000037002f7812 */ /* 0x140fe400078efe07 */
[----:B------:R-:W-:Y:S01]  /*8960*/  LOP3.LUT R46, R0, 0x35, R7, 0xfe, !PT ;  /* 0x00000035002e7812 */ /* 0x000fe200078efe07 */
[----:B------:R-:W-:Y:S01]  /*8970*/  @!P3 IMAD.MOV R78, RZ, RZ, -R78 ;  /* 0x000000ffff4eb224 */ /* 0x000fe200078e0a4e */
[----:B------:R-:W-:Y:S01]  /*8980*/  ISETP.GE.AND P3, PT, R47, RZ, PT ;  /* 0x000000ff2f00720c */ /* 0x000fe20003f66270 */
[----:B------:R-:W-:Y:S01]  /*8990*/  @!P1 IMAD.MOV R60, RZ, RZ, -R60 ;  /* 0x000000ffff3c9224 */ /* 0x000fe200078e0a3c */
[----:B------:R-:W-:Y:S01]  /*89a0*/  ISETP.GE.AND P1, PT, R46, RZ, PT ;  /* 0x000000ff2e00720c */ /* 0x000fe20003f26270 */
[----:B------:R-:W-:Y:S01]  /*89b0*/  IMAD.MOV.U32 R75, RZ, RZ, R57 ;  /* 0x000000ffff4b7224 */ /* 0x000fe200078e0039 */
[----:B------:R-:W-:Y:S01]  /*89c0*/  LOP3.LUT R47, R0, 0x38, R7, 0xfe, !PT ;  /* 0x00000038002f7812 */ /* 0x000fe200078efe07 */
[----:B------:R-:W-:-:S02]  /*89d0*/  IMAD.MOV.U32 R74, RZ, RZ, R53 ;  /* 0x000000ffff4a7224 */ /* 0x000fc400078e0035 */
[----:B------:R-:W-:Y:S01]  /*89e0*/  @!P5 IMAD.MOV R75, RZ, RZ, -R75 ;  /* 0x000000ffff4bd224 */ /* 0x000fe200078e0a4b */
[----:B------:R-:W-:Y:S02]  /*89f0*/  ISETP.GE.AND P5, PT, R47, RZ, PT ;  /* 0x000000ff2f00720c */ /* 0x000fe40003fa6270 */
[C-C-:B------:R-:W-:Y:S01]  /*8a00*/  LOP3.LUT R47, R0.reuse, 0x39, R7.reuse, 0xfe, !PT ;  /* 0x00000039002f7812 */ /* 0x140fe200078efe07 */
[----:B------:R-:W-:Y:S02]  /*8a10*/  @!P4 IMAD.MOV R74, RZ, RZ, -R74 ;  /* 0x000000ffff4ac224 */ /* 0x000fe400078e0a4a */
[----:B------:R-:W-:Y:S01]  /*8a20*/  IMAD.MOV.U32 R73, RZ, RZ, R52 ;  /* 0x000000ffff497224 */ /* 0x000fe200078e0034 */
[----:B------:R-:W-:Y:S02]  /*8a30*/  ISETP.GE.AND P4, PT, R47, RZ, PT ;  /* 0x000000ff2f00720c */ /* 0x000fe40003f86270 */
[----:B------:R-:W-:Y:S01]  /*8a40*/  LOP3.LUT R47, R0, 0x3a, R7, 0xfe, !PT ;  /* 0x0000003a002f7812 */ /* 0x000fe200078efe07 */
[----:B------:R-:W-:-:S02]  /*8a50*/  @!P1 IMAD.MOV R73, RZ, RZ, -R73 ;  /* 0x000000ffff499224 */ /* 0x000fc400078e0a49 */
[----:B------:R-:W-:Y:S01]  /*8a60*/  IMAD.MOV.U32 R72, RZ, RZ, R51 ;  /* 0x000000ffff487224 */ /* 0x000fe200078e0033 */
[----:B------:R-:W-:Y:S02]  /*8a70*/  ISETP.GE.AND P1, PT, R47, RZ, PT ;  /* 0x000000ff2f00720c */ /* 0x000fe40003f26270 */
[C-C-:B------:R-:W-:Y:S01]  /*8a80*/  LOP3.LUT R47, R0.reuse, 0x3b, R7.reuse, 0xfe, !PT ;  /* 0x0000003b002f7812 */ /* 0x140fe200078efe07 */
[----:B------:R-:W-:Y:S02]  /*8a90*/  @!P0 IMAD.MOV R72, RZ, RZ, -R72 ;  /* 0x000000ffff488224 */ /* 0x000fe400078e0a48 */
        /* <DEDUP_REMOVED lines=44> */
[----:B------:R-:W-:-:S02]  /*8d60*/  ISETP.GE.AND P0, PT, R46, RZ, PT ;  /* 0x000000ff2e00720c */ /* 0x000fc40003f06270 */
[C---:B------:R-:W-:Y:S01]  /*8d70*/  LOP3.LUT R47, R0.reuse, 0x48, R7, 0xfe, !PT ;  /* 0x00000048002f7812 */ /* 0x040fe200078efe07 */
[----:B------:R-:W-:Y:S02]  /*8d80*/  @!P4 IMAD.MOV R61, RZ, RZ, -R61 ;  /* 0x000000ffff3dc224 */ /* 0x000fe400078e0a3d */
[----:B------:R-:W-:Y:S01]  /*8d90*/  IMAD.MOV.U32 R58, RZ, RZ, R33 ;  /* 0x000000ffff3a7224 */ /* 0x000fe200078e0021 */
[----:B------:R-:W-:Y:S02]  /*8da0*/  ISETP.GE.AND P4, PT, R47, RZ, PT ;  /* 0x000000ff2f00720c */ /* 0x000fe40003f86270 */
[----:B------:R-:W-:Y:S01]  /*8db0*/  LOP3.LUT R47, R0, 0x49, R7, 0xfe, !PT ;  /* 0x00000049002f7812 */ /* 0x000fe200078efe07 */
[----:B------:R-:W-:Y:S02]  /*8dc0*/  @!P1 IMAD.MOV R58, RZ, RZ, -R58 ;  /* 0x000000ffff3a9224 */ /* 0x000fe400078e0a3a */
[----:B------:R-:W-:Y:S01]  /*8dd0*/  IMAD.MOV.U32 R57, RZ, RZ, R32 ;  /* 0x000000ffff397224 */ /* 0x000fe200078e0020 */
[----:B------:R-:W-:-:S02]  /*8de0*/  ISETP.GE.AND P1, PT, R47, RZ, PT ;  /* 0x000000ff2f00720c */ /* 0x000fc40003f26270 */
[----:B------:R-:W-:Y:S01]  /*8df0*/  LOP3.LUT R47, R0, 0x4a, R7, 0xfe, !PT ;  /* 0x0000004a002f7812 */ /* 0x000fe200078efe07 */
[----:B------:R-:W-:-:S03]  /*8e00*/  @!P0 IMAD.MOV R57, RZ, RZ, -R57 ;  /* 0x000000ffff398224 */ /* 0x000fc600078e0a39 */
[----:B------:R-:W-:Y:S02]  /*8e10*/  ISETP.GE.AND P0, PT, R47, RZ, PT ;  /* 0x000000ff2f00720c */ /* 0x000fe40003f06270 */
[----:B------:R-:W-:Y:S01]  /*8e20*/  LOP3.LUT R47, R0, 0x4b, R7, 0xfe, !PT ;  /* 0x0000004b002f7812 */ /* 0x000fe200078efe07 */
[----:B------:R-:W-:-:S03]  /*8e30*/  @!P3 IMAD.MOV R56, RZ, RZ, -R56 ;  /* 0x000000ffff38b224 */ /* 0x000fc600078e0a38 */
[----:B------:R-:W-:Y:S02]  /*8e40*/  ISETP.GE.AND P3, PT, R47, RZ, PT ;  /* 0x000000ff2f00720c */ /* 0x000fe40003f66270 */
[----:B------:R-:W-:Y:S01]  /*8e50*/  LOP3.LUT R47, R0, 0x4c, R7, 0xfe, !PT ;  /* 0x0000004c002f7812 */ /* 0x000fe200078efe07 */
[----:B------:R-:W-:-:S03]  /*8e60*/  @!P5 IMAD.MOV R55, RZ, RZ, -R55 ;  /* 0x000000ffff37d224 */ /* 0x000fc600078e0a37 */
[----:B------:R-:W-:Y:S02]  /*8e70*/  ISETP.GE.AND P5, PT, R47, RZ, PT ;  /* 0x000000ff2f00720c */ /* 0x000fe40003fa6270 */
[C-C-:B------:R-:W-:Y:S01]  /*8e80*/  LOP3.LUT R47, R0.reuse, 0x4e, R7.reuse, 0xfe, !PT ;  /* 0x0000004e002f7812 */ /* 0x140fe200078efe07 */
[----:B------:R-:W-:Y:S01]  /*8e90*/  @!P1 IMAD.MOV R28, RZ, RZ, -R28 ;  /* 0x000000ffff1c9224 */ /* 0x000fe200078e0a1c */
[C-C-:B------:R-:W-:Y:S02]  /*8ea0*/  LOP3.LUT R46, R0.reuse, 0x4d, R7.reuse, 0xfe, !PT ;  /* 0x0000004d002e7812 */ /* 0x140fe400078efe07 */
[----:B------:R-:W-:Y:S02]  /*8eb0*/  ISETP.GE.AND P1, PT, R47, RZ, PT ;  /* 0x000000ff2f00720c */ /* 0x000fe40003f26270 */
[----:B------:R-:W-:Y:S01]  /*8ec0*/  LOP3.LUT R47, R0, 0x4f, R7, 0xfe, !PT ;  /* 0x0000004f002f7812 */ /* 0x000fe200078efe07 */
[----:B------:R-:W-:Y:S02]  /*8ed0*/  @!P0 IMAD.MOV R54, RZ, RZ, -R54 ;  /* 0x000000ffff368224 */ /* 0x000fe400078e0a36 */
[----:B------:R-:W-:Y:S01]  /*8ee0*/  @!P4 IMAD.MOV R29, RZ, RZ, -R29 ;  /* 0x000000ffff1dc224 */ /* 0x000fe200078e0a1d */
[----:B------:R-:W-:Y:S01]  /*8ef0*/  ISETP.GE.AND P0, PT, R47, RZ, PT ;  /* 0x000000ff2f00720c */ /* 0x000fe20003f06270 */
[----:B------:R-:W-:Y:S01]  /*8f00*/  IMAD.MOV.U32 R53, RZ, RZ, R26 ;  /* 0x000000ffff357224 */ /* 0x000fe200078e001a */
        /* <DEDUP_REMOVED lines=9> */
[C---:B------:R-:W-:Y:S01]  /*8fa0*/  LOP3.LUT R47, R0.reuse, 0x52, R7, 0xfe, !PT ;  /* 0x00000052002f7812 */ /* 0x040fe200078efe07 */
[----:B------:R-:W-:Y:S01]  /*8fb0*/  @!P4 IMAD.MOV R51, RZ, RZ, -R51 ;  /* 0x000000ffff33c224 */ /* 0x000fe200078e0a33 */
[----:B------:R-:W-:Y:S01]  /*8fc0*/  LOP3.LUT R46, R0, 0x53, R7, 0xfe, !PT ;  /* 0x00000053002e7812 */ /* 0x000fe200078efe07 */
[----:B------:R-:W-:Y:S01]  /*8fd0*/  IMAD.MOV.U32 R50, RZ, RZ, R23 ;  /* 0x000000ffff327224 */ /* 0x000fe200078e0017 */
[----:B------:R-:W-:Y:S01]  /*8fe0*/  ISETP.GE.AND P4, PT, R47, RZ, PT ;  /* 0x000000ff2f00720c */ /* 0x000fe20003f86270 */
[----:B------:R-:W-:Y:S02]  /*8ff0*/  IMAD.MOV.U32 R47, RZ, RZ, R18 ;  /* 0x000000ffff2f7224 */ /* 0x000fe400078e0012 */
[----:B------:R-:W-:Y:S01]  /*9000*/  @!P1 IMAD.MOV R50, RZ, RZ, -R50 ;  /* 0x000000ffff329224 */ /* 0x000fe200078e0a32 */
[----:B------:R-:W-:Y:S01]  /*9010*/  ISETP.GE.AND P1, PT, R46, RZ, PT ;  /* 0x000000ff2e00720c */ /* 0x000fe20003f26270 */
[----:B------:R-:W-:Y:S01]  /*9020*/  @!P0 IMAD.MOV R47, RZ, RZ, -R47 ;  /* 0x000000ffff2f8224 */ /* 0x000fe200078e0a2f */
[----:B------:R-:W-:-:S02]  /*9030*/  LOP3.LUT R46, R0, 0x55, R7, 0xfe, !PT ;  /* 0x00000055002e7812 */ /* 0x000fc400078efe07 */
[----:B------:R-:W-:Y:S02]  /*9040*/  ISETP.GE.AND P0, PT, R87, RZ, PT ;  /* 0x000000ff5700720c */ /* 0x000fe40003f06270 */
[----:B------:R-:W-:Y:S01]  /*9050*/  LOP3.LUT R87, R0, 0x56, R7, 0xfe, !PT ;  /* 0x0000005600577812 */ /* 0x000fe200078efe07 */
[----:B------:R-:W-:Y:S01]  /*9060*/  @!P3 IMAD.MOV R17, RZ, RZ, -R17 ;  /* 0x000000ffff11b224 */ /* 0x000fe200078e0a11 */
[----:B------:R-:W-:Y:S01]  /*9070*/  ISETP.GE.AND P3, PT, R46, RZ, PT ;  /* 0x000000ff2e00720c */ /* 0x000fe20003f66270 */
[----:B------:R-:W-:Y:S01]  /*9080*/  @!P5 IMAD.MOV R10, RZ, RZ, -R10 ;  /* 0x000000ffff0ad224 */ /* 0x000fe200078e0a0a */
[----:B------:R-:W-:Y:S01]  /*9090*/  ISETP.GE.AND P5, PT, R87, RZ, PT ;  /* 0x000000ff5700720c */ /* 0x000fe20003fa6270 */
[----:B------:R-:W-:Y:S01]  /*90a0*/  IMAD.MOV.U32 R46, RZ, RZ, R6 ;  /* 0x000000ffff2e7224 */ /* 0x000fe200078e0006 */
[----:B------:R-:W-:Y:S01]  /*90b0*/  LOP3.LUT R87, R0, 0x58, R7, 0xfe, !PT ;  /* 0x0000005800577812 */ /* 0x000fe200078efe07 */
[----:B------:R-:W-:Y:S02]  /*90c0*/  IMAD.MOV.U32 R44, RZ, RZ, R12 ;  /* 0x000000ffff2c7224 */ /* 0x000fe400078e000c */
[----:B------:R-:W-:Y:S01]  /*90d0*/  @!P4 IMAD.MOV R46, RZ, RZ, -R46 ;  /* 0x000000ffff2ec224 */ /* 0x000fe200078e0a2e */
[----:B------:R-:W-:-:S02]  /*90e0*/  ISETP.GE.AND P4, PT, R87, RZ, PT ;  /* 0x000000ff5700720c */ /* 0x000fc40003f86270 */
[C-C-:B------:R-:W-:Y:S01]  /*90f0*/  LOP3.LUT R87, R0.reuse, 0x59, R7.reuse, 0xfe, !PT ;  /* 0x0000005900577812 */ /* 0x140fe200078efe07 */
        /* <DEDUP_REMOVED lines=10> */
[C---:B------:R-:W-:Y:S01]  /*91a0*/  LOP3.LUT R87, R0.reuse, 0x68, R7, 0xfe, !PT ;  /* 0x0000006800577812 */ /* 0x040fe200078efe07 */
[----:B------:R2:W-:Y:S01]  /*91b0*/  STL [R1+0x160], R4 ;  /* 0x0001600401007387 */ /* 0x0005e20000100800 */
[----:B------:R-:W-:Y:S02]  /*91c0*/  @!P4 IMAD.MOV R13, RZ, RZ, -R13 ;  /* 0x000000ffff0dc224 */ /* 0x000fe400078e0a0d */
[----:B------:R-:W-:Y:S01]  /*91d0*/  ISETP.GE.AND P4, PT, R87, RZ, PT ;  /* 0x000000ff5700720c */ /* 0x000fe20003f86270 */
[----:B------:R-:W-:Y:S01]  /*91e0*/  STL [R1+0x738], R83 ;  /* 0x0007385301007387 */ /* 0x000fe20000100800 */
[----:B------:R-:W-:-:S03]  /*91f0*/  LOP3.LUT R87, R0, 0x69, R7, 0xfe, !PT ;  /* 0x0000006900577812 */ /* 0x000fc600078efe07 */
[----:B------:R-:W-:Y:S01]  /*9200*/  STL [R1+0x73c], R82 ;  /* 0x00073c5201007387 */ /* 0x000fe20000100800 */
[----:B------:R-:W-:-:S03]  /*9210*/  @!P1 IMAD.MOV R14, RZ, RZ, -R14 ;  /* 0x000000ffff0e9224 */ /* 0x000fc600078e0a0e */
[----:B------:R-:W-:Y:S01]  /*9220*/  STL [R1+0x740], R81 ;  /* 0x0007405101007387 */ /* 0x000fe20000100800 */
[----:B------:R-:W-:-:S03]  /*9230*/  ISETP.GE.AND P1, PT, R87, RZ, PT ;  /* 0x000000ff5700720c */ /* 0x000fc60003f26270 */
[----:B------:R-:W-:Y:S04]  /*9240*/  STL [R1+0x744], R80 ;  /* 0x0007445001007387 */ /* 0x000fe80000100800 */
[----:B------:R-:W-:Y:S04]  /*9250*/  STL [R1+0x748], R79 ;  /* 0x0007484f01007387 */ /* 0x000fe80000100800 */
[----:B------:R-:W-:Y:S04]  /*9260*/  STL [R1+0x74c], R78 ;  /* 0x00074c4e01007387 */ /* 0x000fe80000100800 */
[----:B------:R-:W-:Y:S04]  /*9270*/  STL [R1+0x750], R75 ;  /* 0x0007504b01007387 */ /* 0x000fe80000100800 */
[----:B------:R-:W-:Y:S04]  /*9280*/  STL [R1+0x754], R74 ;  /* 0x0007544a01007387 */ /* 0x000fe80000100800 */
[----:B------:R-:W-:Y:S04]  /*9290*/  STL [R1+0x764], R73 ;  /* 0x0007644901007387 */ /* 0x000fe80000100800 */
[----:B------:R-:W-:Y:S01]  /*92a0*/  STL [R1+0x768], R72 ;  /* 0x0007684801007387 */ /* 0x000fe20000100800 */
[----:B------:R-:W-:-:S03]  /*92b0*/  LOP3.LUT R87, R0, 0x70, R7, 0xfe, !PT ;  /* 0x0000007000577812 */ /* 0x000fc600078efe07 */
[----:B------:R-:W-:Y:S04]  /*92c0*/  STL [R1+0x76c], R71 ;  /* 0x00076c4701007387 */ /* 0x000fe80000100800 */
[----:B------:R-:W-:Y:S04]  /*92d0*/  STL [R1+0x770], R70 ;  /* 0x0007704601007387 */ /* 0x000fe80000100800 */
[----:B------:R-:W-:Y:S01]  /*92e0*/  STL [R1+0x774], R67 ;  /* 0x0007744301007387 */ /* 0x000fe20000100800 */
[----:B------:R-:W-:-:S03]  /*92f0*/  @!P0 IMAD.MOV R15, RZ, RZ, -R15 ;  /* 0x000000ffff0f8224 */ /* 0x000fc600078e0a0f */
[----:B------:R-:W-:Y:S01]  /*9300*/  STL [R1+0x794], R67 ;  /* 0x0007944301007387 */ /* 0x000fe20000100800 */
[----:B------:R-:W-:-:S03]  /*9310*/  ISETP.GE.AND P0, PT, R87, RZ, PT ;  /* 0x000000ff5700720c */ /* 0x000fc60003f06270 */
[----:B------:R-:W-:Y:S01]  /*9320*/  STL [R1+0x7b8], R67 ;  /* 0x0007b84301007387 */ /* 0x000fe20000100800 */
[----:B------:R-:W-:-:S03]  /*9330*/  LOP3.LUT R87, R0, 0x78, R7, 0xfe, !PT ;  /* 0x0000007800577812 */ /* 0x000fc600078efe07 */
[----:B------:R-:W-:Y:S01]  /*9340*/  STL [R1+0x778], R66 ;  /* 0x0007784201007387 */ /* 0x000fe20000100800 */
[----:B------:R-:W-:-:S03]  /*9350*/  @!P1 IMAD.MOV R20, RZ, RZ, -R20 ;  /* 0x000000ffff149224 */ /* 0x000fc600078e0a14 */
[----:B------:R-:W-:Y:S01]  /*9360*/  STL [R1+0x77c], R65 ;  /* 0x00077c4101007387 */ /* 0x000fe20000100800 */
[----:B------:R-:W-:-:S03]  /*9370*/  ISETP.NE.AND P1, PT, R9, RZ, PT ;  /* 0x000000ff0900720c */ /* 0x000fc60003f25270 */
[----:B------:R-:W-:Y:S01]  /*9380*/  STL [R1+0x780], R64 ;  /* 0x0007804001007387 */ /* 0x000fe20000100800 */
[----:B------:R-:W-:-:S03]  /*9390*/  LOP3.LUT R12, RZ, R9, RZ, 0x33, !PT ;  /* 0x00000009ff0c7212 */ /* 0x000fc600078e33ff */
[----:B------:R-:W-:Y:S01]  /*93a0*/  STL [R1+0x7a8], R64 ;  /* 0x0007a84001007387 */ /* 0x000fe20000100800 */
[----:B------:R-:W-:-:S03]  /*93b0*/  @!P4 IMAD.MOV R19, RZ, RZ, -R19 ;  /* 0x000000ffff13c224 */ /* 0x000fc600078e0a13 */
[----:B------:R-:W-:Y:S01]  /*93c0*/  STL [R1+0x784], R63 ;  /* 0x0007843f01007387 */ /* 0x000fe20000100800 */
[----:B------:R-:W-:-:S03]  /*93d0*/  ISETP.GE.AND P4, PT, R87, RZ, PT ;  /* 0x000000ff5700720c */ /* 0x000fc60003f86270 */
[----:B------:R-:W-:Y:S01]  /*93e0*/  STL [R1+0x788], R62 ;  /* 0x0007883e01007387 */ /* 0x000fe20000100800 */
[----:B------:R-:W-:-:S03]  /*93f0*/  SEL R9, R12, R93, !P1 ;  /* 0x0000005d0c097207 */ /* 0x000fc60004800000 */
[----:B------:R-:W-:Y:S04]  /*9400*/  STL [R1+0x78c], R61 ;  /* 0x00078c3d01007387 */ /* 0x000fe80000100800 */
[----:B------:R-:W-:Y:S01]  /*9410*/  STL [R1+0x790], R58 ;  /* 0x0007903a01007387 */ /* 0x000fe20000100800 */
[----:B------:R-:W-:-:S03]  /*9420*/  SEL R11, R12, R92, !P1 ;  /* 0x0000005c0c0b7207 */ /* 0x000fc60004800000 */
[----:B------:R-:W-:Y:S04]  /*9430*/  STL [R1+0x798], R57 ;  /* 0x0007983901007387 */ /* 0x000fe80000100800 */
[----:B------:R-:W-:Y:S01]  /*9440*/  STL [R1+0x79c], R56 ;  /* 0x00079c3801007387 */ /* 0x000fe20000100800 */
[----:B------:R-:W-:-:S03]  /*9450*/  SEL R90, R12, R90, !P1 ;  /* 0x0000005a0c5a7207 */ /* 0x000fc60004800000 */
[----:B------:R-:W-:Y:S01]  /*9460*/  STL [R1+0x7a0], R55 ;  /* 0x0007a03701007387 */ /* 0x000fe20000100800 */
[----:B0-----:R-:W-:-:S03]  /*9470*/  IMAD R9, R9, UR19, RZ ;  /* 0x0000001309097c24 */ /* 0x001fc6000f8e02ff */
[----:B------:R-:W-:Y:S04]  /*9480*/  STL [R1+0x7a4], R54 ;  /* 0x0007a43601007387 */ /* 0x000fe80000100800 */
[----:B------:R-:W-:Y:S01]  /*9490*/  STL [R1+0x7ac], R53 ;  /* 0x0007ac3501007387 */ /* 0x000fe20000100800 */
[----:B------:R-:W-:-:S03]  /*94a0*/  SEL R88, R12, R88, !P1 ;  /* 0x000000580c587207 */ /* 0x000fc60004800000 */
[----:B------:R-:W-:Y:S01]  /*94b0*/  STL [R1+0x7b0], R52 ;  /* 0x0007b03401007387 */ /* 0x000fe20000100800 */
[----:B------:R-:W-:-:S03]  /*94c0*/  IMAD R11, R11, UR9, RZ ;  /* 0x000000090b0b7c24 */ /* 0x000fc6000f8e02ff */
[----:B------:R-:W-:Y:S01]  /*94d0*/  STL [R1+0x7b4], R51 ;  /* 0x0007b43301007387 */ /* 0x000fe20000100800 */
[----:B------:R-:W-:Y:S01]  /*94e0*/  @!P6 IMAD.MOV R84, RZ, RZ, -R84 ;  /* 0x000000ffff54e224 */ /* 0x000fe200078e0a54 */
[C---:B------:R-:W-:Y:S02]  /*94f0*/  SEL R18, R12.reuse, R13, !P1 ;  /* 0x0000000d0c127207 */ /* 0x040fe40004800000 */
[----:B------:R-:W-:Y:S01]  /*9500*/  STL [R1+0x7bc], R50 ;  /* 0x0007bc3201007387 */ /* 0x000fe20000100800 */
[----:B------:R-:W-:Y:S01]  /*9510*/  SEL R85, R12, R85, !P1 ;  /* 0x000000550c557207 */ /* 0x000fe20004800000 */
[----:B------:R-:W-:Y:S02]  /*9520*/  IMAD R13, R90, UR9, RZ ;  /* 0x000000095a0d7c24 */ /* 0x000fe4000f8e02ff */
[----:B------:R-:W-:Y:S01]  /*9530*/  STL [R1+0x7c0], R47 ;  /* 0x0007c02f01007387 */ /* 0x000fe20000100800 */
[----:B--2---:R-:W-:-:S03]  /*9540*/  IADD3 R4, P6, PT, R9, R3, RZ ;  /* 0x0000000309047210 */ /* 0x004fc60007fde0ff */
[----:B------:R-:W-:Y:S01]  /*9550*/  STL [R1+0x7c4], R10 ;  /* 0x0007c40a01007387 */ /* 0x000fe20000100800 */
[----:B------:R-:W-:Y:S01]  /*9560*/  @!P4 IMAD.MOV R22, RZ, RZ, -R22 ;  /* 0x000000ffff16c224 */ /* 0x000fe200078e0a16 */
[C---:B------:R-:W-:Y:S02]  /*9570*/  SEL R23, R12.reuse, R15, !P1 ;  /* 0x0000000f0c177207 */ /* 0x040fe40004800000 */
[----:B------:R0:W-:Y:S01]  /*9580*/  STL [R1+0x7c8], R46 ;  /* 0x0007c82e01007387 */ /* 0x0001e20000100800 */
[----:B------:R-:W-:Y:S01]  /*9590*/  SEL R77, R12, R77, !P1 ;  /* 0x0000004d0c4d7207 */ /* 0x000fe20004800000 */
[----:B------:R-:W-:Y:S02]  /*95a0*/  IMAD R15, R88, UR9, RZ ;  /* 0x00000009580f7c24 */ /* 0x000fe4000f8e02ff */
[----:B------:R2:W-:Y:S01]  /*95b0*/  STL [R1+0x7cc], R44 ;  /* 0x0007cc2c01007387 */ /* 0x0005e20000100800 */
[----:B------:R-:W-:-:S03]  /*95c0*/  SEL R69, R12, R69, !P1 ;  /* 0x000000450c457207 */ /* 0x000fc60004800000 */
[----:B------:R-:W-:Y:S01]  /*95d0*/  STL [R1+0x7d0], R43 ;  /* 0x0007d02b01007387 */ /* 0x000fe20000100800 */
[----:B0-----:R-:W-:-:S03]  /*95e0*/  IADD3 R46, P4, PT, R11, R3, RZ ;  /* 0x000000030b2e7210 */ /* 0x001fc60007f9e0ff */
[----:B------:R0:W-:Y:S01]  /*95f0*/  STL [R1+0x7d4], R42 ;  /* 0x0007d42a01007387 */ /* 0x0001e20000100800 */
[----:B------:R-:W-:Y:S01]  /*9600*/  IMAD R85, R85, UR9, RZ ;  /* 0x0000000955557c24 */ /* 0x000fe2000f8e02ff */
[----:B--2---:R-:W-:Y:S01]  /*9610*/  LEA.HI.X.SX32 R44, R11, R2, 0x1, P4 ;  /* 0x000000020b2c7211 */ /* 0x004fe200020f0eff */
[----:B------:R-:W-:Y:S01]  /*9620*/  IMAD R77, R77, UR9, RZ ;  /* 0x000000094d4d7c24 */ /* 0x000fe2000f8e02ff */
[C---:B------:R-:W-:Y:S02]  /*9630*/  SEL R60, R12.reuse, R60, !P1 ;  /* 0x0000003c0c3c7207 */ /* 0x040fe40004800000 */
[-C--:B------:R-:W-:Y:S02]  /*9640*/  IADD3 R67, P4, PT, R15, R3.reuse, RZ ;  /* 0x000000030f437210 */ /* 0x080fe40007f9e0ff */
[----:B0-----:R-:W-:Y:S02]  /*9650*/  LEA.HI.X.SX32 R42, R9, R2, 0x1, P6 ;  /* 0x00000002092a7211 */ /* 0x001fe400030f0eff */
[----:B------:R-:W-:Y:S01]  /*9660*/  IADD3 R47, P6, PT, R13, R3, RZ ;  /* 0x000000030d2f7210 */ /* 0x000fe20007fde0ff */
[----:B------:R-:W-:Y:S01]  /*9670*/  IMAD R69, R69, UR9, RZ ;  /* 0x0000000945457c24 */ /* 0x000fe2000f8e02ff */
[----:B------:R-:W-:-:S02]  /*9680*/  SEL R49, R12, R49, !P1 ;  /* 0x000000310c317207 */ /* 0x000fc40004800000 */
[-C--:B------:R-:W-:Y:S02]  /*9690*/  LEA.HI.X.SX32 R10, R13, R2.reuse, 0x1, P6 ;  /* 0x000000020d0a7211 */ /* 0x080fe400030f0eff */
[----:B------:R-:W-:Y:S01]  /*96a0*/  IADD3 R52, P6, PT, R85, R3, RZ ;  /* 0x0000000355347210 */ /* 0x000fe20007fde0ff */
[----:B------:R-:W-:Y:S01]  /*96b0*/  IMAD R60, R60, UR9, RZ ;  /* 0x000000093c3c7c24 */ /* 0x000fe2000f8e02ff */
[-C--:B------:R-:W-:Y:S02]  /*96c0*/  LEA.HI.X.SX32 R50, R15, R2.reuse, 0x1, P4 ;  /* 0x000000020f327211 */ /* 0x080fe400020f0eff */
[----:B------:R-:W-:Y:S02]  /*96d0*/  SEL R37, R12, R37, !P1 ;  /* 0x000000250c257207 */ /* 0x000fe40004800000 */
[----:B------:R-:W-:Y:S01]  /*96e0*/  IADD3 R64, P4, PT, R77, R3, RZ ;  /* 0x000000034d407210 */ /* 0x000fe20007f9e0ff */
[----:B------:R-:W-:Y:S01]  /*96f0*/  IMAD R49, R49, UR9, RZ ;  /* 0x0000000931317c24 */ /* 0x000fe2000f8e02ff */
[----:B------:R-:W-:-:S02]  /*9700*/  LEA.HI.X.SX32 R51, R85, R2, 0x1, P6 ;  /* 0x0000000255337211 */ /* 0x000fc400030f0eff */
[C---:B------:R-:W-:Y:S02]  /*9710*/  SEL R29, R12.reuse, R29, !P1 ;  /* 0x0000001d0c1d7207 */ /* 0x040fe40004800000 */
[----:B------:R-:W-:Y:S01]  /*9720*/  IADD3 R55, P6, PT, R69, R3, RZ ;  /* 0x0000000345377210 */ /* 0x000fe20007fde0ff */
[----:B------:R-:W-:Y:S01]  /*9730*/  IMAD R37, R37, UR9, RZ ;  /* 0x0000000925257c24 */ /* 0x000fe2000f8e02ff */
[-C--:B------:R-:W-:Y:S01]  /*9740*/  LEA.HI.X.SX32 R53, R77, R2.reuse, 0x1, P4 ;  /* 0x000000024d357211 */ /* 0x080fe200020f0eff */
[----:B------:R0:W-:Y:S01]  /*9750*/  STL [R1+0x4b8], R4 ;  /* 0x0004b80401007387 */ /* 0x0001e20000100800 */
[----:B------:R-:W-:Y:S02]  /*9760*/  SEL R17, R12, R17, !P1 ;  /* 0x000000110c117207 */ /* 0x000fe40004800000 */
[CC--:B------:R-:W-:Y:S01]  /*9770*/  IADD3 R57, P4, PT, R60.reuse, R3.reuse, RZ ;  /* 0x000000033c397210 */ /* 0x0c0fe20007f9e0ff */
[----:B------:R-:W-:Y:S01]  /*9780*/  IMAD R29, R29, UR9, RZ ;  /* 0x000000091d1d7c24 */ /* 0x000fe2000f8e02ff */
[-C--:B------:R-:W-:Y:S01]  /*9790*/  LEA.HI.X.SX32 R54, R69, R2.reuse, 0x1, P6 ;  /* 0x0000000245367211 */ /* 0x080fe200030f0eff */
[----:B------:R-:W-:Y:S01]  /*97a0*/  STL [R1+0xc0], R46 ;  /* 0x0000c02e01007387 */ /* 0x000fe20000100800 */
[-C--:B------:R-:W-:Y:S01]  /*97b0*/  IADD3 R61, P6, PT, R49, R3.reuse, RZ ;  /* 0x00000003313d7210 */ /* 0x080fe20007fde0ff */
[----:B------:R-:W-:Y:S01]  /*97c0*/  @!P0 IMAD.MOV R21, RZ, RZ, -R21 ;  /* 0x000000ffff158224 */ /* 0x000fe200078e0a15 */
[-C--:B------:R-:W-:Y:S01]  /*97d0*/  LEA.HI.X.SX32 R56, R60, R2.reuse, 0x1, P4 ;  /* 0x000000023c387211 */ /* 0x080fe200020f0eff */
[----:B------:R2:W-:Y:S01]  /*97e0*/  STL [R1+0x4b4], R42 ;  /* 0x0004b42a01007387 */ /* 0x0005e20000100800 */
[----:B------:R-:W-:Y:S01]  /*97f0*/  IMAD R17, R17, UR4, RZ ;  /* 0x0000000411117c24 */ /* 0x000fe2000f8e02ff */
[----:B------:R-:W-:Y:S01]  /*9800*/  IADD3 R63, P4, PT, R37, R3, RZ ;  /* 0x00000003253f7210 */ /* 0x000fe20007f9e0ff */
[----:B------:R-:W-:Y:S01]  /*9810*/  IMAD R18, R18, UR14, RZ ;  /* 0x0000000e12127c24 */ /* 0x000fe2000f8e02ff */
[----:B------:R-:W-:Y:S01]  /*9820*/  STL [R1+0x100], R47 ;  /* 0x0001002f01007387 */ /* 0x000fe20000100800 */
[----:B------:R-:W-:-:S02]  /*9830*/  LEA.HI.X.SX32 R58, R49, R2, 0x1, P6 ;  /* 0x00000002313a7211 */ /* 0x000fc400030f0eff */
[C---:B------:R-:W-:Y:S01]  /*9840*/  SEL R19, R12.reuse, R19, !P1 ;  /* 0x000000130c137207 */ /* 0x040fe20004800000 */
[----:B------:R-:W-:Y:S01]  /*9850*/  STL [R1+0xbc], R44 ;  /* 0x0000bc2c01007387 */ /* 0x000fe20000100800 */
[----:B------:R-:W-:Y:S01]  /*9860*/  IADD3 R66, P6, PT, R29, R3, RZ ;  /* 0x000000031d427210 */ /* 0x000fe20007fde0ff */
[----:B------:R-:W-:Y:S01]  /*9870*/  IMAD R11, R23, UR15, RZ ;  /* 0x0000000f170b7c24 */ /* 0x000fe2000f8e02ff */
[-C--:B------:R-:W-:Y:S01]  /*9880*/  LEA.HI.X.SX32 R62, R37, R2.reuse, 0x1, P4 ;  /* 0x00000002253e7211 */ /* 0x080fe200020f0eff */
[----:B------:R-:W-:Y:S01]  /*9890*/  STL [R1+0x140], R67 ;  /* 0x0001404301007387 */ /* 0x000fe20000100800 */
[C---:B------:R-:W-:Y:S01]  /*98a0*/  SEL R21, R12.reuse, R21, !P1 ;  /* 0x000000150c157207 */ /* 0x040fe20004800000 */
[----:B0-----:R-:W0:Y:S01]  /*98b0*/  S2R R4, SR_CgaCtaId ;  /* 0x0000000000047919 */ /* 0x001e220000008800 */
[-C--:B------:R-:W-:Y:S01]  /*98c0*/  IADD3 R71, P4, PT, R17, R3.reuse, RZ ;  /* 0x0000000311477210 */ /* 0x080fe20007f9e0ff */
[----:B------:R-:W-:Y:S01]  /*98d0*/  IMAD R9, R19, UR16, RZ ;  /* 0x0000001013097c24 */ /* 0x000fe2000f8e02ff */
[----:B------:R-:W-:Y:S01]  /*98e0*/  LEA.HI.X.SX32 R65, R29, R2, 0x1, P6 ;  /* 0x000000021d417211 */ /* 0x000fe200030f0eff */
[----:B------:R-:W-:Y:S01]  /*98f0*/  STL [R1+0xfc], R10 ;  /* 0x0000fc0a01007387 */ /* 0x000fe20000100800 */
[----:B------:R-:W-:Y:S01]  /*9900*/  SEL R22, R12, R22, !P1 ;  /* 0x000000160c167207 */ /* 0x000fe20004800000 */
[----:B------:R-:W-:Y:S01]  /*9910*/  IMAD R13, R21, UR17, RZ ;  /* 0x00000011150d7c24 */ /* 0x000fe2000f8e02ff */
[--C-:B------:R-:W-:Y:S01]  /*9920*/  LOP3.LUT R38, R0, 0x57, R7.reuse, 0xfe, !PT ;  /* 0x0000005700267812 */ /* 0x100fe200078efe07 */
[----:B------:R-:W-:Y:S01]  /*9930*/  STL [R1+0x188], R52 ;  /* 0x0001883401007387 */ /* 0x000fe20000100800 */
[----:B------:R-:W-:Y:S01]  /*9940*/  IADD3 R73, P6, PT, R18, R3, RZ ;  /* 0x0000000312497210 */ /* 0x000fe20007fde0ff */
[----:B------:R-:W-:Y:S01]  /*9950*/  @!P3 IMAD.MOV R16, RZ, RZ, -R16 ;  /* 0x000000ffff10b224 */ /* 0x000fe200078e0a10 */
[-C--:B------:R-:W-:Y:S01]  /*9960*/  LEA.HI.X.SX32 R70, R17, R2.reuse, 0x1, P4 ;  /* 0x0000000211467211 */ /* 0x080fe200020f0eff */
[----:B------:R-:W-:Y:S01]  /*9970*/  STL [R1+0x13c], R50 ;  /* 0x00013c3201007387 */ /* 0x000fe20000100800 */
[----:B------:R-:W-:Y:S01]  /*9980*/  SEL R91, R12, R91, !P1 ;  /* 0x0000005b0c5b7207 */ /* 0x000fe20004800000 */
[----:B------:R-:W3:Y:S02]  /*9990*/  LDCU UR4, c[0x0][0x3b0] ;  /* 0x00007600ff0477ac */ /* 0x000ee40008000800 */
[----:B------:R-:W-:Y:S01]  /*99a0*/  STL [R1+0x1c8], R64 ;  /* 0x0001c84001007387 */ /* 0x000fe20000100800 */
[----:B------:R-:W-:Y:S01]  /*99b0*/  LOP3.LUT R8, R0, 0x5a, R7, 0xfe, !PT ;  /* 0x0000005a00087812 */ /* 0x000fe200078efe07 */
[----:B------:R-:W4:Y:S02]  /*99c0*/  LDCU UR14, c[0x0][0x3b0] ;  /* 0x00007600ff0e77ac */ /* 0x000f240008000800 */
[----:B------:R-:W-:Y:S01]  /*99d0*/  STL [R1+0x184], R51 ;  /* 0x0001843301007387 */ /* 0x000fe20000100800 */
[----:B------:R-:W-:Y:S01]  /*99e0*/  IADD3 R87, P4, PT, R11, R3, RZ ;  /* 0x000000030b577210 */ /* 0x000fe20007f9e0ff */
[----:B------:R-:W0:Y:S02]  /*99f0*/  LDCU UR15, c[0x0][0x3b0] ;  /* 0x00007600ff0f77ac */ /* 0x000e240008000800 */
[----:B------:R-:W-:Y:S01]  /*9a00*/  STL [R1+0x208], R55 ;  /* 0x0002083701007387 */ /* 0x000fe20000100800 */
[----:B------:R-:W-:Y:S01]  /*9a10*/  PLOP3.LUT P0, PT, PT, PT, UP1, 0x80, 0x8 ;  /* 0x000000000008781c */ /* 0x000fe20003f0f018 */
[----:B------:R-:W0:Y:S02]  /*9a20*/  LDCU UR16, c[0x0][0x3b0] ;  /* 0x00007600ff1077ac */ /* 0x000e240008000800 */
[----:B------:R-:W-:Y:S01]  /*9a30*/  STL [R1+0x1c4], R53 ;  /* 0x0001c43501007387 */ /* 0x000fe20000100800 */
[----:B------:R-:W-:-:S03]  /*9a40*/  LEA.HI.X.SX32 R72, R18, R2, 0x1, P6 ;  /* 0x0000000212487211 */ /* 0x000fc600030f0eff */
[----:B------:R-:W-:Y:S01]  /*9a50*/  STL [R1+0x248], R57 ;  /* 0x0002483901007387 */ /* 0x000fe20000100800 */
[----:B------:R-:W-:Y:S01]  /*9a60*/  SEL R89, R12, R89, !P1 ;  /* 0x000000590c597207 */ /* 0x000fe20004800000 */
[----:B-1----:R-:W-:Y:S02]  /*9a70*/  IMAD R15, R22, UR18, RZ ;  /* 0x00000012160f7c24 */ /* 0x002fe4000f8e02ff */
[----:B------:R-:W-:Y:S01]  /*9a80*/  STL [R1+0x204], R54 ;  /* 0x0002043601007387 */ /* 0x000fe20000100800 */
[----:B------:R-:W-:-:S03]  /*9a90*/  IADD3 R7, P6, PT, R9, R3, RZ ;  /* 0x0000000309077210 */ /* 0x000fc60007fde0ff */
[----:B------:R-:W-:Y:S01]  /*9aa0*/  STL [R1+0x288], R61 ;  /* 0x0002883d01007387 */ /* 0x000fe20000100800 */
[----:B------:R-:W-:-:S03]  /*9ab0*/  ISETP.GE.AND P3, PT, R38, RZ, PT ;  /* 0x000000ff2600720c */ /* 0x000fc60003f66270 */
[----:B------:R-:W-:Y:S01]  /*9ac0*/  STL [R1+0x244], R56 ;  /* 0x0002443801007387 */ /* 0x000fe20000100800 */
[----:B------:R-:W-:Y:S01]  /*9ad0*/  LEA.HI.X.SX32 R38, R11, R2, 0x1, P4 ;  /* 0x000000020b267211 */ /* 0x000fe200020f0eff */
[----:B------:R-:W-:Y:S02]  /*9ae0*/  IMAD R91, R91, UR9, RZ ;  /* 0x000000095b5b7c24 */ /* 0x000fe4000f8e02ff */
[----:B------:R-:W-:Y:S01]  /*9af0*/  STL [R1+0x2c8], R63 ;  /* 0x0002c83f01007387 */ /* 0x000fe20000100800 */
[----:B------:R-:W-:Y:S02]  /*9b00*/  ISETP.LT.AND P0, PT, R86, UR20, P0 ;  /* 0x0000001456007c0c */ /* 0x000fe40008701270 */
[C---:B------:R-:W-:Y:S01]  /*9b10*/  SEL R48, R12.reuse, R48, !P1 ;  /* 0x000000300c307207 */ /* 0x040fe20004800000 */
[----:B------:R-:W-:Y:S01]  /*9b20*/  STL [R1+0x284], R58 ;  /* 0x0002843a01007387 */ /* 0x000fe20000100800 */
[----:B------:R-:W-:Y:S01]  /*9b30*/  IADD3 R69, P4, PT, R13, R3, RZ ;  /* 0x000000030d457210 */ /* 0x000fe20007f9e0ff */
[----:B------:R-:W-:Y:S01]  /*9b40*/  IMAD R89, R89, UR9, RZ ;  /* 0x0000000959597c24 */ /* 0x000fe2000f8e02ff */
[----:B------:R-:W-:Y:S01]  /*9b50*/  LEA.HI.X.SX32 R86, R9, R2, 0x1, P6 ;  /* 0x0000000209567211 */ /* 0x000fe200030f0eff */
[----:B------:R-:W-:Y:S01]  /*9b60*/  STL [R1+0x308], R66 ;  /* 0x0003084201007387 */ /* 0x000fe20000100800 */
[----:B------:R-:W-:-:S02]  /*9b70*/  SEL R84, R12, R84, !P1 ;  /* 0x000000540c547207 */ /* 0x000fc40004800000 */
[----:B------:R-:W-:Y:S01]  /*9b80*/  IADD3 R93, P6, PT, R15, R3, RZ ;  /* 0x000000030f5d7210 */ /* 0x000fe20007fde0ff */
[----:B------:R-:W-:Y:S01]  /*9b90*/  STL [R1+0x2c4], R62 ;  /* 0x0002c43e01007387 */ /* 0x000fe20000100800 */
[----:B------:R-:W-:-:S03]  /*9ba0*/  LEA.HI.X.SX32 R49, R13, R2, 0x1, P4 ;  /* 0x000000020d317211 */ /* 0x000fc600020f0eff */
[----:B------:R-:W-:Y:S01]  /*9bb0*/  STL [R1+0x348], R71 ;  /* 0x0003484701007387 */ /* 0x000fe20000100800 */
[----:B------:R-:W-:Y:S01]  /*9bc0*/  SEL R76, R12, R76, !P1 ;  /* 0x0000004c0c4c7207 */ /* 0x000fe20004800000 */
[----:B------:R-:W-:Y:S02]  /*9bd0*/  IMAD R48, R48, UR9, RZ ;  /* 0x0000000930307c24 */ /* 0x000fe4000f8e02ff */
[----:B------:R-:W-:Y:S01]  /*9be0*/  STL [R1+0x304], R65 ;  /* 0x0003044101007387 */ /* 0x000fe20000100800 */
[----:B------:R-:W-:-:S03]  /*9bf0*/  IADD3 R82, P4, PT, R91, R3, RZ ;  /* 0x000000035b527210 */ /* 0x000fc60007f9e0ff */
[----:B------:R-:W-:Y:S01]  /*9c00*/  STL [R1+0x388], R73 ;  /* 0x0003884901007387 */ /* 0x000fe20000100800 */
[----:B------:R-:W-:Y:S01]  /*9c10*/  LEA.HI.X.SX32 R77, R15, R2, 0x1, P6 ;  /* 0x000000020f4d7211 */ /* 0x000fe200030f0eff */
[----:B------:R-:W-:Y:S02]  /*9c20*/  IMAD R84, R84, UR9, RZ ;  /* 0x0000000954547c24 */ /* 0x000fe4000f8e02ff */
[----:B------:R-:W-:Y:S01]  /*9c30*/  STL [R1+0x344], R70 ;  /* 0x0003444601007387 */ /* 0x000fe20000100800 */
[----:B------:R-:W-:Y:S02]  /*9c40*/  SEL R68, R12, R68, !P1 ;  /* 0x000000440c447207 */ /* 0x000fe40004800000 */
        /* <DEDUP_REMOVED lines=9> */
[-C--:B------:R-:W-:Y:S01]  /*9ce0*/  LEA.HI.X.SX32 R81, R89, R2.reuse, 0x1, P6 ;  /* 0x0000000259517211 */ /* 0x080fe200030f0eff */
        /* <DEDUP_REMOVED lines=15> */
[----:B------:R-:W-:-:S03]  /*9de0*/  IADD3 R35, P6, PT, R11, R3, RZ ;  /* 0x000000030b237210 */ /* 0x000fc60007fde0ff */
[----:B------:R-:W-:Y:S01]  /*9df0*/  STL [R1+0x108], R80 ;  /* 0x0001085001007387 */ /* 0x000fe20000100800 */
[----:B------:R-:W-:-:S03]  /*9e00*/  SEL R28, R12, R28, !P1 ;  /* 0x0000001c0c1c7207 */ /* 0x000fc60004800000 */
[----:B------:R-:W-:Y:S01]  /*9e10*/  STL [R1+0xc4], R83 ;  /* 0x0000c45301007387 */ /* 0x000fe20000100800 */
[-C--:B------:R-:W-:Y:S01]  /*9e20*/  LEA.HI.X.SX32 R41, R76, R2.reuse, 0x1, P4 ;  /* 0x000000024c297211 */ /* 0x080fe200020f0eff */
[----:B------:R-:W-:Y:S02]  /*9e30*/  IMAD R15, R36, UR9, RZ ;  /* 0x00000009240f7c24 */ /* 0x000fe4000f8e02ff */
[----:B------:R-:W-:Y:S01]  /*9e40*/  STL [R1+0x148], R78 ;  /* 0x0001484e01007387 */ /* 0x000fe20000100800 */
[----:B------:R-:W-:Y:S01]  /*9e50*/  IADD3 R33, P4, PT, R9, R3, RZ ;  /* 0x0000000309217210 */ /* 0x000fe20007f9e0ff */
[----:B0-----:R-:W-:Y:S02]  /*9e60*/  IMAD.SHL.U32 R4, R4, 0x80, RZ ;  /* 0x0000008004047824 */ /* 0x001fe400078e00ff */
[----:B------:R-:W-:Y:S01]  /*9e70*/  STL [R1+0x104], R81 ;  /* 0x0001045101007387 */ /* 0x000fe20000100800 */
[----:B------:R-:W-:-:S03]  /*9e80*/  LEA.HI.X.SX32 R39, R11, R2, 0x1, P6 ;  /* 0x000000020b277211 */ /* 0x000fc600030f0eff */
[----:B------:R-:W-:Y:S01]  /*9e90*/  STL [R1+0x190], R74 ;  /* 0x0001904a01007387 */ /* 0x000fe20000100800 */
[----:B------:R-:W-:Y:S01]  /*9ea0*/  IADD3 R31, P6, PT, R13, R3, RZ ;  /* 0x000000030d1f7210 */ /* 0x000fe20007fde0ff */
[----:B------:R-:W-:Y:S02]  /*9eb0*/  IMAD R17, R28, UR9, RZ ;  /* 0x000000091c117c24 */ /* 0x000fe4000f8e02ff */
[----:B------:R-:W-:Y:S01]  /*9ec0*/  STL [R1+0x144], R79 ;  /* 0x0001444f01007387 */ /* 0x000fe20000100800 */
[----:B------:R-:W-:-:S03]  /*9ed0*/  LEA.HI.X.SX32 R34, R9, R2, 0x1, P4 ;  /* 0x0000000209227211 */ /* 0x000fc600020f0eff */
[----:B------:R-:W-:Y:S01]  /*9ee0*/  STL [R1+0x1d0], R40 ;  /* 0x0001d02801007387 */ /* 0x000fe20000100800 */
[----:B------:R-:W-:-:S03]  /*9ef0*/  IADD3 R27, P4, PT, R15, R3, RZ ;  /* 0x000000030f1b7210 */ /* 0x000fc60007f9e0ff */
[----:B------:R-:W-:Y:S01]  /*9f00*/  STL [R1+0x18c], R75 ;  /* 0x00018c4b01007387 */ /* 0x000fe20000100800 */
[----:B------:R-:W-:-:S03]  /*9f10*/  LOP3.LUT R4, R4, 0x80, RZ, 0xc0, !PT ;  /* 0x0000008004047812 */ /* 0x000fc600078ec0ff */
[----:B------:R-:W-:Y:S01]  /*9f20*/  STL [R1+0x210], R35 ;  /* 0x0002102301007387 */ /* 0x000fe20000100800 */
[----:B------:R-:W-:-:S03]  /*9f30*/  LEA.HI.X.SX32 R32, R13, R2, 0x1, P6 ;  /* 0x000000020d207211 */ /* 0x000fc600030f0eff */
[----:B------:R-:W-:Y:S01]  /*9f40*/  STL [R1+0x1cc], R41 ;  /* 0x0001cc2901007387 */ /* 0x000fe20000100800 */
[----:B------:R-:W-:-:S03]  /*9f50*/  IADD3 R25, P6, PT, R17, R3, RZ ;  /* 0x0000000311197210 */ /* 0x000fc60007fde0ff */
[----:B------:R-:W-:Y:S01]  /*9f60*/  STL [R1+0x250], R33 ;  /* 0x0002502101007387 */ /* 0x000fe20000100800 */
[----:B------:R-:W-:-:S03]  /*9f70*/  LEA.HI.X.SX32 R30, R15, R2, 0x1, P4 ;  /* 0x000000020f1e7211 */ /* 0x000fc600020f0eff */
[----:B------:R-:W-:Y:S01]  /*9f80*/  STL [R1+0x20c], R39 ;  /* 0x00020c2701007387 */ /* 0x000fe20000100800 */
[----:B------:R-:W-:-:S03]  /*9f90*/  LOP3.LUT R4, R0, 0x71, R4, 0xfe, !PT ;  /* 0x0000007100047812 */ /* 0x000fc600078efe04 */
[----:B------:R-:W-:Y:S01]  /*9fa0*/  STL [R1+0x290], R31 ;  /* 0x0002901f01007387 */ /* 0x000fe20000100800 */
[----:B------:R-:W-:-:S03]  /*9fb0*/  IABS R6, R8 ;  /* 0x0000000800067213 */ /* 0x000fc60000000000 */
[----:B------:R-:W-:Y:S01]  /*9fc0*/  STL [R1+0x24c], R34 ;  /* 0x00024c2201007387 */ /* 0x000fe20000100800 */
[----:B------:R-:W-:-:S03]  /*9fd0*/  ISETP.GE.AND P4, PT, R8, RZ, PT ;  /* 0x000000ff0800720c */ /* 0x000fc60003f86270 */
[----:B------:R-:W-:Y:S01]  /*9fe0*/  STL [R1+0x2d0], R27 ;  /* 0x0002d01b01007387 */ /* 0x000fe20000100800 */
[----:B------:R-:W-:-:S03]  /*9ff0*/  LEA.HI.X.SX32 R26, R17, R2, 0x1, P6 ;  /* 0x00000002111a7211 */ /* 0x000fc600030f0eff */
[----:B------:R-:W-:Y:S01]  /*a000*/  STL [R1+0x28c], R32 ;  /* 0x00028c2001007387 */ /* 0x000fe20000100800 */
[----:B------:R-:W-:-:S03]  /*a010*/  ISETP.GE.AND P6, PT, R4, RZ, PT ;  /* 0x000000ff0400720c */ /* 0x000fc60003fc6270 */
[----:B------:R-:W2:Y:S04]  /*a020*/  LDL R8, [R1+0x4b8] ;  /* 0x0004b80001087983 */ /* 0x000ea80000100800 */
[----:B------:R-:W-:Y:S04]  /*a030*/  STL [R1+0x310], R25 ;  /* 0x0003101901007387 */ /* 0x000fe80000100800 */
[----:B------:R-:W-:Y:S04]  /*a040*/  STL [R1+0x2cc], R30 ;  /* 0x0002cc1e01007387 */ /* 0x000fe80000100800 */
[----:B------:R-:W2:Y:S01]  /*a050*/  LDL.LU R4, [R1+0x7d8] ;  /* 0x0007d80001047983 */ /* 0x000ea20000300800 */
[----:B------:R-:W-:-:S04]  /*a060*/  IMAD.HI.U32 R24, R5, R6, RZ ;  /* 0x0000000605187227 */ /* 0x000fc800078e00ff */
[----:B------:R-:W-:Y:S01]  /*a070*/  IMAD.MOV R9, RZ, RZ, -R24 ;  /* 0x000000ffff097224 */ /* 0x000fe200078e0a18 */
[----:B------:R-:W-:-:S03]  /*a080*/  PRMT R43, RZ, 0x7610, R43 ;  /* 0x00007610ff2b7816 */ /* 0x000fc6000000002b */
[----:B--2---:R-:W-:Y:S02]  /*a090*/  IMAD R6, R4, R9, R6 ;  /* 0x0000000904067224 */ /* 0x004fe400078e0206 */
[----:B------:R-:W-:-:S05]  /*a0a0*/  @P0 IMAD.MOV.U32 R9, RZ, RZ, R42 ;  /* 0x000000ffff090224 */ /* 0x000fca00078e002a */
[----:B------:R0:W2:Y:S01]  /*a0b0*/  @P0 LDG.E.U8 R43, desc[UR22][R8.64] ;  /* 0x00000016082b0981 */ /* 0x0000a2000c1e1100 */
[----:B------:R-:W-:Y:S02]  /*a0c0*/  PRMT R88, RZ, 0x7610, R88 ;  /* 0x00007610ff587816 */ /* 0x000fe40000000058 */
[----:B------:R-:W-:Y:S01]  /*a0d0*/  PRMT R84, RZ, 0x7610, R84 ;  /* 0x00007610ff547816 */ /* 0x000fe20000000054 */
[----:B------:R-:W-:Y:S04]  /*a0e0*/  STL [R1+0x30c], R26 ;  /* 0x00030c1a01007387 */ /* 0x000fe80000100800 */
[----:B------:R-:W3:Y:S01]  /*a0f0*/  LDL.LU R42, [R1+0x7d4] ;  /* 0x0007d400012a7983 */ /* 0x000ee20000300800 */
[----:B0-----:R-:W-:Y:S02]  /*a100*/  @P0 IMAD.MOV.U32 R8, RZ, RZ, R46 ;  /* 0x000000ffff080224 */ /* 0x001fe400078e002e */
[----:B------:R-:W-:-:S05]  /*a110*/  @P0 IMAD.MOV.U32 R9, RZ, RZ, R44 ;  /* 0x000000ffff090224 */ /* 0x000fca00078e002c */
[----:B------:R0:W3:Y:S02]  /*a120*/  @P0 LDG.E.U8 R88, desc[UR22][R8.64] ;  /* 0x0000001608580981 */ /* 0x0000e4000c1e1100 */
[----:B0-----:R-:W-:Y:S02]  /*a130*/  @P0 IMAD.MOV.U32 R8, RZ, RZ, R47 ;  /* 0x000000ffff080224 */ /* 0x001fe400078e002f */
[----:B------:R-:W-:-:S05]  /*a140*/  @P0 IMAD.MOV.U32 R9, RZ, RZ, R10 ;  /* 0x000000ffff090224 */ /* 0x000fca00078e000a */
[----:B------:R0:W3:Y:S02]  /*a150*/  @P0 LDG.E.U8 R84, desc[UR22][R8.64] ;  /* 0x0000001608540981 */ /* 0x0000e4000c1e1100 */
[----:B0-----:R-:W-:Y:S02]  /*a160*/  @P0 IMAD.MOV.U32 R9, RZ, RZ, R50 ;  /* 0x000000ffff090224 */ /* 0x001fe400078e0032 */
[----:B------:R-:W-:Y:S01]  /*a170*/  @P0 IMAD.MOV.U32 R8, RZ, RZ, R67 ;  /* 0x000000ffff080224 */ /* 0x000fe200078e0043 */
[----:B--2---:R0:W-:Y:S04]  /*a180*/  STL [R1+0x2c0], R43 ;  /* 0x0002c02b01007387 */ /* 0x0041e80000100800 */
[----:B0-----:R-:W2:Y:S04]  /*a190*/  LDL.LU R43, [R1+0x7d0] ;  /* 0x0007d000012b7983 */ /* 0x001ea80000300800 */
[----:B------:R-:W2:Y:S04]  /*a1a0*/  LDL.LU R44, [R1+0x7cc] ;  /* 0x0007cc00012c7983 */ /* 0x000ea80000300800 */
[----:B------:R-:W2:Y:S04]  /*a1b0*/  LDL.LU R46, [R1+0x7c8] ;  /* 0x0007c800012e7983 */ /* 0x000ea80000300800 */
[----:B------:R-:W2:Y:S04]  /*a1c0*/  LDL.LU R10, [R1+0x7c4] ;  /* 0x0007c400010a7983 */ /* 0x000ea80000300800 */
[----:B------:R-:W2:Y:S04]  /*a1d0*/  LDL.LU R47, [R1+0x7c0] ;  /* 0x0007c000012f7983 */ /* 0x000ea80000300800 */
[----:B------:R-:W2:Y:S04]  /*a1e0*/  LDL.LU R50, [R1+0x7bc] ;  /* 0x0007bc0001327983 */ /* 0x000ea80000300800 */
[----:B------:R-:W2:Y:S01]  /*a1f0*/  LDL.LU R67, [R1+0x7b8] ;  /* 0x0007b80001437983 */ /* 0x000ea20000300800 */
[----:B------:R-:W-:-:S02]  /*a200*/  PRMT R90, RZ, 0x7610, R90 ;  /* 0x00007610ff5a7816 */ /* 0x000fc4000000005a */
[----:B------:R-:W-:-:S04]  /*a210*/  PRMT R85, RZ, 0x7610, R85 ;  /* 0x00007610ff557816 */ /* 0x000fc80000000055 */
[----:B------:R0:W3:Y:S01]  /*a220*/  @P0 LDG.E.U8 R90, desc[UR22][R8.64] ;  /* 0x00000016085a0981 */ /* 0x0000e2000c1e1100 */
[----:B------:R-:W-:Y:S01]  /*a230*/  PRMT R92, RZ, 0x7610, R92 ;  /* 0x00007610ff5c7816 */ /* 0x000fe2000000005c */
[----:B0-----:R-:W-:Y:S02]  /*a240*/  @P0 IMAD.MOV.U32 R8, RZ, RZ, R52 ;  /* 0x000000ffff080224 */ /* 0x001fe400078e0034 */
[----:B------:R-:W-:-:S05]  /*a250*/  @P0 IMAD.MOV.U32 R9, RZ, RZ, R51 ;  /* 0x000000ffff090224 */ /* 0x000fca00078e0033 */
[----:B------:R0:W4:Y:S01]  /*a260*/  @P0 LDG.E.U8 R85, desc[UR22][R8.64] ;  /* 0x0000001608550981 */ /* 0x000122000c1e1100 */
[----:B------:R-:W-:Y:S01]  /*a270*/  PRMT R89, RZ, 0x7610, R89 ;  /* 0x00007610ff597816 */ /* 0x000fe20000000059 */
[----:B0-----:R-:W-:Y:S02]  /*a280*/  @P0 IMAD.MOV.U32 R8, RZ, RZ, R64 ;  /* 0x000000ffff080224 */ /* 0x001fe400078e0040 */
[----:B------:R-:W-:-:S05]  /*a290*/  @P0 IMAD.MOV.U32 R9, RZ, RZ, R53 ;  /* 0x000000ffff090224 */ /* 0x000fca00078e0035 */
[----:B------:R0:W4:Y:S02]  /*a2a0*/  @P0 LDG.E.U8 R92, desc[UR22][R8.64] ;  /* 0x00000016085c0981 */ /* 0x000124000c1e1100 */
[----:B0-----:R-:W-:Y:S02]  /*a2b0*/  @P0 IMAD.MOV.U32 R8, RZ, RZ, R55 ;  /* 0x000000ffff080224 */ /* 0x001fe400078e0037 */
[----:B------:R-:W-:-:S05]  /*a2c0*/  @P0 IMAD.MOV.U32 R9, RZ, RZ, R54 ;  /* 0x000000ffff090224 */ /* 0x000fca00078e0036 */
[----:B------:R0:W4:Y:S02]  /*a2d0*/  @P0 LDG.E.U8 R89, desc[UR22][R8.64] ;  /* 0x0000001608590981 */ /* 0x000124000c1e1100 */
[----:B0-----:R-:W-:Y:S02]  /*a2e0*/  @P0 IMAD.MOV.U32 R8, RZ, RZ, R57 ;  /* 0x000000ffff080224 */ /* 0x001fe400078e0039 */
[----:B------:R-:W-:Y:S01]  /*a2f0*/  @P0 IMAD.MOV.U32 R9, RZ, RZ, R56 ;  /* 0x000000ffff090224 */ /* 0x000fe200078e0038 */
[----:B--2---:R-:W-:-:S06]  /*a300*/  PRMT R67, RZ, 0x7610, R67 ;  /* 0x00007610ff437816 */ /* 0x004fcc0000000043 */
[----:B------:R0:W2:Y:S04]  /*a310*/  @P0 LDG.E.U8 R67, desc[UR22][R8.64] ;  /* 0x0000001608430981 */ /* 0x0000a8000c1e1100 */
[----:B---3--:R-:W-:Y:S04]  /*a320*/  STL [R1+0x734], R90 ;  /* 0x0007345a01007387 */ /* 0x008fe80000100800 */
[----:B------:R-:W3:Y:S04]  /*a330*/  LDL.LU R51, [R1+0x7b4] ;  /* 0x0007b40001337983 */ /* 0x000ee80000300800 */
[----:B------:R-:W3:Y:S04]  /*a340*/  LDL.LU R52, [R1+0x7b0] ;  /* 0x0007b00001347983 */ /* 0x000ee80000300800 */
[----:B------:R-:W3:Y:S04]  /*a350*/  LDL.LU R53, [R1+0x7ac] ;  /* 0x0007ac0001357983 */ /* 0x000ee80000300800 */
[----:B------:R-:W3:Y:S04]  /*a360*/  LDL.LU R64, [R1+0x7a8] ;  /* 0x0007a80001407983 */ /* 0x000ee80000300800 */
[----:B----4-:R-:W-:Y:S04]  /*a370*/  STL [R1+0x730], R92 ;  /* 0x0007305c01007387 */ /* 0x010fe80000100800 */
[----:B------:R-:W4:Y:S04]  /*a380*/  LDL.LU R54, [R1+0x7a4] ;  /* 0x0007a40001367983 */ /* 0x000f280000300800 */
[----:B------:R-:W4:Y:S04]  /*a390*/  LDL.LU R55, [R1+0x7a0] ;  /* 0x0007a00001377983 */ /* 0x000f280000300800 */
[----:B------:R-:W4:Y:S04]  /*a3a0*/  LDL.LU R56, [R1+0x79c] ;  /* 0x00079c0001387983 */ /* 0x000f280000300800 */
[----:B------:R-:W4:Y:S01]  /*a3b0*/  LDL.LU R57, [R1+0x798] ;  /* 0x0007980001397983 */ /* 0x000f220000300800 */
[----:B------:R-:W-:Y:S01]  /*a3c0*/  PRMT R91, RZ, 0x7610, R91 ;  /* 0x00007610ff5b7816 */ /* 0x000fe2000000005b */
[----:B0-----:R-:W-:-:S02]  /*a3d0*/  @P0 IMAD.MOV.U32 R8, RZ, RZ, R61 ;  /* 0x000000ffff080224 */ /* 0x001fc400078e003d */
[----:B------:R-:W-:-:S05]  /*a3e0*/  @P0 IMAD.MOV.U32 R9, RZ, RZ, R58 ;  /* 0x000000ffff090224 */ /* 0x000fca00078e003a */
[----:B------:R0:W4:Y:S04]  /*a3f0*/  @P0 LDG.E.U8 R91, desc[UR22][R8.64] ;  /* 0x00000016085b0981 */ /* 0x000128000c1e1100 */
[----:B--2---:R1:W-:Y:S04]  /*a400*/  STL [R1+0x4], R67 ;  /* 0x0000044301007387 */ /* 0x0043e80000100800 */
[----:B-1----:R-:W2:Y:S01]  /*a410*/  LDL.LU R67, [R1+0x794] ;  /* 0x0007940001437983 */ /* 0x002ea20000300800 */
[----:B0-----:R-:W-:Y:S02]  /*a420*/  @P0 IMAD.MOV.U32 R8, RZ, RZ, R63 ;  /* 0x000000ffff080224 */ /* 0x001fe400078e003f */
[----:B------:R-:W-:Y:S01]  /*a430*/  @P0 IMAD.MOV.U32 R9, RZ, RZ, R62 ;  /* 0x000000ffff090224 */ /* 0x000fe200078e003e */
[----:B---3--:R-:W-:Y:S01]  /*a440*/  PRMT R64, RZ, 0x7610, R64 ;  /* 0x00007610ff407816 */ /* 0x008fe20000000040 */
[----:B------:R-:W3:Y:S01]  /*a450*/  LDL.LU R58, [R1+0x790] ;  /* 0x00079000013a7983 */ /* 0x000ee20000300800 */
[----:B------:R-:W-:-:S03]  /*a460*/  PRMT R92, RZ, 0x7610, R92 ;  /* 0x00007610ff5c7816 */ /* 0x000fc6000000005c */
[----:B------:R-:W3:Y:S04]  /*a470*/  LDL.LU R61, [R1+0x78c] ;  /* 0x00078c00013d7983 */ /* 0x000ee80000300800 */
[----:B------:R0:W3:Y:S02]  /*a480*/  @P0 LDG.E.U8 R64, desc[UR22][R8.64] ;  /* 0x0000001608400981 */ /* 0x0000e4000c1e1100 */
[----:B0-----:R-:W-:Y:S02]  /*a490*/  @P0 IMAD.MOV.U32 R8, RZ, RZ, R66 ;  /* 0x000000ffff080224 */ /* 0x001fe400078e0042 */
[----:B------:R-:W-:Y:S01]  /*a4a0*/  @P0 IMAD.MOV.U32 R9, RZ, RZ, R65 ;  /* 0x000000ffff090224 */ /* 0x000fe200078e0041 */
[----:B------:R-:W-:Y:S02]  /*a4b0*/  PRMT R90, RZ, 0x7610, R90 ;  /* 0x00007610ff5a7816 */ /* 0x000fe4000000005a */
[----:B------:R-:W-:Y:S01]  /*a4c0*/  PRMT R76, RZ, 0x7610, R76 ;  /* 0x00007610ff4c7816 */ /* 0x000fe2000000004c */
[----:B----4-:R0:W-:Y:S01]  /*a4d0*/  STL [R1+0x72c], R91 ;  /* 0x00072c5b01007387 */ /* 0x0101e20000100800 */
[----:B------:R-:W-:-:S02]  /*a4e0*/  PRMT R48, RZ, 0x7610, R48 ;  /* 0x00007610ff307816 */ /* 0x000fc40000000030 */
[----:B------:R-:W-:Y:S01]  /*a4f0*/  PRMT R45, RZ, 0x7610, R45 ;  /* 0x00007610ff2d7816 */ /* 0x000fe2000000002d */
[----:B------:R-:W4:Y:S01]  /*a500*/  LDL.LU R62, [R1+0x788] ;  /* 0x00078800013e7983 */ /* 0x000f220000300800 */
[----:B------:R-:W-:Y:S02]  /*a510*/  PRMT R37, RZ, 0x7610, R37 ;  /* 0x00007610ff257816 */ /* 0x000fe40000000025 */
[----:B------:R-:W-:Y:S01]  /*a520*/  PRMT R36, RZ, 0x7610, R36 ;  /* 0x00007610ff247816 */ /* 0x000fe20000000024 */
[----:B------:R-:W3:Y:S01]  /*a530*/  LDL.LU R63, [R1+0x784] ;  /* 0x00078400013f7983 */ /* 0x000ee20000300800 */
[----:B0-----:R-:W-:Y:S02]  /*a540*/  PRMT R91, RZ, 0x7610, R91 ;  /* 0x00007610ff5b7816 */ /* 0x001fe4000000005b */
[----:B--2---:R-:W-:-:S06]  /*a550*/  PRMT R67, RZ, 0x7610, R67 ;  /* 0x00007610ff437816 */ /* 0x004fcc0000000043 */
[----:B------:R0:W2:Y:S02]  /*a560*/  @P0 LDG.E.U8 R67, desc[UR22][R8.64] ;  /* 0x0000001608430981 */ /* 0x0000a4000c1e1100 */
[----:B0-----:R-:W-:Y:S02]  /*a570*/  @P0 IMAD.MOV.U32 R8, RZ, RZ, R71 ;  /* 0x000000ffff080224 */ /* 0x001fe400078e0047 */
[----:B------:R-:W-:-:S05]  /*a580*/  @P0 IMAD.MOV.U32 R9, RZ, RZ, R70 ;  /* 0x000000ffff090224 */ /* 0x000fca00078e0046 */
[----:B------:R0:W4:Y:S02]  /*a590*/  @P0 LDG.E.U8 R92, desc[UR22][R8.64] ;  /* 0x00000016085c0981 */ /* 0x000124000c1e1100 */
        /* <DEDUP_REMOVED lines=17> */
[----:B------:R0:W4:Y:S01]  /*a6b0*/  @P0 LDG.E.U8 R37, desc[UR22][R8.64] ;  /* 0x0000001608250981 */ /* 0x000122000c1e1100 */
[----:B------:R-:W-:Y:S01]  /*a6c0*/  PRMT R29, RZ, 0x7610, R29 ;  /* 0x00007610ff1d7816 */ /* 0x000fe2000000001d */
        /* <DEDUP_REMOVED lines=19> */
[----:B------:R-:W-:-:S03]  /*a800*/  PRMT R21, RZ, 0x7610, R21 ;  /* 0x00007610ff157816 */ /* 0x000fc60000000015 */
[----:B---3--:R1:W-:Y:S01]  /*a810*/  STL [R1+0xc], R64 ;  /* 0x00000c4001007387 */ /* 0x0083e20000100800 */
[----:B0-----:R-:W-:Y:S02]  /*a820*/  @P0 IMAD.MOV.U32 R8, RZ, RZ, R33 ;  /* 0x000000ffff080224 */ /* 0x001fe400078e0021 */
[----:B------:R-:W-:Y:S01]  /*a830*/  @P0 IMAD.MOV.U32 R9, RZ, RZ, R34 ;  /* 0x000000ffff090224 */ /* 0x000fe200078e0022 */
[----:B-1----:R-:W3:Y:S04]  /*a840*/  LDL.LU R64, [R1+0x780] ;  /* 0x0007800001407983 */ /* 0x002ee80000300800 */
[----:B------:R0:W3:Y:S04]  /*a850*/  @P0 LDG.E.U8 R22, desc[UR22][R8.64] ;  /* 0x0000001608160981 */ /* 0x0000e8000c1e1100 */
[----:B------:R-:W3:Y:S04]  /*a860*/  LDL.LU R65, [R1+0x77c] ;  /* 0x00077c0001417983 */ /* 0x000ee80000300800 */
[----:B------:R-:W3:Y:S01]  /*a870*/  LDL.LU R66, [R1+0x778] ;  /* 0x0007780001427983 */ /* 0x000ee20000300800 */
[----:B0-----:R-:W-:-:S02]  /*a880*/  @P0 IMAD.MOV.U32 R8, RZ, RZ, R31 ;  /* 0x000000ffff080224 */ /* 0x001fc400078e001f */
[----:B------:R-:W-:Y:S01]  /*a890*/  @P0 IMAD.MOV.U32 R9, RZ, RZ, R32 ;  /* 0x000000ffff090224 */ /* 0x000fe200078e0020 */
[----:B------:R-:W-:-:S04]  /*a8a0*/  PRMT R18, RZ, 0x7610, R18 ;  /* 0x00007610ff127816 */ /* 0x000fc80000000012 */
[----:B------:R0:W3:Y:S01]  /*a8b0*/  @P0 LDG.E.U8 R21, desc[UR22][R8.64] ;  /* 0x0000001608150981 */ /* 0x0000e2000c1e1100 */
[----:B------:R-:W-:Y:S01]  /*a8c0*/  PRMT R17, RZ, 0x7610, R17 ;  /* 0x00007610ff117816 */ /* 0x000fe20000000011 */
[----:B0-----:R-:W-:Y:S02]  /*a8d0*/  @P0 IMAD.MOV.U32 R8, RZ, RZ, R27 ;  /* 0x000000ffff080224 */ /* 0x001fe400078e001b */
[----:B------:R-:W-:-:S05]  /*a8e0*/  @P0 IMAD.MOV.U32 R9, RZ, RZ, R30 ;  /* 0x000000ffff090224 */ /* 0x000fca00078e001e */
[----:B------:R0:W3:Y:S02]  /*a8f0*/  @P0 LDG.E.U8 R18, desc[UR22][R8.64] ;  /* 0x0000001608120981 */ /* 0x0000e4000c1e1100 */
[----:B0-----:R-:W-:Y:S02]  /*a900*/  @P0 IMAD.MOV.U32 R8, RZ, RZ, R25 ;  /* 0x000000ffff080224 */ /* 0x001fe400078e0019 */
[----:B------:R-:W-:-:S05]  /*a910*/  @P0 IMAD.MOV.U32 R9, RZ, RZ, R26 ;  /* 0x000000ffff090224 */ /* 0x000fca00078e001a */
[----:B------:R-:W3:Y:S04]  /*a920*/  @P0 LDG.E.U8 R17, desc[UR22][R8.64] ;  /* 0x0000001608110981 */ /* 0x000ee8000c1e1100 */
[----:B--2---:R0:W-:Y:S04]  /*a930*/  STL [R1], R67 ;  /* 0x0000004301007387 */ /* 0x0041e80000100800 */
[----:B0-----:R-:W2:Y:S04]  /*a940*/  LDL.LU R67, [R1+0x774] ;  /* 0x0007740001437983 */ /* 0x001ea80000300800 */
[----:B------:R-:W2:Y:S04]  /*a950*/  LDL.LU R70, [R1+0x770] ;  /* 0x0007700001467983 */ /* 0x000ea80000300800 */
[----:B------:R-:W2:Y:S04]  /*a960*/  LDL.LU R71, [R1+0x76c] ;  /* 0x00076c0001477983 */ /* 0x000ea80000300800 */
[----:B------:R-:W2:Y:S04]  /*a970*/  LDL.LU R72, [R1+0x768] ;  /* 0x0007680001487983 */ /* 0x000ea80000300800 */
[----:B------:R-:W2:Y:S04]  /*a980*/  LDL.LU R73, [R1+0x764] ;  /* 0x0007640001497983 */ /* 0x000ea80000300800 */
[----:B------:R-:W2:Y:S01]  /*a990*/  LDL.LU R38, [R1+0x760] ;  /* 0x0007600001267983 */ /* 0x000ea20000300800 */
[----:B------:R-:W-:-:S03]  /*a9a0*/  SEL R10, R12, R10, !P1 ;  /* 0x0000000a0c0a7207 */ /* 0x000fc60004800000 */
[----:B------:R-:W2:Y:S04]  /*a9b0*/  LDL.LU R87, [R1+0x75c] ;  /* 0x00075c0001577983 */ /* 0x000ea80000300800 */
[----:B------:R-:W2:Y:S04]  /*a9c0*/  LDL.LU R86, [R1+0x758] ;  /* 0x0007580001567983 */ /* 0x000ea80000300800 */
[----:B----4-:R-:W-:Y:S01]  /*a9d0*/  STL [R1+0xe4], R92 ;  /* 0x0000e45c01007387 */ /* 0x010fe20000100800 */
[----:B------:R-:W-:Y:S01]  /*a9e0*/  IMAD R10, R10, UR4, RZ ;  /* 0x000000040a0a7c24 */ /* 0x000fe2000f8e02ff */
[----:B------:R-:W-:Y:S01]  /*a9f0*/  SEL R14, R12, R14, !P1 ;  /* 0x0000000e0c0e7207 */ /* 0x000fe20004800000 */
[----:B------:R-:W0:Y:S01]  /*aa00*/  LDCU UR4, c[0x0][0x3b0] ;  /* 0x00007600ff0477ac */ /* 0x000e220008000800 */
[----:B------:R-:W-:Y:S04]  /*aa10*/  STL [R1+0x8], R91 ;  /* 0x0000085b01007387 */ /* 0x000fe80000100800 */
[----:B------:R-:W-:Y:S01]  /*aa20*/  STL [R1+0xf0], R90 ;  /* 0x0000f05a01007387 */ /* 0x000fe20000100800 */
[----:B------:R-:W-:-:S03]  /*aa30*/  IMAD R14, R14, UR14, RZ ;  /* 0x0000000e0e0e7c24 */ /* 0x000fc6000f8e02ff */
[----:B------:R-:W-:Y:S04]  /*aa40*/  STL [R1+0x10], R76 ;  /* 0x0000104c01007387 */ /* 0x000fe80000100800 */
[----:B------:R-:W-:Y:S04]  /*aa50*/  STL [R1+0xf8], R48 ;  /* 0x0000f83001007387 */ /* 0x000fe80000100800 */
[----:B------:R-:W-:Y:S04]  /*aa60*/  STL [R1+0xe8], R45 ;  /* 0x0000e82d01007387 */ /* 0x000fe80000100800 */
[----:B------:R-:W-:Y:S01]  /*aa70*/  STL [R1+0x130], R37 ;  /* 0x0001302501007387 */ /* 0x000fe20000100800 */
[----:B------:R-:W-:-:S03]  /*aa80*/  PRMT R19, RZ, 0x7610, R19 ;  /* 0x00007610ff137816 */ /* 0x000fc60000000013 */
[----:B------:R-:W-:Y:S01]  /*aa90*/  STL [R1+0x128], R36 ;  /* 0x0001282401007387 */ /* 0x000fe20000100800 */
[----:B------:R-:W-:-:S03]  /*aaa0*/  PRMT R11, RZ, 0x7610, R11 ;  /* 0x00007610ff0b7816 */ /* 0x000fc6000000000b */
[----:B---3--:R1:W-:Y:S04]  /*aab0*/  STL [R1+0x170], R21 ;  /* 0x0001701501007387 */ /* 0x0083e80000100800 */
[----:B------:R-:W-:Y:S04]  /*aac0*/  STL [R1+0x164], R29 ;  /* 0x0001641d01007387 */ /* 0x000fe80000100800 */
[----:B------:R-:W-:Y:S01]  /*aad0*/  STL [R1+0x12c], R28 ;  /* 0x00012c1c01007387 */ /* 0x000fe20000100800 */
[----:B--2---:R-:W-:Y:S01]  /*aae0*/  @!P6 IMAD.MOV R38, RZ, RZ, -R38 ;  /* 0x000000ffff26e224 */ /* 0x004fe200078e0a26 */
[----:B-1----:R-:W-:-:S05]  /*aaf0*/  IADD3 R21, P6, PT, R10, R3, RZ ;  /* 0x000000030a157210 */ /* 0x002fca0007fde0ff */
[----:B------:R-:W-:Y:S04]  /*ab00*/  STL [R1+0x350], R21 ;  /* 0x0003501501007387 */ /* 0x000fe80000100800 */
[----:B------:R1:W-:Y:S04]  /*ab10*/  STL [R1+0x230], R22 ;  /* 0x0002301601007387 */ /* 0x0003e80000100800 */
[----:B------:R-:W-:Y:S04]  /*ab20*/  STL [R1+0x22c], R24 ;  /* 0x00022c1801007387 */ /* 0x000fe80000100800 */
[----:B------:R2:W-:Y:S01]  /*ab30*/  STL [R1+0x16c], R17 ;  /* 0x00016c1101007387 */ /* 0x0005e20000100800 */
[----:B-1----:R-:W-:-:S03]  /*ab40*/  LEA.HI.X.SX32 R22, R10, R2, 0x1, P6 ;  /* 0x000000020a167211 */ /* 0x002fc600030f0eff */
[----:B------:R-:W-:Y:S01]  /*ab50*/  STL [R1+0x138], R23 ;  /* 0x0001381701007387 */ /* 0x000fe20000100800 */
[----:B--2---:R-:W-:-:S03]  /*ab60*/  IADD3 R17, P6, PT, R14, R3, RZ ;  /* 0x000000030e117210 */ /* 0x004fc60007fde0ff */
[----:B------:R-:W-:Y:S01]  /*ab70*/  STL [R1+0x34c], R22 ;  /* 0x00034c1601007387 */ /* 0x000fe20000100800 */
[----:B------:R-:W-:Y:S02]  /*ab80*/  @P0 IMAD.MOV.U32 R8, RZ, RZ, R21 ;  /* 0x000000ffff080224 */ /* 0x000fe400078e0015 */
[----:B------:R-:W-:Y:S01]  /*ab90*/  @P0 IMAD.MOV.U32 R9, RZ, RZ, R22 ;  /* 0x000000ffff090224 */ /* 0x000fe200078e0016 */
[----:B------:R-:W-:Y:S04]  /*aba0*/  STL [R1+0x390], R17 ;  /* 0x0003901101007387 */ /* 0x000fe80000100800 */
[----:B------:R1:W-:Y:S04]  /*abb0*/  STL [R1+0x234], R18 ;  /* 0x0002341201007387 */ /* 0x0003e80000100800 */
[----:B------:R2:W3:Y:S01]  /*abc0*/  @P0 LDG.E.U8 R19, desc[UR22][R8.64] ;  /* 0x0000001608130981 */ /* 0x0004e2000c1e1100 */
[----:B-1----:R-:W-:Y:S01]  /*abd0*/  LEA.HI.X.SX32 R18, R14, R2, 0x1, P6 ;  /* 0x000000020e127211 */ /* 0x002fe200030f0eff */
[----:B--2---:R-:W-:-:S04]  /*abe0*/  @P0 IMAD.MOV.U32 R8, RZ, RZ, R17 ;  /* 0x000000ffff080224 */ /* 0x004fc800078e0011 */
[----:B------:R-:W-:-:S05]  /*abf0*/  @P0 IMAD.MOV.U32 R9, RZ, RZ, R18 ;  /* 0x000000ffff090224 */ /* 0x000fca00078e0012 */
[----:B------:R-:W2:Y:S01]  /*ac00*/  @P0 LDG.E.U8 R11, desc[UR22][R8.64] ;  /* 0x00000016080b0981 */ /* 0x000ea2000c1e1100 */
[C---:B------:R-:W-:Y:S02]  /*ac10*/  SEL R16, R12.reuse, R16, !P1 ;  /* 0x000000100c107207 */ /* 0x040fe40004800000 */
[----:B------:R-:W-:-:S03]  /*ac20*/  SEL R20, R12, R20, !P1 ;  /* 0x000000140c147207 */ /* 0x000fc60004800000 */
[----:B------:R-:W-:Y:S01]  /*ac30*/  IMAD R16, R16, UR15, RZ ;  /* 0x0000000f10107c24 */ /* 0x000fe2000f8e02ff */
[----:B------:R-:W-:Y:S01]  /*ac40*/  STL [R1+0x38c], R18 ;  /* 0x00038c1201007387 */ /* 0x000fe20000100800 */
[----:B------:R-:W-:-:S03]  /*ac50*/  IMAD R20, R20, UR16, RZ ;  /* 0x0000001014147c24 */ /* 0x000fc6000f8e02ff */
[----:B------:R-:W-:-:S05]  /*ac60*/  IADD3 R10, P6, PT, R16, R3, RZ ;  /* 0x00000003100a7210 */ /* 0x000fca0007fde0ff */
[----:B------:R-:W-:Y:S01]  /*ac70*/  STL [R1+0x488], R10 ;  /* 0x0004880a01007387 */ /* 0x000fe20000100800 */
[----:B------:R-:W-:Y:S02]  /*ac80*/  PRMT R14, RZ, 0x7610, R14 ;  /* 0x00007610ff0e7816 */ /* 0x000fe4000000000e */
[----:B------:R-:W-:Y:S01]  /*ac90*/  PRMT R15, RZ, 0x7610, R15 ;  /* 0x00007610ff0f7816 */ /* 0x000fe2000000000f */
[----:B--2---:R1:W-:Y:S02]  /*aca0*/  STL [R1+0x134], R11 ;  /* 0x0001340b01007387 */ /* 0x0043e40000100800 */
[----:B-1----:R-:W-:Y:S02]  /*acb0*/  LEA.HI.X.SX32 R11, R16, R2, 0x1, P6 ;  /* 0x00000002100b7211 */ /* 0x002fe400030f0eff */
[----:B------:R-:W-:-:S03]  /*acc0*/  IADD3 R17, P6, PT, R20, R3, RZ ;  /* 0x0000000314117210 */ /* 0x000fc60007fde0ff */
[----:B------:R1:W2:Y:S01]  /*acd0*/  @P0 LDG.E.U8 R14, desc[UR22][R10.64] ;  /* 0x000000160a0e0981 */ /* 0x0002a2000c1e1100 */
[----:B------:R-:W-:-:S03]  /*ace0*/  LEA.HI.X.SX32 R18, R20, R2, 0x1, P6 ;  /* 0x0000000214127211 */ /* 0x000fc600030f0eff */
[----:B------:R4:W-:Y:S01]  /*acf0*/  STL [R1+0x484], R11 ;  /* 0x0004840b01007387 */ /* 0x0009e20000100800 */
[----:B-1----:R-:W-:Y:S02]  /*ad00*/  @P0 IMAD.MOV.U32 R10, RZ, RZ, R17 ;  /* 0x000000ffff0a0224 */ /* 0x002fe400078e0011 */
[----:B----4-:R-:W-:-:S05]  /*ad10*/  @P0 IMAD.MOV.U32 R11, RZ, RZ, R18 ;  /* 0x000000ffff0b0224 */ /* 0x010fca00078e0012 */
[----:B------:R-:W4:Y:S01]  /*ad20*/  @P0 LDG.E.U8 R15, desc[UR22][R10.64] ;  /* 0x000000160a0f0981 */ /* 0x000f22000c1e1100 */
[----:B------:R-:W-:-:S05]  /*ad30*/  SEL R38, R12, R38, !P1 ;  /* 0x000000260c267207 */ /* 0x000fca0004800000 */
[----:B0-----:R-:W-:Y:S01]  /*ad40*/  IMAD R38, R38, UR4, RZ ;  /* 0x0000000426267c24 */ /* 0x001fe2000f8e02ff */
[----:B------:R-:W-:Y:S01]  /*ad50*/  STL [R1+0x498], R17 ;  /* 0x0004981101007387 */ /* 0x000fe20000100800 */
[----:B------:R-:W-:Y:S01]  /*ad60*/  PRMT R13, RZ, 0x7610, R13 ;  /* 0x00007610ff0d7816 */ /* 0x000fe2000000000d */
[----:B------:R-:W0:Y:S01]  /*ad70*/  S2R R7, SR_CgaCtaId ;  /* 0x0000000000077919 */ /* 0x000e220000008800 */
[----:B------:R-:W-:Y:S01]  /*ad80*/  @!P5 IMAD.MOV R86, RZ, RZ, -R86 ;  /* 0x000000ffff56d224 */ /* 0x000fe200078e0a56 */
[----:B------:R-:W1:Y:S01]  /*ad90*/  LDCU UR4, c[0x0][0x3b0] ;  /* 0x00007600ff0477ac */ /* 0x000e620008000800 */
[----:B--2---:R2:W-:Y:S04]  /*ada0*/  STL [R1+0x124], R14 ;  /* 0x0001240e01007387 */ /* 0x0045e80000100800 */
[----:B------:R-:W-:Y:S01]  /*adb0*/  STL [R1+0x494], R18 ;  /* 0x0004941201007387 */ /* 0x000fe20000100800 */
[----:B--2---:R-:W-:-:S05]  /*adc0*/  IADD3 R14, P6, PT, R38, R3, RZ ;  /* 0x00000003260e7210 */ /* 0x004fca0007fde0ff */
[----:B------:R-:W-:Y:S04]  /*add0*/  STL [R1+0x4a8], R14 ;  /* 0x0004a80e01007387 */ /* 0x000fe80000100800 */
[----:B----4-:R2:W-:Y:S01]  /*ade0*/  STL [R1+0xf4], R15 ;  /* 0x0000f40f01007387 */ /* 0x0105e20000100800 */
[----:B------:R-:W-:Y:S01]  /*adf0*/  @P0 IMAD.MOV.U32 R10, RZ, RZ, R14 ;  /* 0x000000ffff0a0224 */ /* 0x000fe200078e000e */
[----:B--2---:R-:W-:-:S05]  /*ae00*/  LEA.HI.X.SX32 R15, R38, R2, 0x1, P6 ;  /* 0x00000002260f7211 */ /* 0x004fca00030f0eff */
[----:B------:R-:W-:-:S05]  /*ae10*/  @P0 IMAD.MOV.U32 R11, RZ, RZ, R15 ;  /* 0x000000ffff0b0224 */ /* 0x000fca00078e000f */
[----:B------:R2:W4:Y:S01]  /*ae20*/  @P0 LDG.E.U8 R13, desc[UR22][R10.64] ;  /* 0x000000160a0d0981 */ /* 0x000522000c1e1100 */
[----:B0-----:R-:W-:-:S05]  /*ae30*/  IMAD.SHL.U32 R7, R7, 0x80, RZ ;  /* 0x0000008007077824 */ /* 0x001fca00078e00ff */
[----:B------:R-:W-:Y:S02]  /*ae40*/  LOP3.LUT R7, R7, 0x80, RZ, 0xc0, !PT ;  /* 0x0000008007077812 */ /* 0x000fe400078ec0ff */
[----:B------:R-:W-:Y:S02]  /*ae50*/  ISETP.GT.U32.AND P6, PT, R4, R87, PT ;  /* 0x000000570400720c */ /* 0x000fe40003fc4070 */
[----:B------:R-:W-:Y:S01]  /*ae60*/  LOP3.LUT R8, R0, 0x5b, R7, 0xfe, !PT ;  /* 0x0000005b00087812 */ /* 0x000fe200078efe07 */
[----:B---3--:R-:W-:Y:S03]  /*ae70*/  STL [R1+0x168], R19 ;  /* 0x0001681301007387 */ /* 0x008fe60000100800 */
[----:B------:R-:W-:Y:S01]  /*ae80*/  IABS R9, R8 ;  /* 0x0000000800097213 */ /* 0x000fe20000000000 */
[----:B------:R-:W-:Y:S01]  /*ae90*/  STL [R1+0x4a4], R15 ;  /* 0x0004a40f01007387 */ /* 0x000fe20000100800 */
[----:B------:R-:W-:-:S03]  /*aea0*/  ISETP.GT.U32.AND P5, PT, R4, R6, PT ;  /* 0x000000060400720c */ /* 0x000fc60003fa4070 */
[----:B------:R-:W3:Y:S04]  /*aeb0*/  LDL.LU R82, [R1+0x214] ;  /* 0x0002140001527983 */ /* 0x000ee80000300800 */
[----:B------:R-:W3:Y:S01]  /*aec0*/  LDL.LU R83, [R1+0x1dc] ;  /* 0x0001dc0001537983 */ /* 0x000ee20000300800 */
[--C-:B------:R-:W-:Y:S01]  /*aed0*/  @!P6 IMAD.IADD R87, R87, 0x1, -R4.reuse ;  /* 0x000000015757e824 */ /* 0x100fe200078e0a04 */
[----:B------:R-:W-:Y:S02]  /*aee0*/  ISETP.GE.AND P6, PT, R8, RZ, PT ;  /* 0x000000ff0800720c */ /* 0x000fe40003fc6270 */
[----:B--2---:R-:W-:Y:S01]  /*aef0*/  LOP3.LUT R11, R0, 0x5c, R7, 0xfe, !PT ;  /* 0x0000005c000b7812 */ /* 0x004fe200078efe07 */
[----:B------:R-:W-:Y:S02]  /*af00*/  @!P3 IMAD.MOV R87, RZ, RZ, -R87 ;  /* 0x000000ffff57b224 */ /* 0x000fe400078e0a57 */
[----:B------:R-:W-:Y:S01]  /*af10*/  @!P5 IMAD.IADD R6, R6, 0x1, -R4 ;  /* 0x000000010606d824 */ /* 0x000fe200078e0a04 */
[----:B------:R-:W-:-:S04]  /*af20*/  IABS R10, R11 ;  /* 0x0000000b000a7213 */ /* 0x000fc80000000000 */
[----:B------:R-:W-:-:S13]  /*af30*/  ISETP.GT.U32.AND P5, PT, R4, R6, PT ;  /* 0x000000060400720c */ /* 0x000fda0003fa4070 */
[----:B------:R-:W-:-:S04]  /*af40*/  @!P5 IMAD.IADD R6, R6, 0x1, -R4 ;  /* 0x000000010606d824 */ /* 0x000fc800078e0a04 */
[----:B------:R-:W-:-:S04]  /*af50*/  IMAD.MOV.U32 R35, RZ, RZ, R6 ;  /* 0x000000ffff237224 */ /* 0x000fc800078e0006 */
[----:B------:R-:W-:Y:S01]  /*af60*/  @!P4 IMAD.MOV R35, RZ, RZ, -R35 ;  /* 0x000000ffff23c224 */ /* 0x000fe200078e0a23 */
[----:B------:R-:W-:Y:S01]  /*af70*/  ISETP.GE.AND P4, PT, R11, RZ, PT ;  /* 0x000000ff0b00720c */ /* 0x000fe20003f86270 */
[----:B----4-:R0:W-:Y:S02]  /*af80*/  STL [R1+0xec], R13 ;  /* 0x0000ec0d01007387 */ /* 0x0101e40000100800 */
[----:B0-----:R-:W-:-:S04]  /*af90*/  IMAD.HI.U32 R13, R5, R9, RZ ;  /* 0x00000009050d7227 */ /* 0x001fc800078e00ff */
[----:B------:R-:W-:-:S04]  /*afa0*/  IMAD.MOV R13, RZ, RZ, -R13 ;  /* 0x000000ffff0d7224 */ /* 0x000fc800078e0a0d */
[----:B------:R-:W-:-:S05]  /*afb0*/  IMAD R8, R4, R13, R9 ;  /* 0x0000000d04087224 */ /* 0x000fca00078e0209 */
[----:B------:R-:W-:Y:S01]  /*afc0*/  ISETP.GT.U32.AND P3, PT, R4, R8, PT ;  /* 0x000000080400720c */ /* 0x000fe20003f64070 */
[----:B------:R-:W-:Y:S01]  /*afd0*/  IMAD.HI.U32 R9, R5, R10, RZ ;  /* 0x0000000a05097227 */ /* 0x000fe200078e00ff */
[----:B------:R-:W-:-:S03]  /*afe0*/  LOP3.LUT R13, R0, 0x5d, R7, 0xfe, !PT ;  /* 0x0000005d000d7812 */ /* 0x000fc600078efe07 */
[----:B------:R-:W-:-:S04]  /*aff0*/  IMAD.MOV R9, RZ, RZ, -R9 ;  /* 0x000000ffff097224 */ /* 0x000fc800078e0a09 */
[----:B------:R-:W-:Y:S01]  /*b000*/  IMAD R9, R4, R9, R10 ;  /* 0x0000000904097224 */ /* 0x000fe200078e020a */
[----:B------:R-:W-:-:S03]  /*b010*/  IABS R10, R13 ;  /* 0x0000000d000a7213 */ /* 0x000fc60000000000 */
[----:B------:R-:W-:Y:S01]  /*b020*/  @!P3 IMAD.IADD R8, R8, 0x1, -R4 ;  /* 0x000000010808b824 */ /* 0x000fe200078e0a04 */
[----:B------:R-:W-:Y:S01]  /*b030*/  ISETP.GT.U32.AND P5, PT, R4, R9, PT ;  /* 0x000000090400720c */ /* 0x000fe20003fa4070 */
[----:B------:R-:W-:-:S03]  /*b040*/  IMAD.HI.U32 R14, R5, R10, RZ ;  /* 0x0000000a050e7227 */ /* 0x000fc600078e00ff */
[----:B------:R-:W-:Y:S01]  /*b050*/  ISETP.GT.U32.AND P3, PT, R4, R8, PT ;  /* 0x000000080400720c */ /* 0x000fe20003f64070 */
[----:B------:R-:W-:-:S04]  /*b060*/  IMAD.MOV R6, RZ, RZ, -R14 ;  /* 0x000000ffff067224 */ /* 0x000fc800078e0a0e */
[----:B------:R-:W-:Y:S01]  /*b070*/  IMAD R6, R4, R6, R10 ;  /* 0x0000000604067224 */ /* 0x000fe200078e020a */
[----:B------:R-:W-:-:S03]  /*b080*/  LOP3.LUT R10, R0, 0x5e, R7, 0xfe, !PT ;  /* 0x0000005e000a7812 */ /* 0x000fc600078efe07 */
[----:B------:R-:W-:-:S04]  /*b090*/  @!P5 IMAD.IADD R9, R9, 0x1, -R4 ;  /* 0x000000010909d824 */ /* 0x000fc800078e0a04 */
[----:B------:R-:W-:Y:S01]  /*b0a0*/  @!P3 IMAD.IADD R8, R8, 0x1, -R4 ;  /* 0x000000010808b824 */ /* 0x000fe200078e0a04 */
[C---:B------:R-:W-:Y:S02]  /*b0b0*/  ISETP.GT.U32.AND P3, PT, R4.reuse, R6, PT ;  /* 0x000000060400720c */ /* 0x040fe40003f64070 */
[----:B------:R-:W-:Y:S02]  /*b0c0*/  ISETP.GT.U32.AND P5, PT, R4, R9, PT ;  /* 0x000000090400720c */ /* 0x000fe40003fa4070 */
[----:B------:R-:W-:Y:S01]  /*b0d0*/  IABS R11, R10 ;  /* 0x0000000a000b7213 */ /* 0x000fe20000000000 */
[----:B------:R-:W-:-:S04]  /*b0e0*/  IMAD.MOV.U32 R34, RZ, RZ, R8 ;  /* 0x000000ffff227224 */ /* 0x000fc800078e0008 */
[----:B------:R-:W-:-:S04]  /*b0f0*/  IMAD.MOV.U32 R8, RZ, RZ, R11 ;  /* 0x000000ffff087224 */ /* 0x000fc800078e000b */
[----:B------:R-:W-:Y:S02]  /*b100*/  @!P3 IMAD.IADD R6, R6, 0x1, -R4 ;  /* 0x000000010606b824 */ /* 0x000fe400078e0a04 */
[----:B------:R-:W-:-:S03]  /*b110*/  IMAD.HI.U32 R11, R5, R8, RZ ;  /* 0x00000008050b7227 */ /* 0x000fc600078e00ff */
[----:B------:R-:W-:Y:S01]  /*b120*/  ISETP.GT.U32.AND P3, PT, R4, R6, PT ;  /* 0x000000060400720c */ /* 0x000fe20003f64070 */
[----:B------:R-:W-:Y:S01]  /*b130*/  @!P5 IMAD.IADD R9, R9, 0x1, -R4 ;  /* 0x000000010909d824 */ /* 0x000fe200078e0a04 */
[----:B------:R-:W-:Y:S01]  /*b140*/  ISETP.GE.AND P5, PT, R10, RZ, PT ;  /* 0x000000ff0a00720c */ /* 0x000fe20003fa6270 */
[----:B------:R-:W-:Y:S02]  /*b150*/  IMAD.MOV R10, RZ, RZ, -R11 ;  /* 0x000000ffff0a7224 */ /* 0x000fe400078e0a0b */
[----:B------:R-:W-:Y:S02]  /*b160*/  IMAD.MOV.U32 R33, RZ, RZ, R9 ;  /* 0x000000ffff217224 */ /* 0x000fe400078e0009 */
[----:B------:R-:W-:Y:S01]  /*b170*/  IMAD R8, R4, R10, R8 ;  /* 0x0000000a04087224 */ /* 0x000fe200078e0208 */
[----:B------:R-:W-:Y:S01]  /*b180*/  LOP3.LUT R10, R0, 0x5f, R7, 0xfe, !PT ;  /* 0x0000005f000a7812 */ /* 0x000fe200078efe07 */
[----:B------:R-:W-:-:S03]  /*b190*/  @!P4 IMAD.MOV R33, RZ, RZ, -R33 ;  /* 0x000000ffff21c224 */ /* 0x000fc600078e0a21 */
[----:B------:R-:W-:Y:S02]  /*b1a0*/  IABS R9, R10 ;  /* 0x0000000a00097213 */ /* 0x000fe40000000000 */
[----:B------:R-:W-:Y:S01]  /*b1b0*/  ISETP.GT.U32.AND P4, PT, R4, R8, PT ;  /* 0x000000080400720c */ /* 0x000fe20003f84070 */
[----:B------:R-:W-:Y:S01]  /*b1c0*/  @!P6 IMAD.MOV R34, RZ, RZ, -R34 ;  /* 0x000000ffff22e224 */ /* 0x000fe200078e0a22 */
[----:B------:R-:W-:Y:S01]  /*b1d0*/  ISETP.GE.AND P6, PT, R13, RZ, PT ;  /* 0x000000ff0d00720c */ /* 0x000fe20003fc6270 */
[----:B------:R-:W-:Y:S01]  /*b1e0*/  @!P3 IMAD.IADD R6, R6, 0x1, -R4 ;  /* 0x000000010606b824 */ /* 0x000fe200078e0a04 */
[----:B------:R-:W-:Y:S01]  /*b1f0*/  ISETP.GE.AND P3, PT, R10, RZ, PT ;  /* 0x000000ff0a00720c */ /* 0x000fe20003f66270 */
[----:B------:R-:W-:-:S04]  /*b200*/  IMAD.HI.U32 R10, R5, R9, RZ ;  /* 0x00000009050a7227 */ /* 0x000fc800078e00ff */
[----:B------:R-:W-:Y:S02]  /*b210*/  IMAD.MOV R10, RZ, RZ, -R10 ;  /* 0x000000ffff0a7224 */ /* 0x000fe400078e0a0a */
[----:B------:R-:W-:Y:S02]  /*b220*/  IMAD.MOV.U32 R32, RZ, RZ, R6 ;  /* 0x000000ffff207224 */ /* 0x000fe400078e0006 */
[----:B------:R-:W-:Y:S02]  /*b230*/  @!P4 IMAD.IADD R8, R8, 0x1, -R4 ;  /* 0x000000010808c824 */ /* 0x000fe400078e0a04 */
[C---:B------:R-:W-:Y:S02]  /*b240*/  IMAD R9, R4.reuse, R10, R9 ;  /* 0x0000000a04097224 */ /* 0x040fe400078e0209 */
[----:B------:R-:W-:Y:S01]  /*b250*/  @!P6 IMAD.MOV R32, RZ, RZ, -R32 ;  /* 0x000000ffff20e224 */ /* 0x000fe200078e0a20 */
[C---:B------:R-:W-:Y:S02]  /*b260*/  ISETP.GT.U32.AND P4, PT, R4.reuse, R8, PT ;  /* 0x000000080400720c */ /* 0x040fe40003f84070 */
[----:B------:R-:W-:-:S02]  /*b270*/  ISETP.GT.U32.AND P6, PT, R4, R9, PT ;  /* 0x000000090400720c */ /* 0x000fc40003fc4070 */
[----:B------:R-:W-:-:S04]  /*b280*/  LOP3.LUT R10, R0, 0x62, R7, 0xfe, !PT ;  /* 0x00000062000a7812 */ /* 0x000fc800078efe07 */
[----:B------:R-:W-:-:S05]  /*b290*/  IABS R6, R10 ;  /* 0x0000000a00067213 */ /* 0x000fca0000000000 */
[--C-:B------:R-:W-:Y:S01]  /*b2a0*/  @!P4 IMAD.IADD R8, R8, 0x1, -R4.reuse ;  /* 0x000000010808c824 */ /* 0x100fe200078e0a04 */
[----:B------:R-:W-:Y:S01]  /*b2b0*/  ISETP.GE.AND P4, PT, R10, RZ, PT ;  /* 0x000000ff0a00720c */ /* 0x000fe20003f86270 */
[----:B------:R-:W-:Y:S02]  /*b2c0*/  @!P6 IMAD.IADD R9, R9, 0x1, -R4 ;  /* 0x000000010909e824 */ /* 0x000fe400078e0a04 */
[----:B------:R-:W-:-:S03]  /*b2d0*/  IMAD.HI.U32 R10, R5, R6, RZ ;  /* 0x00000006050a7227 */ /* 0x000fc600078e00ff */
[----:B------:R-:W-:Y:S01]  /*b2e0*/  ISETP.GT.U32.AND P6, PT, R4, R9, PT ;  /* 0x000000090400720c */ /* 0x000fe20003fc4070 */
[----:B------:R-:W-:-:S04]  /*b2f0*/  IMAD.MOV R10, RZ, RZ, -R10 ;  /* 0x000000ffff0a7224 */ /* 0x000fc800078e0a0a */
[----:B------:R-:W-:Y:S01]  /*b300*/  IMAD R6, R4, R10, R6 ;  /* 0x0000000a04067224 */ /* 0x000fe200078e0206 */
[----:B------:R-:W-:Y:S01]  /*b310*/  LOP3.LUT R10, R0, 0x63, R7, 0xfe, !PT ;  /* 0x00000063000a7812 */ /* 0x000fe200078efe07 */
[----:B------:R-:W-:-:S03]  /*b320*/  IMAD.MOV.U32 R31, RZ, RZ, R8 ;  /* 0x000000ffff1f7224 */ /* 0x000fc600078e0008 */
[----:B------:R-:W-:-:S03]  /*b330*/  IABS R8, R10 ;  /* 0x0000000a00087213 */ /* 0x000fc60000000000 */
[----:B------:R-:W-:Y:S01]  /*b340*/  @!P6 IMAD.IADD R9, R9, 0x1, -R4 ;  /* 0x000000010909e824 */ /* 0x000fe200078e0a04 */
[----:B------:R-:W-:Y:S01]  /*b350*/  ISETP.GE.AND P6, PT, R10, RZ, PT ;  /* 0x000000ff0a00720c */ /* 0x000fe20003fc6270 */
[----:B------:R-:W-:-:S04]  /*b360*/  IMAD.HI.U32 R10, R5, R8, RZ ;  /* 0x00000008050a7227 */ /* 0x000fc800078e00ff */
[----:B------:R-:W-:Y:S01]  /*b370*/  @!P5 IMAD.MOV R31, RZ, RZ, -R31 ;  /* 0x000000ffff1fd224 */ /* 0x000fe200078e0a1f */
[C---:B------:R-:W-:Y:S01]  /*b380*/  ISETP.GT.U32.AND P5, PT, R4.reuse, R6, PT ;  /* 0x000000060400720c */ /* 0x040fe20003fa4070 */
[----:B------:R-:W-:Y:S02]  /*b390*/  IMAD.MOV R10, RZ, RZ, -R10 ;  /* 0x000000ffff0a7224 */ /* 0x000fe400078e0a0a */
[----:B------:R-:W-:Y:S02]  /*b3a0*/  IMAD.MOV.U32 R30, RZ, RZ, R9 ;  /* 0x000000ffff1e7224 */ /* 0x000fe400078e0009 */
[----:B------:R-:W-:Y:S02]  /*b3b0*/  IMAD R8, R4, R10, R8 ;  /* 0x0000000a04087224 */ /* 0x000fe400078e0208 */
[----:B------:R-:W-:-:S03]  /*b3c0*/  @!P3 IMAD.MOV R30, RZ, RZ, -R30 ;  /* 0x000000ffff1eb224 */ /* 0x000fc600078e0a1e */
[----:B------:R-:W-:-:S03]  /*b3d0*/  ISETP.GT.U32.AND P3, PT, R4, R8, PT ;  /* 0x000000080400720c */ /* 0x000fc60003f64070 */
[----:B------:R-:W-:Y:S01]  /*b3e0*/  @!P5 IMAD.IADD R6, R6, 0x1, -R4 ;  /* 0x000000010606d824 */ /* 0x000fe200078e0a04 */
[----:B------:R-:W-:-:S04]  /*b3f0*/  LOP3.LUT R11, R0, 0x64, R7, 0xfe, !PT ;  /* 0x00000064000b7812 */ /* 0x000fc800078efe07 */
[----:B------:R-:W-:Y:S02]  /*b400*/  ISETP.GT.U32.AND P5, PT, R4, R6, PT ;  /* 0x000000060400720c */ /* 0x000fe40003fa4070 */
[----:B------:R-:W-:-:S03]  /*b410*/  IABS R10, R11 ;  /* 0x0000000b000a7213 */ /* 0x000fc60000000000 */
[----:B------:R-:W-:Y:S02]  /*b420*/  @!P3 IMAD.IADD R8, R8, 0x1, -R4 ;  /* 0x000000010808b824 */ /* 0x000fe400078e0a04 */
[----:B------:R-:W-:-:S03]  /*b430*/  IMAD.HI.U32 R9, R5, R10, RZ ;  /* 0x0000000a05097227 */ /* 0x000fc600078e00ff */
[----:B------:R-:W-:Y:S01]  /*b440*/  ISETP.GT.U32.AND P3, PT, R4, R8, PT ;  /* 0x000000080400720c */ /* 0x000fe20003f64070 */
[----:B------:R-:W-:Y:S02]  /*b450*/  IMAD.MOV R9, RZ, RZ, -R9 ;  /* 0x000000ffff097224 */ /* 0x000fe400078e0a09 */
[----:B------:R-:W-:Y:S02]  /*b460*/  @!P5 IMAD.IADD R6, R6, 0x1, -R4 ;  /* 0x000000010606d824 */ /* 0x000fe400078e0a04 */
[----:B------:R-:W-:Y:S01]  /*b470*/  IMAD R10, R4, R9, R10 ;  /* 0x00000009040a7224 */ /* 0x000fe200078e020a */
[----:B------:R-:W-:Y:S01]  /*b480*/  LOP3.LUT R9, R0, 0x65, R7, 0xfe, !PT ;  /* 0x0000006500097812 */ /* 0x000fe200078efe07 */
[----:B------:R-:W-:-:S03]  /*b490*/  IMAD.MOV.U32 R29, RZ, RZ, R6 ;  /* 0x000000ffff1d7224 */ /* 0x000fc600078e0006 */
[----:B------:R-:W-:Y:S01]  /*b4a0*/  IABS R6, R9 ;  /* 0x0000000900067213 */ /* 0x000fe20000000000 */
[----:B------:R-:W-:Y:S01]  /*b4b0*/  @!P4 IMAD.MOV R29, RZ, RZ, -R29 ;  /* 0x000000ffff1dc224 */ /* 0x000fe200078e0a1d */
[----:B------:R-:W-:Y:S01]  /*b4c0*/  ISETP.GT.U32.AND P4, PT, R4, R10, PT ;  /* 0x0000000a0400720c */ /* 0x000fe20003f84070 */
[----:B------:R-:W-:Y:S01]  /*b4d0*/  @!P3 IMAD.IADD R8, R8, 0x1, -R4 ;  /* 0x000000010808b824 */ /* 0x000fe200078e0a04 */
[----:B------:R-:W-:Y:S01]  /*b4e0*/  ISETP.GE.AND P3, PT, R9, RZ, PT ;  /* 0x000000ff0900720c */ /* 0x000fe20003f66270 */
[----:B------:R-:W-:-:S04]  /*b4f0*/  IMAD.HI.U32 R9, R5, R6, RZ ;  /* 0x0000000605097227 */ /* 0x000fc800078e00ff */
[----:B------:R-:W-:Y:S02]  /*b500*/  IMAD.MOV R9, RZ, RZ, -R9 ;  /* 0x000000ffff097224 */ /* 0x000fe400078e0a09 */
[----:B------:R-:W-:Y:S02]  /*b510*/  IMAD.MOV.U32 R28, RZ, RZ, R8 ;  /* 0x000000ffff1c7224 */ /* 0x000fe400078e0008 */
[----:B------:R-:W-:Y:S02]  /*b520*/  IMAD R6, R4, R9, R6 ;  /* 0x0000000904067224 */ /* 0x000fe400078e0206 */
[----:B------:R-:W-:Y:S02]  /*b530*/  @!P4 IMAD.IADD R10, R10, 0x1, -R4 ;  /* 0x000000010a0ac824 */ /* 0x000fe400078e0a04 */
[----:B------:R-:W-:Y:S01]  /*b540*/  @!P6 IMAD.MOV R28, RZ, RZ, -R28 ;  /* 0x000000ffff1ce224 */ /* 0x000fe200078e0a1c */
[----:B------:R-:W-:Y:S02]  /*b550*/  ISETP.GT.U32.AND P6, PT, R4, R6, PT ;  /* 0x000000060400720c */ /* 0x000fe40003fc4070 */
[----:B------:R-:W-:-:S02]  /*b560*/  ISETP.GE.AND P5, PT, R11, RZ, PT ;  /* 0x000000ff0b00720c */ /* 0x000fc40003fa6270 */
[----:B------:R-:W-:Y:S02]  /*b570*/  ISETP.GT.U32.AND P4, PT, R4, R10, PT ;  /* 0x0000000a0400720c */ /* 0x000fe40003f84070 */
[----:B------:R-:W-:-:S04]  /*b580*/  LOP3.LUT R11, R0, 0x66, R7, 0xfe, !PT ;  /* 0x00000066000b7812 */ /* 0x000fc800078efe07 */
[----:B------:R-:W-:-:S03]  /*b590*/  IABS R9, R11 ;  /* 0x0000000b00097213 */ /* 0x000fc60000000000 */
[----:B------:R-:W-:Y:S02]  /*b5a0*/  @!P6 IMAD.IADD R6, R6, 0x1, -R4 ;  /* 0x000000010606e824 */ /* 0x000fe400078e0a04 */
[----:B------:R-:W-:-:S04]  /*b5b0*/  IMAD.HI.U32 R8, R5, R9, RZ ;  /* 0x0000000905087227 */ /* 0x000fc800078e00ff */
[----:B------:R-:W-:Y:S02]  /*b5c0*/  @!P4 IMAD.IADD R10, R10, 0x1, -R4 ;  /* 0x000000010a0ac824 */ /* 0x000fe400078e0a04 */
[----:B------:R-:W-:Y:S01]  /*b5d0*/  IMAD.MOV R8, RZ, RZ, -R8 ;  /* 0x000000ffff087224 */ /* 0x000fe200078e0a08 */
[C---:B------:R-:W-:Y:S01]  /*b5e0*/  ISETP.GT.U32.AND P6, PT, R4.reuse, R6, PT ;  /* 0x000000060400720c */ /* 0x040fe20003fc4070 */
[----:B------:R-:W-:Y:S02]  /*b5f0*/  IMAD.MOV.U32 R27, RZ, RZ, R10 ;  /* 0x000000ffff1b7224 */ /* 0x000fe400078e000a */
[----:B------:R-:W-:Y:S01]  /*b600*/  IMAD R9, R4, R8, R9 ;  /* 0x0000000804097224 */ /* 0x000fe200078e0209 */
[----:B------:R-:W-:Y:S01]  /*b610*/  LOP3.LUT R8, R0, 0x67, R7, 0xfe, !PT ;  /* 0x0000006700087812 */ /* 0x000fe200078efe07 */
[----:B------:R-:W-:-:S03]  /*b620*/  @!P5 IMAD.MOV R27, RZ, RZ, -R27 ;  /* 0x000000ffff1bd224 */ /* 0x000fc600078e0a1b */
[----:B------:R-:W-:Y:S02]  /*b630*/  ISETP.GT.U32.AND P5, PT, R4, R9, PT ;  /* 0x000000090400720c */ /* 0x000fe40003fa4070 */
[----:B------:R-:W-:-:S03]  /*b640*/  IABS R10, R8 ;  /* 0x00000008000a7213 */ /* 0x000fc60000000000 */
[----:B------:R-:W-:Y:S01]  /*b650*/  @!P6 IMAD.IADD R6, R6, 0x1, -R4 ;  /* 0x000000010606e824 */ /* 0x000fe200078e0a04 */
[----:B------:R-:W-:Y:S01]  /*b660*/  ISETP.GE.AND P6, PT, R8, RZ, PT ;  /* 0x000000ff0800720c */ /* 0x000fe20003fc6270 */
[----:B------:R-:W-:-:S04]  /*b670*/  IMAD.HI.U32 R8, R5, R10, RZ ;  /* 0x0000000a05087227 */ /* 0x000fc800078e00ff */
[----:B------:R-:W-:Y:S02]  /*b680*/  IMAD.MOV R8, RZ, RZ, -R8 ;  /* 0x000000ffff087224 */ /* 0x000fe400078e0a08 */
[----:B------:R-:W-:Y:S01]  /*b690*/  @!P5 IMAD.IADD R9, R9, 0x1, -R4 ;  /* 0x000000010909d824 */ /* 0x000fe200078e0a04 */
[----:B------:R-:W-:Y:S01]  /*b6a0*/  ISETP.GE.AND P4, PT, R11, RZ, PT ;  /* 0x000000ff0b00720c */ /* 0x000fe20003f86270 */
[C---:B------:R-:W-:Y:S02]  /*b6b0*/  IMAD R10, R4.reuse, R8, R10 ;  /* 0x00000008040a7224 */ /* 0x040fe400078e020a */
[----:B------:R-:W-:Y:S01]  /*b6c0*/  IMAD.MOV.U32 R26, RZ, RZ, R6 ;  /* 0x000000ffff1a7224 */ /* 0x000fe200078e0006 */
[----:B------:R-:W-:Y:S02]  /*b6d0*/  ISETP.GT.U32.AND P5, PT, R4, R9, PT ;  /* 0x000000090400720c */ /* 0x000fe40003fa4070 */
[----:B------:R-:W-:Y:S01]  /*b6e0*/  LOP3.LUT R11, R0, 0x6a, R7, 0xfe, !PT ;  /* 0x0000006a000b7812 */ /* 0x000fe200078efe07 */
[----:B------:R-:W-:Y:S01]  /*b6f0*/  @!P3 IMAD.MOV R26, RZ, RZ, -R26 ;  /* 0x000000ffff1ab224 */ /* 0x000fe200078e0a1a */
[----:B------:R-:W-:-:S02]  /*b700*/  ISETP.GT.U32.AND P3, PT, R4, R10, PT ;  /* 0x0000000a0400720c */ /* 0x000fc40003f64070 */
[----:B------:R-:W-:-:S05]  /*b710*/  IABS R8, R11 ;  /* 0x0000000b00087213 */ /* 0x000fca0000000000 */
[----:B------:R-:W-:-:S04]  /*b720*/  IMAD.HI.U32 R6, R5, R8, RZ ;  /* 0x0000000805067227 */ /* 0x000fc800078e00ff */
[----:B------:R-:W-:Y:S02]  /*b730*/  @!P5 IMAD.IADD R9, R9, 0x1, -R4 ;  /* 0x000000010909d824 */ /* 0x000fe400078e0a04 */
[----:B------:R-:W-:Y:S02]  /*b740*/  IMAD.MOV R6, RZ, RZ, -R6 ;  /* 0x000000ffff067224 */ /* 0x000fe400078e0a06 */
[----:B------:R-:W-:Y:S02]  /*b750*/  @!P3 IMAD.IADD R10, R10, 0x1, -R4 ;  /* 0x000000010a0ab824 */ /* 0x000fe400078e0a04 */
[C---:B------:R-:W-:Y:S02]  /*b760*/  IMAD R8, R4.reuse, R6, R8 ;  /* 0x0000000604087224 */ /* 0x040fe400078e0208 */
[----:B------:R-:W-:Y:S01]  /*b770*/  IMAD.MOV.U32 R25, RZ, RZ, R9 ;  /* 0x000000ffff197224 */ /* 0x000fe200078e0009 */
[----:B------:R-:W-:Y:S02]  /*b780*/  ISETP.GE.AND P5, PT, R11, RZ, PT ;  /* 0x000000ff0b00720c */ /* 0x000fe40003fa6270 */
[----:B------:R-:W-:Y:S01]  /*b790*/  ISETP.GT.U32.AND P3, PT, R4, R10, PT ;  /* 0x0000000a0400720c */ /* 0x000fe20003f64070 */
[----:B------:R-:W-:Y:S01]  /*b7a0*/  @!P4 IMAD.MOV R25, RZ, RZ, -R25 ;  /* 0x000000ffff19c224 */ /* 0x000fe200078e0a19 */
[----:B------:R-:W-:-:S02]  /*b7b0*/  LOP3.LUT R11, R0, 0x6b, R7, 0xfe, !PT ;  /* 0x0000006b000b7812 */ /* 0x000fc400078efe07 */
[----:B------:R-:W-:Y:S02]  /*b7c0*/  ISETP.GT.U32.AND P4, PT, R4, R8, PT ;  /* 0x000000080400720c */ /* 0x000fe40003f84070 */
[----:B------:R-:W-:-:S05]  /*b7d0*/  IABS R6, R11 ;  /* 0x0000000b00067213 */ /* 0x000fca0000000000 */
[----:B------:R-:W-:-:S04]  /*b7e0*/  IMAD.HI.U32 R9, R5, R6, RZ ;  /* 0x0000000605097227 */ /* 0x000fc800078e00ff */
[--C-:B------:R-:W-:Y:S02]  /*b7f0*/  @!P3 IMAD.IADD R10, R10, 0x1, -R4.reuse ;  /* 0x000000010a0ab824 */ /* 0x100fe400078e0a04 */
[----:B------:R-:W-:Y:S02]  /*b800*/  IMAD.MOV R9, RZ, RZ, -R9 ;  /* 0x000000ffff097224 */ /* 0x000fe400078e0a09 */
[----:B------:R-:W-:Y:S02]  /*b810*/  @!P4 IMAD.IADD R8, R8, 0x1, -R4 ;  /* 0x000000010808c824 */ /* 0x000fe400078e0a04 */
[C---:B------:R-:W-:Y:S02]  /*b820*/  IMAD R6, R4.reuse, R9, R6 ;  /* 0x0000000904067224 */ /* 0x040fe400078e0206 */
[----:B------:R-:W-:Y:S01]  /*b830*/  IMAD.MOV.U32 R24, RZ, RZ, R10 ;  /* 0x000000ffff187224 */ /* 0x000fe200078e000a */
[----:B------:R-:W-:-:S03]  /*b840*/  ISETP.GT.U32.AND P4, PT, R4, R8, PT ;  /* 0x000000080400720c */ /* 0x000fc60003f84070 */
[----:B------:R-:W-:Y:S01]  /*b850*/  @!P6 IMAD.MOV R24, RZ, RZ, -R24 ;  /* 0x000000ffff18e224 */ /* 0x000fe200078e0a18 */
[----:B------:R-:W-:Y:S02]  /*b860*/  ISETP.GT.U32.AND P6, PT, R4, R6, PT ;  /* 0x000000060400720c */ /* 0x000fe40003fc4070 */
[----:B------:R-:W-:-:S04]  /*b870*/  LOP3.LUT R9, R0, 0x6c, R7, 0xfe, !PT ;  /* 0x0000006c00097812 */ /* 0x000fc800078efe07 */
[----:B------:R-:W-:-:S03]  /*b880*/  IABS R10, R9 ;  /* 0x00000009000a7213 */ /* 0x000fc60000000000 */
[----:B------:R-:W-:Y:S01]  /*b890*/  @!P4 IMAD.IADD R8, R8, 0x1, -R4 ;  /* 0x000000010808c824 */ /* 0x000fe200078e0a04 */
[----:B------:R-:W-:Y:S01]  /*b8a0*/  ISETP.GE.AND P4, PT, R9, RZ, PT ;  /* 0x000000ff0900720c */ /* 0x000fe20003f86270 */
[----:B------:R-:W-:-:S04]  /*b8b0*/  IMAD.HI.U32 R9, R5, R10, RZ ;  /* 0x0000000a05097227 */ /* 0x000fc800078e00ff */
[----:B------:R-:W-:Y:S01]  /*b8c0*/  @!P6 IMAD.IADD R6, R6, 0x1, -R4 ;  /* 0x000000010606e824 */ /* 0x000fe200078e0a04 */
[----:B------:R-:W-:Y:S01]  /*b8d0*/  ISETP.GE.AND P3, PT, R11, RZ, PT ;  /* 0x000000ff0b00720c */ /* 0x000fe20003f66270 */
[----:B------:R-:W-:Y:S01]  /*b8e0*/  IMAD.MOV R9, RZ, RZ, -R9 ;  /* 0x000000ffff097224 */ /* 0x000fe200078e0a09 */
[----:B------:R-:W-:Y:S02]  /*b8f0*/  LOP3.LUT R11, R0, 0x6d, R7, 0xfe, !PT ;  /* 0x0000006d000b7812 */ /* 0x000fe400078efe07 */
[C---:B------:R-:W-:Y:S01]  /*b900*/  ISETP.GT.U32.AND P6, PT, R4.reuse, R6, PT ;  /* 0x000000060400720c */ /* 0x040fe20003fc4070 */
[----:B------:R-:W-:Y:S02]  /*b910*/  IMAD R10, R4, R9, R10 ;  /* 0x00000009040a7224 */ /* 0x000fe400078e020a */
[----:B------:R-:W-:Y:S01]  /*b920*/  IMAD.MOV.U32 R23, RZ, RZ, R8 ;  /* 0x000000ffff177224 */ /* 0x000fe200078e0008 */
[----:B------:R-:W-:-:S03]  /*b930*/  IABS R9, R11 ;  /* 0x0000000b00097213 */ /* 0x000fc60000000000 */
[----:B------:R-:W-:Y:S01]  /*b940*/  @!P5 IMAD.MOV R23, RZ, RZ, -R23 ;  /* 0x000000ffff17d224 */ /* 0x000fe200078e0a17 */
[----:B------:R-:W-:Y:S01]  /*b950*/  ISETP.GT.U32.AND P5, PT, R4, R10, PT ;  /* 0x0000000a0400720c */ /* 0x000fe20003fa4070 */
[----:B------:R-:W-:-:S04]  /*b960*/  IMAD.HI.U32 R8, R5, R9, RZ ;  /* 0x0000000905087227 */ /* 0x000fc800078e00ff */
[----:B------:R-:W-:Y:S02]  /*b970*/  @!P6 IMAD.IADD R6, R6, 0x1, -R4 ;  /* 0x000000010606e824 */ /* 0x000fe400078e0a04 */
[----:B------:R-:W-:Y:S02]  /*b980*/  IMAD.MOV R8, RZ, RZ, -R8 ;  /* 0x000000ffff087224 */ /* 0x000fe400078e0a08 */
[----:B------:R-:W-:Y:S02]  /*b990*/  IMAD.MOV.U32 R22, RZ, RZ, R6 ;  /* 0x000000ffff167224 */ /* 0x000fe400078e0006 */
[----:B------:R-:W-:Y:S02]  /*b9a0*/  IMAD R9, R4, R8, R9 ;  /* 0x0000000804097224 */ /* 0x000fe400078e0209 */
[----:B------:R-:W-:Y:S02]  /*b9b0*/  @!P5 IMAD.IADD R10, R10, 0x1, -R4 ;  /* 0x000000010a0ad824 */ /* 0x000fe400078e0a04 */
[----:B------:R-:W-:Y:S01]  /*b9c0*/  @!P3 IMAD.MOV R22, RZ, RZ, -R22 ;  /* 0x000000ffff16b224 */ /* 0x000fe200078e0a16 */
[----:B------:R-:W-:-:S02]  /*b9d0*/  ISETP.GT.U32.AND P3, PT, R4, R9, PT ;  /* 0x000000090400720c */ /* 0x000fc40003f64070 */
[----:B------:R-:W-:Y:S02]  /*b9e0*/  ISETP.GE.AND P6, PT, R11, RZ, PT ;  /* 0x000000ff0b00720c */ /* 0x000fe40003fc6270 */
[----:B------:R-:W-:Y:S02]  /*b9f0*/  ISETP.GT.U32.AND P5, PT, R4, R10, PT ;  /* 0x0000000a0400720c */ /* 0x000fe40003fa4070 */
[----:B------:R-:W-:-:S04]  /*ba00*/  LOP3.LUT R11, R0, 0x6e, R7, 0xfe, !PT ;  /* 0x0000006e000b7812 */ /* 0x000fc800078efe07 */
[----:B------:R-:W-:-:S03]  /*ba10*/  IABS R8, R11 ;  /* 0x0000000b00087213 */ /* 0x000fc60000000000 */
[----:B------:R-:W-:Y:S02]  /*ba20*/  @!P3 IMAD.IADD R9, R9, 0x1, -R4 ;  /* 0x000000010909b824 */ /* 0x000fe400078e0a04 */
[----:B------:R-:W-:-:S04]  /*ba30*/  IMAD.HI.U32 R6, R5, R8, RZ ;  /* 0x0000000805067227 */ /* 0x000fc800078e00ff */
[----:B------:R-:W-:Y:S01]  /*ba40*/  @!P5 IMAD.IADD R10, R10, 0x1, -R4 ;  /* 0x000000010a0ad824 */ /* 0x000fe200078e0a04 */
[----:B------:R-:W-:Y:S01]  /*ba50*/  ISETP.GE.AND P5, PT, R11, RZ, PT ;  /* 0x000000ff0b00720c */ /* 0x000fe20003fa6270 */
[----:B------:R-:W-:Y:S01]  /*ba60*/  IMAD.MOV R6, RZ, RZ, -R6 ;  /* 0x000000ffff067224 */ /* 0x000fe200078e0a06 */
[----:B------:R-:W-:Y:S02]  /*ba70*/  ISETP.GT.U32.AND P3, PT, R4, R9, PT ;  /* 0x000000090400720c */ /* 0x000fe40003f64070 */
[----:B------:R-:W-:Y:S01]  /*ba80*/  LOP3.LUT R11, R0, 0x6f, R7, 0xfe, !PT ;  /* 0x0000006f000b7812 */ /* 0x000fe200078efe07 */
        /* <DEDUP_REMOVED lines=13> */
[----:B------:R-:W-:Y:S02]  /*bb60*/  ISETP.GT.U32.AND P4, PT, R4, R8, PT ;  /* 0x000000080400720c */ /* 0x000fe40003f84070 */
[----:B------:R-:W-:-:S04]  /*bb70*/  LOP3.LUT R9, R0, 0x72, R7, 0xfe, !PT ;  /* 0x0000007200097812 */ /* 0x000fc800078efe07 */
[----:B------:R-:W-:-:S05]  /*bb80*/  IABS R10, R9 ;  /* 0x00000009000a7213 */ /* 0x000fca0000000000 */
[--C-:B------:R-:W-:Y:S02]  /*bb90*/  @!P6 IMAD.IADD R6, R6, 0x1, -R4.reuse ;  /* 0x000000010606e824 */ /* 0x100fe400078e0a04 */
[----:B------:R-:W-:Y:S01]  /*bba0*/  @!P4 IMAD.IADD R8, R8, 0x1, -R4 ;  /* 0x000000010808c824 */ /* 0x000fe200078e0a04 */
[----:B------:R-:W-:Y:S01]  /*bbb0*/  ISETP.GE.AND P4, PT, R9, RZ, PT ;  /* 0x000000ff0900720c */ /* 0x000fe20003f86270 */
[----:B------:R-:W-:Y:S01]  /*bbc0*/  IMAD.HI.U32 R9, R5, R10, RZ ;  /* 0x0000000a05097227 */ /* 0x000fe200078e00ff */
[----:B------:R-:W-:-:S03]  /*bbd0*/  ISETP.GT.U32.AND P6, PT, R4, R6, PT ;  /* 0x000000060400720c */ /* 0x000fc60003fc4070 */
[----:B------:R-:W-:-:S04]  /*bbe0*/  IMAD.MOV R9, RZ, RZ, -R9 ;  /* 0x000000ffff097224 */ /* 0x000fc800078e0a09 */
[----:B------:R-:W-:-:S06]  /*bbf0*/  IMAD R9, R4, R9, R10 ;  /* 0x0000000904097224 */ /* 0x000fcc00078e020a */
[----:B------:R-:W-:Y:S01]  /*bc00*/  @!P6 IMAD.IADD R6, R6, 0x1, -R4 ;  /* 0x000000010606e824 */ /* 0x000fe200078e0a04 */
[----:B------:R-:W-:Y:S02]  /*bc10*/  ISETP.GT.U32.AND P6, PT, R4, R9, PT ;  /* 0x000000090400720c */ /* 0x000fe40003fc4070 */
[----:B------:R-:W-:Y:S01]  /*bc20*/  LOP3.LUT R10, R0, 0x73, R7, 0xfe, !PT ;  /* 0x00000073000a7812 */ /* 0x000fe200078efe07 */
[----:B------:R-:W-:-:S03]  /*bc30*/  IMAD.MOV.U32 R19, RZ, RZ, R8 ;  /* 0x000000ffff137224 */ /* 0x000fc600078e0008 */
[----:B------:R-:W-:Y:S01]  /*bc40*/  IABS R8, R10 ;  /* 0x0000000a00087213 */ /* 0x000fe20000000000 */
[----:B------:R-:W-:Y:S01]  /*bc50*/  @!P5 IMAD.MOV R19, RZ, RZ, -R19 ;  /* 0x000000ffff13d224 */ /* 0x000fe200078e0a13 */
[----:B------:R-:W-:-:S03]  /*bc60*/  ISETP.GE.AND P5, PT, R10, RZ, PT ;  /* 0x000000ff0a00720c */ /* 0x000fc60003fa6270 */
[----:B------:R-:W-:Y:S02]  /*bc70*/  IMAD.MOV.U32 R10, RZ, RZ, R8 ;  /* 0x000000ffff0a7224 */ /* 0x000fe400078e0008 */
[----:B------:R-:W-:Y:S01]  /*bc80*/  @!P6 IMAD.IADD R9, R9, 0x1, -R4 ;  /* 0x000000010909e824 */ /* 0x000fe200078e0a04 */
[----:B------:R-:W-:Y:S01]  /*bc90*/  ISETP.GE.AND P3, PT, R11, RZ, PT ;  /* 0x000000ff0b00720c */ /* 0x000fe20003f66270 */
[----:B------:R-:W-:-:S03]  /*bca0*/  IMAD.HI.U32 R11, R5, R10, RZ ;  /* 0x0000000a050b7227 */ /* 0x000fc600078e00ff */
[----:B------:R-:W-:Y:S01]  /*bcb0*/  ISETP.GT.U32.AND P6, PT, R4, R9, PT ;  /* 0x000000090400720c */ /* 0x000fe20003fc4070 */
[----:B------:R-:W-:Y:S01]  /*bcc0*/  IMAD.MOV.U32 R18, RZ, RZ, R6 ;  /* 0x000000ffff127224 */ /* 0x000fe200078e0006 */
[----:B------:R-:W-:Y:S01]  /*bcd0*/  LOP3.LUT R8, R0, 0x74, R7, 0xfe, !PT ;  /* 0x0000007400087812 */ /* 0x000fe200078efe07 */
[----:B------:R-:W-:-:S03]  /*bce0*/  IMAD.MOV R6, RZ, RZ, -R11 ;  /* 0x000000ffff067224 */ /* 0x000fc600078e0a0b */
[----:B------:R-:W-:Y:S01]  /*bcf0*/  IABS R13, R8 ;  /* 0x00000008000d7213 */ /* 0x000fe20000000000 */
[C---:B------:R-:W-:Y:S02]  /*bd00*/  IMAD R6, R4.reuse, R6, R10 ;  /* 0x0000000604067224 */ /* 0x040fe400078e020a */
[----:B------:R-:W-:Y:S02]  /*bd10*/  @!P3 IMAD.MOV R18, RZ, RZ, -R18 ;  /* 0x000000ffff12b224 */ /* 0x000fe400078e0a12 */
[----:B------:R-:W-:Y:S02]  /*bd20*/  IMAD.MOV.U32 R11, RZ, RZ, R13 ;  /* 0x000000ffff0b7224 */ /* 0x000fe400078e000d */
[----:B------:R-:W-:Y:S01]  /*bd30*/  @!P6 IMAD.IADD R9, R9, 0x1, -R4 ;  /* 0x000000010909e824 */ /* 0x000fe200078e0a04 */
[----:B------:R-:W-:Y:S02]  /*bd40*/  ISETP.GT.U32.AND P6, PT, R4, R6, PT ;  /* 0x000000060400720c */ /* 0x000fe40003fc4070 */
[----:B------:R-:W-:Y:S01]  /*bd50*/  ISETP.GE.AND P3, PT, R8, RZ, PT ;  /* 0x000000ff0800720c */ /* 0x000fe20003f66270 */
[----:B------:R-:W-:Y:S01]  /*bd60*/  IMAD.HI.U32 R8, R5, R11, RZ ;  /* 0x0000000b05087227 */ /* 0x000fe200078e00ff */
[----:B------:R-:W-:-:S03]  /*bd70*/  LOP3.LUT R14, R0, 0x75, R7, 0xfe, !PT ;  /* 0x00000075000e7812 */ /* 0x000fc600078efe07 */
[----:B------:R-:W-:Y:S02]  /*bd80*/  IMAD.MOV R8, RZ, RZ, -R8 ;  /* 0x000000ffff087224 */ /* 0x000fe400078e0a08 */
[----:B------:R-:W-:Y:S02]  /*bd90*/  IMAD.MOV.U32 R17, RZ, RZ, R9 ;  /* 0x000000ffff117224 */ /* 0x000fe400078e0009 */
[----:B------:R-:W-:Y:S01]  /*bda0*/  IMAD R11, R4, R8, R11 ;  /* 0x00000008040b7224 */ /* 0x000fe200078e020b */
[----:B------:R-:W-:Y:S01]  /*bdb0*/  LOP3.LUT R36, R0, 0x76, R7, 0xfe, !PT ;  /* 0x0000007600247812 */ /* 0x000fe200078efe07 */
[----:B------:R-:W-:Y:S01]  /*bdc0*/  @!P6 IMAD.IADD R6, R6, 0x1, -R4 ;  /* 0x000000010606e824 */ /* 0x000fe200078e0a04 */
[----:B------:R-:W-:Y:S01]  /*bdd0*/  IABS R10, R14 ;  /* 0x0000000e000a7213 */ /* 0x000fe20000000000 */
[----:B------:R-:W-:Y:S01]  /*bde0*/  @!P4 IMAD.MOV R17, RZ, RZ, -R17 ;  /* 0x000000ffff11c224 */ /* 0x000fe200078e0a11 */
[C---:B------:R-:W-:Y:S02]  /*bdf0*/  ISETP.GT.U32.AND P4, PT, R4.reuse, R11, PT ;  /* 0x0000000b0400720c */ /* 0x040fe40003f84070 */
[----:B------:R-:W-:Y:S01]  /*be00*/  IABS R8, R36 ;  /* 0x0000002400087213 */ /* 0x000fe20000000000 */
[----:B------:R-:W-:Y:S01]  /*be10*/  IMAD.HI.U32 R13, R5, R10, RZ ;  /* 0x0000000a050d7227 */ /* 0x000fe200078e00ff */
[----:B------:R-:W-:-:S03]  /*be20*/  ISETP.GT.U32.AND P6, PT, R4, R6, PT ;  /* 0x000000060400720c */ /* 0x000fc60003fc4070 */
[----:B------:R-:W-:Y:S02]  /*be30*/  IMAD.MOV.U32 R9, RZ, RZ, R8 ;  /* 0x000000ffff097224 */ /* 0x000fe400078e0008 */
[----:B------:R-:W-:-:S04]  /*be40*/  IMAD.MOV R8, RZ, RZ, -R13 ;  /* 0x000000ffff087224 */ /* 0x000fc800078e0a0d */
[----:B------:R-:W-:Y:S02]  /*be50*/  IMAD R10, R4, R8, R10 ;  /* 0x00000008040a7224 */ /* 0x000fe400078e020a */
[--C-:B------:R-:W-:Y:S02]  /*be60*/  @!P4 IMAD.IADD R11, R11, 0x1, -R4.reuse ;  /* 0x000000010b0bc824 */ /* 0x100fe400078e0a04 */
[----:B------:R-:W-:Y:S01]  /*be70*/  @!P6 IMAD.IADD R6, R6, 0x1, -R4 ;  /* 0x000000010606e824 */ /* 0x000fe200078e0a04 */
[C---:B------:R-:W-:Y:S01]  /*be80*/  ISETP.GT.U32.AND P6, PT, R4.reuse, R10, PT ;  /* 0x0000000a0400720c */ /* 0x040fe20003fc4070 */
[----:B------:R-:W-:Y:S01]  /*be90*/  IMAD.HI.U32 R8, R5, R9, RZ ;  /* 0x0000000905087227 */ /* 0x000fe200078e00ff */
[----:B------:R-:W-:-:S03]  /*bea0*/  ISETP.GT.U32.AND P4, PT, R4, R11, PT ;  /* 0x0000000b0400720c */ /* 0x000fc60003f84070 */
[----:B------:R-:W-:Y:S01]  /*beb0*/  IMAD.MOV R8, RZ, RZ, -R8 ;  /* 0x000000ffff087224 */ /* 0x000fe200078e0a08 */
[----:B------:R-:W-:-:S03]  /*bec0*/  LOP3.LUT R13, R0, 0x77, R7, 0xfe, !PT ;  /* 0x00000077000d7812 */ /* 0x000fc600078efe07 */
[----:B------:R-:W-:Y:S01]  /*bed0*/  IMAD R9, R4, R8, R9 ;  /* 0x0000000804097224 */ /* 0x000fe200078e0209 */
[----:B------:R-:W-:-:S03]  /*bee0*/  IABS R8, R13 ;  /* 0x0000000d00087213 */ /* 0x000fc60000000000 */
[--C-:B------:R-:W-:Y:S02]  /*bef0*/  @!P6 IMAD.IADD R10, R10, 0x1, -R4.reuse ;  /* 0x000000010a0ae824 */ /* 0x100fe400078e0a04 */
[----:B------:R-:W-:Y:S01]  /*bf00*/  @!P4 IMAD.IADD R11, R11, 0x1, -R4 ;  /* 0x000000010b0bc824 */ /* 0x000fe200078e0a04 */
[C---:B------:R-:W-:Y:S01]  /*bf10*/  ISETP.GT.U32.AND P4, PT, R4.reuse, R9, PT ;  /* 0x000000090400720c */ /* 0x040fe20003f84070 */
[----:B------:R-:W-:Y:S01]  /*bf20*/  IMAD.MOV.U32 R16, RZ, RZ, R6 ;  /* 0x000000ffff107224 */ /* 0x000fe200078e0006 */
[----:B------:R-:W-:Y:S01]  /*bf30*/  ISETP.GT.U32.AND P6, PT, R4, R10, PT ;  /* 0x0000000a0400720c */ /* 0x000fe20003fc4070 */
[----:B------:R-:W-:-:S04]  /*bf40*/  IMAD.HI.U32 R6, R5, R8, RZ ;  /* 0x0000000805067227 */ /* 0x000fc800078e00ff */
[----:B------:R-:W-:-:S04]  /*bf50*/  IMAD.MOV R6, RZ, RZ, -R6 ;  /* 0x000000ffff067224 */ /* 0x000fc800078e0a06 */
[----:B------:R-:W-:Y:S02]  /*bf60*/  IMAD R8, R4, R6, R8 ;  /* 0x0000000604087224 */ /* 0x000fe400078e0208 */
[--C-:B------:R-:W-:Y:S02]  /*bf70*/  @!P4 IMAD.IADD R9, R9, 0x1, -R4.reuse ;  /* 0x000000010909c824 */ /* 0x100fe400078e0a04 */
[----:B------:R-:W-:Y:S01]  /*bf80*/  @!P6 IMAD.IADD R10, R10, 0x1, -R4 ;  /* 0x000000010a0ae824 */ /* 0x000fe200078e0a04 */
[C---:B------:R-:W-:Y:S02]  /*bf90*/  ISETP.GT.U32.AND P6, PT, R4.reuse, R8, PT ;  /* 0x000000080400720c */ /* 0x040fe40003fc4070 */
[----:B------:R-:W-:Y:S01]  /*bfa0*/  ISETP.GT.U32.AND P4, PT, R4, R9, PT ;  /* 0x000000090400720c */ /* 0x000fe20003f84070 */
[----:B------:R-:W-:Y:S01]  /*bfb0*/  @!P5 IMAD.MOV R16, RZ, RZ, -R16 ;  /* 0x000000ffff10d224 */ /* 0x000fe200078e0a10 */
[----:B------:R-:W-:Y:S01]  /*bfc0*/  ISETP.GE.AND P5, PT, R14, RZ, PT ;  /* 0x000000ff0e00720c */ /* 0x000fe20003fa6270 */
[----:B------:R-:W-:Y:S01]  /*bfd0*/  IMAD.MOV.U32 R15, RZ, RZ, R11 ;  /* 0x000000ffff0f7224 */ /* 0x000fe200078e000b */
[----:B------:R-:W-:Y:S01]  /*bfe0*/  LOP3.LUT R6, R0, 0x79, R7, 0xfe, !PT ;  /* 0x0000007900067812 */ /* 0x000fe200078efe07 */
[----:B------:R-:W-:-:S02]  /*bff0*/  IMAD.MOV.U32 R14, RZ, RZ, R10 ;  /* 0x000000ffff0e7224 */ /* 0x000fc400078e000a */
[----:B------:R-:W-:Y:S01]  /*c000*/  @!P3 IMAD.MOV R15, RZ, RZ, -R15 ;  /* 0x000000ffff0fb224 */ /* 0x000fe200078e0a0f */
[----:B------:R-:W-:Y:S02]  /*c010*/  ISETP.GE.AND P3, PT, R36, RZ, PT ;  /* 0x000000ff2400720c */ /* 0x000fe40003f66270 */
[----:B------:R-:W-:Y:S01]  /*c020*/  IABS R10, R6 ;  /* 0x00000006000a7213 */ /* 0x000fe20000000000 */
[--C-:B------:R-:W-:Y:S02]  /*c030*/  @!P6 IMAD.IADD R8, R8, 0x1, -R4.reuse ;  /* 0x000000010808e824 */ /* 0x100fe400078e0a04 */
[----:B------:R-:W-:Y:S01]  /*c040*/  @!P4 IMAD.IADD R9, R9, 0x1, -R4 ;  /* 0x000000010909c824 */ /* 0x000fe200078e0a04 */
[----:B------:R-:W-:Y:S02]  /*c050*/  ISETP.GE.AND P4, PT, R6, RZ, PT ;  /* 0x000000ff0600720c */ /* 0x000fe40003f86270 */
[----:B------:R-:W-:Y:S01]  /*c060*/  LOP3.LUT R6, R0, 0x7a, R7, 0xfe, !PT ;  /* 0x0000007a00067812 */ /* 0x000fe200078efe07 */
[----:B------:R-:W-:Y:S01]  /*c070*/  @!P5 IMAD.MOV R14, RZ, RZ, -R14 ;  /* 0x000000ffff0ed224 */ /* 0x000fe200078e0a0e */
[----:B------:R-:W-:Y:S01]  /*c080*/  ISETP.GT.U32.AND P6, PT, R4, R8, PT ;  /* 0x000000080400720c */ /* 0x000fe20003fc4070 */
[----:B------:R-:W-:Y:S01]  /*c090*/  IMAD.HI.U32 R11, R5, R10, RZ ;  /* 0x0000000a050b7227 */ /* 0x000fe200078e00ff */
[----:B------:R-:W-:-:S02]  /*c0a0*/  ISETP.GE.AND P5, PT, R13, RZ, PT ;  /* 0x000000ff0d00720c */ /* 0x000fc40003fa6270 */
[----:B------:R-:W-:Y:S01]  /*c0b0*/  IABS R36, R6 ;  /* 0x0000000600247213 */ /* 0x000fe20000000000 */
[----:B------:R-:W-:Y:S02]  /*c0c0*/  IMAD.MOV.U32 R13, RZ, RZ, R9 ;  /* 0x000000ffff0d7224 */ /* 0x000fe400078e0009 */
[----:B------:R-:W-:Y:S02]  /*c0d0*/  IMAD.MOV R11, RZ, RZ, -R11 ;  /* 0x000000ffff0b7224 */ /* 0x000fe400078e0a0b */
[----:B------:R-:W-:Y:S01]  /*c0e0*/  @!P3 IMAD.MOV R13, RZ, RZ, -R13 ;  /* 0x000000ffff0db224 */ /* 0x000fe200078e0a0d */
[----:B------:R-:W-:Y:S01]  /*c0f0*/  ISETP.GE.AND P3, PT, R6, RZ, PT ;  /* 0x000000ff0600720c */ /* 0x000fe20003f66270 */
[----:B------:R-:W-:Y:S02]  /*c100*/  IMAD.MOV.U32 R9, RZ, RZ, R36 ;  /* 0x000000ffff097224 */ /* 0x000fe400078e0024 */
[----:B------:R-:W-:Y:S02]  /*c110*/  IMAD R6, R4, R11, R10 ;  /* 0x0000000b04067224 */ /* 0x000fe400078e020a */
[----:B------:R-:W-:-:S04]  /*c120*/  IMAD.HI.U32 R10, R5, R9, RZ ;  /* 0x00000009050a7227 */ /* 0x000fc800078e00ff */
[----:B------:R-:W-:Y:S01]  /*c130*/  @!P6 IMAD.IADD R8, R8, 0x1, -R4 ;  /* 0x000000010808e824 */ /* 0x000fe200078e0a04 */
[----:B------:R-:W-:Y:S01]  /*c140*/  ISETP.GT.U32.AND P6, PT, R4, R6, PT ;  /* 0x000000060400720c */ /* 0x000fe20003fc4070 */
[----:B------:R-:W-:Y:S01]  /*c150*/  IMAD.MOV R10, RZ, RZ, -R10 ;  /* 0x000000ffff0a7224 */ /* 0x000fe200078e0a0a */
[----:B------:R-:W-:-:S03]  /*c160*/  LOP3.LUT R39, R0, 0x7c, R7, 0xfe, !PT ;  /* 0x0000007c00277812 */ /* 0x000fc600078efe07 */
[----:B------:R-:W-:Y:S01]  /*c170*/  IMAD R9, R4, R10, R9 ;  /* 0x0000000a04097224 */ /* 0x000fe200078e0209 */
[----:B------:R-:W-:Y:S02]  /*c180*/  LOP3.LUT R10, R0, 0x7b, R7, 0xfe, !PT ;  /* 0x0000007b000a7812 */ /* 0x000fe400078efe07 */
[----:B------:R-:W-:Y:S02]  /*c190*/  IABS R37, R39 ;  /* 0x0000002700257213 */ /* 0x000fe40000000000 */
[----:B------:R-:W-:-:S03]  /*c1a0*/  IABS R36, R10 ;  /* 0x0000000a00247213 */ /* 0x000fc60000000000 */
[----:B------:R-:W-:Y:S02]  /*c1b0*/  @!P6 IMAD.IADD R6, R6, 0x1, -R4 ;  /* 0x000000010606e824 */ /* 0x000fe400078e0a04 */
[----:B------:R-:W-:-:S03]  /*c1c0*/  IMAD.HI.U32 R38, R5, R36, RZ ;  /* 0x0000002405267227 */ /* 0x000fc600078e00ff */
[----:B------:R-:W-:Y:S01]  /*c1d0*/  ISETP.GT.U32.AND P6, PT, R4, R6, PT ;  /* 0x000000060400720c */ /* 0x000fe20003fc4070 */
[----:B------:R-:W-:-:S04]  /*c1e0*/  IMAD.HI.U32 R40, R5, R37, RZ ;  /* 0x0000002505287227 */ /* 0x000fc800078e00ff */
[----:B------:R-:W-:Y:S02]  /*c1f0*/  IMAD.MOV.U32 R11, RZ, RZ, R8 ;  /* 0x000000ffff0b7224 */ /* 0x000fe400078e0008 */
[----:B------:R-:W-:Y:S02]  /*c200*/  IMAD.MOV R8, RZ, RZ, -R38 ;  /* 0x000000ffff087224 */ /* 0x000fe400078e0a26 */
[----:B------:R-:W-:Y:S02]  /*c210*/  IMAD.MOV R38, RZ, RZ, -R40 ;  /* 0x000000ffff267224 */ /* 0x000fe400078e0a28 */
[----:B------:R-:W-:Y:S01]  /*c220*/  @!P5 IMAD.MOV R11, RZ, RZ, -R11 ;  /* 0x000000ffff0bd224 */ /* 0x000fe200078e0a0b */
[----:B------:R-:W-:Y:S01]  /*c230*/  ISETP.GE.AND P5, PT, R10, RZ, PT ;  /* 0x000000ff0a00720c */ /* 0x000fe20003fa6270 */
[C---:B------:R-:W-:Y:S02]  /*c240*/  IMAD R10, R4.reuse, R8, R36 ;  /* 0x00000008040a7224 */ /* 0x040fe400078e0224 */
[----:B------:R-:W-:Y:S01]  /*c250*/  IMAD R8, R4, R38, R37 ;  /* 0x0000002604087224 */ /* 0x000fe200078e0225 */
[----:B------:R-:W-:-:S02]  /*c260*/  LOP3.LUT R37, R0, 0x7d, R7, 0xfe, !PT ;  /* 0x0000007d00257812 */ /* 0x000fc400078efe07 */
[----:B------:R-:W-:Y:S01]  /*c270*/  LOP3.LUT R38, R0, 0x7e, R7, 0xfe, !PT ;  /* 0x0000007e00267812 */ /* 0x000fe200078efe07 */
[----:B------:R-:W-:Y:S01]  /*c280*/  @!P6 IMAD.IADD R6, R6, 0x1, -R4 ;  /* 0x000000010606e824 */ /* 0x000fe200078e0a04 */
[----:B------:R-:W-:-:S03]  /*c290*/  IABS R7, R37 ;  /* 0x0000002500077213 */ /* 0x000fc60000000000 */
[----:B------:R-:W-:Y:S01]  /*c2a0*/  @!P4 IMAD.MOV R6, RZ, RZ, -R6 ;  /* 0x000000ffff06c224 */ /* 0x000fe200078e0a06 */
[----:B------:R-:W-:Y:S01]  /*c2b0*/  ISETP.GT.U32.AND P4, PT, R4, R10, PT ;  /* 0x0000000a0400720c */ /* 0x000fe20003f84070 */
[----:B------:R-:W-:-:S04]  /*c2c0*/  IMAD.HI.U32 R40, R5, R7, RZ ;  /* 0x0000000705287227 */ /* 0x000fc800078e00ff */
[----:B------:R-:W-:Y:S01]  /*c2d0*/  IMAD.MOV R41, RZ, RZ, -R40 ;  /* 0x000000ffff297224 */ /* 0x000fe200078e0a28 */
[----:B------:R-:W-:-:S05]  /*c2e0*/  SEL R40, R12, R6, !P1 ;  /* 0x000000060c287207 */ /* 0x000fca0004800000 */
[----:B-1----:R-:W-:Y:S02]  /*c2f0*/  IMAD R40, R40, UR4, RZ ;  /* 0x0000000428287c24 */ /* 0x002fe4000f8e02ff */
[----:B------:R-:W-:-:S03]  /*c300*/  @!P4 IMAD.IADD R10, R10, 0x1, -R4 ;  /* 0x000000010a0ac824 */ /* 0x000fc600078e0a04 */
[----:B------:R-:W-:-:S04]  /*c310*/  IADD3 R45, P4, PT, R40, R3, RZ ;  /* 0x00000003282d7210 */ /* 0x000fc80007f9e0ff */
[----:B------:R-:W-:Y:S01]  /*c320*/  LEA.HI.X.SX32 R48, R40, R2, 0x1, P4 ;  /* 0x0000000228307211 */ /* 0x000fe200020f0eff */
[----:B------:R-:W-:Y:S01]  /*c330*/  IMAD R6, R4, R41, R7 ;  /* 0x0000002904067224 */ /* 0x000fe200078e0207 */
[----:B------:R-:W-:Y:S01]  /*c340*/  PRMT R68, RZ, 0x7610, R68 ;  /* 0x00007610ff447816 */ /* 0x000fe20000000044 */
[----:B------:R-:W-:Y:S02]  /*c350*/  @P0 IMAD.MOV.U32 R40, RZ, RZ, R45 ;  /* 0x000000ffff280224 */ /* 0x000fe400078e002d */
[----:B------:R-:W-:-:S05]  /*c360*/  @P0 IMAD.MOV.U32 R41, RZ, RZ, R48 ;  /* 0x000000ffff290224 */ /* 0x000fca00078e0030 */
[----:B------:R-:W2:Y:S01]  /*c370*/  @P0 LDG.E.U8 R68, desc[UR22][R40.64] ;  /* 0x0000001628440981 */ /* 0x000ea2000c1e1100 */
[----:B------:R-:W-:-:S13]  /*c380*/  ISETP.GT.U32.AND P6, PT, R4, R9, PT ;  /* 0x000000090400720c */ /* 0x000fda0003fc4070 */
[----:B------:R-:W-:-:S05]  /*c390*/  @!P6 IMAD.IADD R9, R9, 0x1, -R4 ;  /* 0x000000010909e824 */ /* 0x000fca00078e0a04 */
[----:B------:R-:W-:Y:S02]  /*c3a0*/  ISETP.GT.U32.AND P6, PT, R4, R9, PT ;  /* 0x000000090400720c */ /* 0x000fe40003fc4070 */
[----:B------:R-:W-:-:S11]  /*c3b0*/  IABS R36, R38 ;  /* 0x0000002600247213 */ /* 0x000fd60000000000 */
[----:B------:R-:W-:Y:S01]  /*c3c0*/  @!P6 IMAD.IADD R9, R9, 0x1, -R4 ;  /* 0x000000010909e824 */ /* 0x000fe200078e0a04 */
[C---:B------:R-:W-:Y:S01]  /*c3d0*/  ISETP.GT.U32.AND P6, PT, R4.reuse, R8, PT ;  /* 0x000000080400720c */ /* 0x040fe20003fc4070 */
[----:B------:R-:W-:Y:S01]  /*c3e0*/  IMAD.HI.U32 R5, R5, R36, RZ ;  /* 0x0000002405057227 */ /* 0x000fe200078e00ff */
[----:B------:R-:W-:-:S03]  /*c3f0*/  ISETP.GT.U32.AND P4, PT, R4, R6, PT ;  /* 0x000000060400720c */ /* 0x000fc60003f84070 */
[----:B------:R-:W-:-:S08]  /*c400*/  IMAD.MOV R5, RZ, RZ, -R5 ;  /* 0x000000ffff057224 */ /* 0x000fd000078e0a05 */
[----:B------:R-:W-:Y:S01]  /*c410*/  @!P6 IMAD.IADD R8, R8, 0x1, -R4 ;  /* 0x000000010808e824 */ /* 0x000fe200078e0a04 */
[C---:B------:R-:W-:Y:S01]  /*c420*/  ISETP.GT.U32.AND P6, PT, R4.reuse, R10, PT ;  /* 0x0000000a0400720c */ /* 0x040fe20003fc4070 */
[----:B------:R-:W-:Y:S01]  /*c430*/  IMAD R5, R4, R5, R36 ;  /* 0x0000000504057224 */ /* 0x000fe200078e0224 */
[----:B---3--:R-:W-:Y:S01]  /*c440*/  SEL R7, R12, R82, !P1 ;  /* 0x000000520c077207 */ /* 0x008fe20004800000 */
[----:B------:R-:W-:Y:S02]  /*c450*/  @!P4 IMAD.IADD R6, R6, 0x1, -R4 ;  /* 0x000000010606c824 */ /* 0x000fe400078e0a04 */
[----:B------:R-:W-:-:S08]  /*c460*/  @!P3 IMAD.MOV R9, RZ, RZ, -R9 ;  /* 0x000000ffff09b224 */ /* 0x000fd000078e0a09 */
[--C-:B------:R-:W-:Y:S01]  /*c470*/  @!P6 IMAD.IADD R10, R10, 0x1, -R4.reuse ;  /* 0x000000010a0ae824 */ /* 0x100fe200078e0a04 */
[C---:B------:R-:W-:Y:S01]  /*c480*/  ISETP.GT.U32.AND P6, PT, R4.reuse, R5, PT ;  /* 0x000000050400720c */ /* 0x040fe20003fc4070 */
[----:B------:R-:W-:Y:S01]  /*c490*/  IMAD R7, R7, UR9, RZ ;  /* 0x0000000907077c24 */ /* 0x000fe2000f8e02ff */
[----:B------:R-:W-:Y:S01]  /*c4a0*/  ISETP.GT.U32.AND P3, PT, R4, R6, PT ;  /* 0x000000060400720c */ /* 0x000fe20003f64070 */
[----:B------:R0:W-:Y:S04]  /*c4b0*/  STL [R1+0x720], R0 ;  /* 0x0007200001007387 */ /* 0x0001e80000100800 */
[----:B------:R-:W-:Y:S06]  /*c4c0*/  STL [R1+0x478], R45 ;  /* 0x0004782d01007387 */ /* 0x000fec0000100800 */
[--C-:B------:R-:W-:Y:S01]  /*c4d0*/  @!P6 IMAD.IADD R5, R5, 0x1, -R4.reuse ;  /* 0x000000010505e824 */ /* 0x100fe200078e0a04 */
[C---:B0-----:R-:W-:Y:S01]  /*c4e0*/  IADD3 R0, P6, PT, R7.reuse, R3, RZ ;  /* 0x0000000307007210 */ /* 0x041fe20007fde0ff */
[----:B------:R-:W-:Y:S03]  /*c4f0*/  STL [R1+0x474], R48 ;  /* 0x0004743001007387 */ /* 0x000fe60000100800 */
[----:B------:R-:W-:Y:S01]  /*c500*/  LEA.HI.X.SX32 R36, R7, R2, 0x1, P6 ;  /* 0x0000000207247211 */ /* 0x000fe200030f0eff */
[----:B------:R-:W-:Y:S01]  /*c510*/  @!P3 IMAD.IADD R6, R6, 0x1, -R4 ;  /* 0x000000010606b824 */ /* 0x000fe200078e0a04 */
[----:B------:R-:W-:-:S02]  /*c520*/  ISETP.GE.AND P3, PT, R37, RZ, PT ;  /* 0x000000ff2500720c */ /* 0x000fc40003f66270 */
[----:B------:R-:W-:Y:S01]  /*c530*/  PRMT R60, RZ, 0x7610, R60 ;  /* 0x00007610ff3c7816 */ /* 0x000fe2000000003c */
[----:B------:R-:W-:Y:S01]  /*c540*/  @P0 IMAD.MOV.U32 R37, RZ, RZ, R36 ;  /* 0x000000ffff250224 */ /* 0x000fe200078e0024 */
[----:B--2---:R-:W-:Y:S04]  /*c550*/  STL [R1+0x728], R68 ;  /* 0x0007284401007387 */ /* 0x004fe80000100800 */
[----:B------:R-:W-:Y:S04]  /*c560*/  STL [R1+0xd0], R0 ;  /* 0x0000d00001007387 */ /* 0x000fe80000100800 */
[----:B------:R0:W-:Y:S02]  /*c570*/  STL [R1+0xcc], R36 ;  /* 0x0000cc2401007387 */ /* 0x0001e40000100800 */
[----:B0-----:R-:W-:-:S05]  /*c580*/  @P0 IMAD.MOV.U32 R36, RZ, RZ, R0 ;  /* 0x000000ffff240224 */ /* 0x001fca00078e0000 */
[----:B------:R-:W2:Y:S01]  /*c590*/  @P0 LDG.E.U8 R60, desc[UR22][R36.64] ;  /* 0x00000016243c0981 */ /* 0x000ea2000c1e1100 */
[C---:B------:R-:W-:Y:S02]  /*c5a0*/  ISETP.GT.U32.AND P6, PT, R4.reuse, R5, PT ;  /* 0x000000050400720c */ /* 0x040fe40003fc4070 */
[----:B------:R-:W-:Y:S02]  /*c5b0*/  ISETP.GT.U32.AND P4, PT, R4, R8, PT ;  /* 0x000000080400720c */ /* 0x000fe40003f84070 */
[----:B------:R-:W-:-:S05]  /*c5c0*/  SEL R7, R12, R83, !P1 ;  /* 0x000000530c077207 */ /* 0x000fca0004800000 */
[----:B------:R-:W-:-:S04]  /*c5d0*/  IMAD R7, R7, UR9, RZ ;  /* 0x0000000907077c24 */ /* 0x000fc8000f8e02ff */
[--C-:B------:R-:W-:Y:S01]  /*c5e0*/  @!P6 IMAD.IADD R5, R5, 0x1, -R4.reuse ;  /* 0x000000010505e824 */ /* 0x100fe200078e0a04 */
[----:B------:R-:W-:Y:S01]  /*c5f0*/  IADD3 R0, P6, PT, R7, R3, RZ ;  /* 0x0000000307007210 */ /* 0x000fe20007fde0ff */
[----:B------:R-:W-:Y:S01]  /*c600*/  @!P4 IMAD.IADD R8, R8, 0x1, -R4 ;  /* 0x000000010808c824 */ /* 0x000fe200078e0a04 */
[----:B------:R-:W-:Y:S02]  /*c610*/  ISETP.GE.AND P4, PT, R39, RZ, PT ;  /* 0x000000ff2700720c */ /* 0x000fe40003f86270 */
[----:B------:R-:W-:Y:S01]  /*c620*/  LEA.HI.X.SX32 R39, R7, R2, 0x1, P6 ;  /* 0x0000000207277211 */ /* 0x000fe200030f0eff */
[----:B--2---:R0:W-:Y:S04]  /*c630*/  STL [R1+0x724], R60 ;  /* 0x0007243c01007387 */ /* 0x0041e80000100800 */
[----:B------:R-:W-:Y:S04]  /*c640*/  STL [R1+0x110], R0 ;  /* 0x0001100001007387 */ /* 0x000fe80000100800 */
[----:B------:R1:W-:Y:S04]  /*c650*/  STL [R1+0x10c], R39 ;  /* 0x00010c2701007387 */ /* 0x0003e80000100800 */
[----:B------:R-:W2:Y:S04]  /*c660*/  LDL.LU R48, [R1+0x218] ;  /* 0x0002180001307983 */ /* 0x000ea80000300800 */
[----:B------:R-:W3:Y:S04]  /*c670*/  LDL.LU R93, [R1+0x200] ;  /* 0x00020000015d7983 */ /* 0x000ee80000300800 */
[----:B0-----:R-:W4:Y:S04]  /*c680*/  LDL.LU R60, [R1+0x1fc] ;  /* 0x0001fc00013c7983 */ /* 0x001f280000300800 */
[----:B------:R-:W2:Y:S04]  /*c690*/  LDL.LU R74, [R1+0x1f8] ;  /* 0x0001f800014a7983 */ /* 0x000ea80000300800 */
[----:B------:R-:W3:Y:S04]  /*c6a0*/  LDL.LU R75, [R1+0x1f4] ;  /* 0x0001f400014b7983 */ /* 0x000ee80000300800 */
[----:B------:R-:W4:Y:S04]  /*c6b0*/  LDL.LU R49, [R1+0x1f0] ;  /* 0x0001f00001317983 */ /* 0x000f280000300800 */
[----:B------:R-:W4:Y:S04]  /*c6c0*/  LDL.LU R90, [R1+0x1ec] ;  /* 0x0001ec00015a7983 */ /* 0x000f280000300800 */
[----:B------:R-:W4:Y:S04]  /*c6d0*/  LDL.LU R78, [R1+0x1e8] ;  /* 0x0001e800014e7983 */ /* 0x000f280000300800 */
[----:B------:R-:W4:Y:S04]  /*c6e0*/  LDL.LU R79, [R1+0x1e4] ;  /* 0x0001e400014f7983 */ /* 0x000f280000300800 */
[----:B------:R-:W4:Y:S04]  /*c6f0*/  LDL.LU R80, [R1+0x1e0] ;  /* 0x0001e00001507983 */ /* 0x000f280000300800 */
[----:B------:R-:W4:Y:S04]  /*c700*/  LDL.LU R4, [R1+0x1d8] ;  /* 0x0001d80001047983 */ /* 0x000f280000300800 */
[----:B------:R-:W4:Y:S04]  /*c710*/  LDL.LU R77, [R1+0x1d4] ;  /* 0x0001d400014d7983 */ /* 0x000f280000300800 */
[----:B------:R-:W4:Y:S04]  /*c720*/  LDL.LU R92, [R1+0x1c0] ;  /* 0x0001c000015c7983 */ /* 0x000f280000300800 */
[----:B------:R-:W4:Y:S01]  /*c730*/  LDL.LU R81, [R1+0x1bc] ;  /* 0x0001bc0001517983 */ /* 0x000f220000300800 */
[----:B------:R-:W-:-:S03]  /*c740*/  ISETP.GE.AND P6, PT, R38, RZ, PT ;  /* 0x000000ff2600720c */ /* 0x000fc60003fc6270 */
[----:B------:R-:W4:Y:S04]  /*c750*/  LDL.LU R82, [R1+0x1b8] ;  /* 0x0001b80001527983 */ /* 0x000f280000300800 */
[----:B------:R-:W4:Y:S01]  /*c760*/  LDL.LU R83, [R1+0x1b4] ;  /* 0x0001b40001537983 */ /* 0x000f220000300800 */
[----:B------:R-:W-:-:S03]  /*c770*/  @P0 IMAD.MOV.U32 R37, RZ, RZ, R39 ;  /* 0x000000ffff250224 */ /* 0x000fc600078e0027 */
[----:B------:R-:W4:Y:S01]  /*c780*/  LDL.LU R76, [R1+0x1ac] ;  /* 0x0001ac00014c7983 */ /* 0x000f220000300800 */
[----:B------:R-:W-:-:S03]  /*c790*/  PRMT R59, RZ, 0x7610, R59 ;  /* 0x00007610ff3b7816 */ /* 0x000fc6000000003b */
[----:B------:R-:W4:Y:S01]  /*c7a0*/  LDL.LU R91, [R1+0x1a8] ;  /* 0x0001a800015b7983 */ /* 0x000f220000300800 */
[----:B------:R-:W-:-:S03]  /*c7b0*/  @P0 IMAD.MOV.U32 R36, RZ, RZ, R0 ;  /* 0x000000ffff240224 */ /* 0x000fc600078e0000 */
[----:B------:R-:W4:Y:S04]  /*c7c0*/  LDL.LU R38, [R1+0x1a0] ;  /* 0x0001a00001267983 */ /* 0x000f280000300800 */
[----:B------:R-:W4:Y:S04]  /*c7d0*/  LDL.LU R7, [R1+0x19c] ;  /* 0x00019c0001077983 */ /* 0x000f280000300800 */
[----:B-1----:R-:W4:Y:S04]  /*c7e0*/  LDL.LU R39, [R1+0x198] ;  /* 0x0001980001277983 */ /* 0x002f280000300800 */
[----:B------:R-:W4:Y:S04]  /*c7f0*/  LDL.LU R69, [R1+0x194] ;  /* 0x0001940001457983 */ /* 0x000f280000300800 */
[----:B------:R-:W4:Y:S04]  /*c800*/  LDL.LU R68, [R1+0x180] ;  /* 0x0001800001447983 */ /* 0x000f280000300800 */
[----:B------:R-:W4:Y:S04]  /*c810*/  LDL.LU R40, [R1+0x17c] ;  /* 0x00017c0001287983 */ /* 0x000f280000300800 */
[----:B------:R-:W4:Y:S04]  /*c820*/  LDL.LU R41, [R1+0x178] ;  /* 0x0001780001297983 */ /* 0x000f280000300800 */
[----:B------:R-:W4:Y:S04]  /*c830*/  LDL.LU R0, [R1+0x174] ;  /* 0x0001740001007983 */ /* 0x000f280000300800 */
[----:B------:R-:W4:Y:S04]  /*c840*/  LDL.LU R45, [R1+0x160] ;  /* 0x00016000012d7983 */ /* 0x000f280000300800 */
[----:B------:R0:W4:Y:S04]  /*c850*/  @P0 LDG.E.U8 R59, desc[UR22][R36.64] ;  /* 0x00000016243b0981 */ /* 0x000128000c1e1100 */
[----:B------:R-:W4:Y:S04]  /*c860*/  LDL.LU R36, [R1+0x1b0] ;  /* 0x0001b00001247983 */ /* 0x000f280000300800 */
[----:B------:R-:W0:Y:S01]  /*c870*/  LDL.LU R37, [R1+0x1a4] ;  /* 0x0001a40001257983 */ /* 0x000e220000300800 */
[----:B--2---:R-:W-:-:S02]  /*c880*/  SEL R74, R12, R74, !P1 ;  /* 0x0000004a0c4a7207 */ /* 0x004fc40004800000 */
[----:B---3--:R-:W-:-:S03]  /*c890*/  SEL R75, R12, R75, !P1 ;  /* 0x0000004b0c4b7207 */ /* 0x008fc60004800000 */
[----:B------:R1:W-:Y:S04]  /*c8a0*/  STL [R1+0x1f8], R74 ;  /* 0x0001f84a01007387 */ /* 0x0003e80000100800 */
[----:B-1----:R-:W2:Y:S01]  /*c8b0*/  LDL.LU R74, [R1+0x754] ;  /* 0x00075400014a7983 */ /* 0x002ea20000300800 */
[----:B----4-:R-:W-:-:S03]  /*c8c0*/  SEL R78, R12, R78, !P1 ;  /* 0x0000004e0c4e7207 */ /* 0x010fc60004800000 */
[----:B------:R1:W-:Y:S01]  /*c8d0*/  STL [R1+0x2fc], R75 ;  /* 0x0002fc4b01007387 */ /* 0x0003e20000100800 */
[C---:B------:R-:W-:Y:S02]  /*c8e0*/  SEL R79, R12.reuse, R79, !P1 ;  /* 0x0000004f0c4f7207 */ /* 0x040fe40004800000 */
[C---:B------:R-:W-:Y:S01]  /*c8f0*/  SEL R80, R12.reuse, R80, !P1 ;  /* 0x000000500c507207 */ /* 0x040fe20004800000 */
[----:B-1----:R-:W3:Y:S04]  /*c900*/  LDL.LU R75, [R1+0x750] ;  /* 0x00075000014b7983 */ /* 0x002ee80000300800 */
[----:B------:R1:W-:Y:S04]  /*c910*/  STL [R1+0x1ec], R78 ;  /* 0x0001ec4e01007387 */ /* 0x0003e80000100800 */
[----:B-1----:R-:W4:Y:S04]  /*c920*/  LDL.LU R78, [R1+0x74c] ;  /* 0x00074c00014e7983 */ /* 0x002f280000300800 */
[----:B------:R1:W-:Y:S04]  /*c930*/  STL [R1+0x200], R79 ;  /* 0x0002004f01007387 */ /* 0x0003e80000100800 */
[----:B-1----:R-:W2:Y:S04]  /*c940*/  LDL.LU R79, [R1+0x748] ;  /* 0x00074800014f7983 */ /* 0x002ea80000300800 */
[----:B------:R1:W-:Y:S04]  /*c950*/  STL [R1+0x3bc], R80 ;  /* 0x0003bc5001007387 */ /* 0x0003e80000100800 */
[----:B-1----:R-:W3:Y:S01]  /*c960*/  LDL.LU R80, [R1+0x744] ;  /* 0x0007440001507983 */ /* 0x002ee20000300800 */
[----:B------:R-:W-:-:S02]  /*c970*/  SEL R81, R12, R81, !P1 ;  /* 0x000000510c517207 */ /* 0x000fc40004800000 */
[C---:B------:R-:W-:Y:S02]  /*c980*/  SEL R82, R12.reuse, R82, !P1 ;  /* 0x000000520c527207 */ /* 0x040fe40004800000 */
[C---:B------:R-:W-:Y:S01]  /*c990*/  SEL R83, R12.reuse, R83, !P1 ;  /* 0x000000530c537207 */ /* 0x040fe20004800000 */
[----:B------:R1:W-:Y:S01]  /*c9a0*/  STL [R1+0x1bc], R81 ;  /* 0x0001bc5101007387 */ /* 0x0003e20000100800 */
[C---:B------:R-:W-:Y:S02]  /*c9b0*/  SEL R38, R12.reuse, R38, !P1 ;  /* 0x000000260c267207 */ /* 0x040fe40004800000 */
[C---:B------:R-:W-:Y:S01]  /*c9c0*/  SEL R7, R12.reuse, R7, !P1 ;  /* 0x000000070c077207 */ /* 0x040fe20004800000 */
[----:B-1----:R-:W4:Y:S04]  /*c9d0*/  LDL.LU R81, [R1+0x740] ;  /* 0x0007400001517983 */ /* 0x002f280000300800 */
[----:B------:R1:W-:Y:S01]  /*c9e0*/  STL [R1+0x1b8], R82 ;  /* 0x0001b85201007387 */ /* 0x0003e20000100800 */
[----:B------:R-:W-:-:S03]  /*c9f0*/  SEL R0, R12, R0, !P1 ;  /* 0x000000000c007207 */ /* 0x000fc60004800000 */
[----:B-1----:R-:W4:Y:S04]  /*ca00*/  LDL.LU R82, [R1+0x73c] ;  /* 0x00073c0001527983 */ /* 0x002f280000300800 */
[----:B------:R1:W-:Y:S01]  /*ca10*/  STL [R1+0x380], R83 ;  /* 0x0003805301007387 */ /* 0x0003e20000100800 */
[----:B0-----:R-:W-:-:S03]  /*ca20*/  SEL R37, R12, R37, !P1 ;  /* 0x000000250c257207 */ /* 0x001fc60004800000 */
[----:B-1----:R-:W4:Y:S04]  /*ca30*/  LDL.LU R83, [R1+0x738] ;  /* 0x0007380001537983 */ /* 0x002f280000300800 */
[----:B------:R-:W-:Y:S04]  /*ca40*/  STL [R1+0x1ac], R37 ;  /* 0x0001ac2501007387 */ /* 0x000fe80000100800 */
[----:B------:R0:W-:Y:S04]  /*ca50*/  STL [R1+0x1b4], R38 ;  /* 0x0001b42601007387 */ /* 0x0001e80000100800 */
[----:B------:R1:W-:Y:S01]  /*ca60*/  STL [R1+0x37c], R7 ;  /* 0x00037c0701007387 */ /* 0x0003e20000100800 */
[----:B0-----:R-:W-:-:S02]  /*ca70*/  SEL R38, R12, R40, !P1 ;  /* 0x000000280c267207 */ /* 0x001fc40004800000 */
[----:B-1----:R-:W-:-:S03]  /*ca80*/  SEL R7, R12, R41, !P1 ;  /* 0x000000290c077207 */ /* 0x002fc60004800000 */
[----:B------:R-:W-:Y:S04]  /*ca90*/  STL [R1+0x17c], R38 ;  /* 0x00017c2601007387 */ /* 0x000fe80000100800 */
[----:B------:R-:W-:Y:S04]  /*caa0*/  STL [R1+0x1f4], R7 ;  /* 0x0001f40701007387 */ /* 0x000fe80000100800 */
[----:B------:R2:W-:Y:S01]  /*cab0*/  STL [R1+0x340], R0 ;  /* 0x0003400001007387 */ /* 0x0005e20000100800 */
[C---:B------:R-:W-:Y:S02]  /*cac0*/  SEL R37, R12.reuse, R39, !P1 ;  /* 0x000000270c257207 */ /* 0x040fe40004800000 */
[----:B------:R-:W-:-:S02]  /*cad0*/  SEL R31, R12, R31, !P1 ;  /* 0x0000001f0c1f7207 */ /* 0x000fc40004800000 */
[C---:B------:R-:W-:Y:S02]  /*cae0*/  SEL R40, R12.reuse, R70, !P1 ;  /* 0x000000460c287207 */ /* 0x040fe40004800000 */
[C---:B------:R-:W-:Y:S02]  /*caf0*/  SEL R70, R12.reuse, R32, !P1 ;  /* 0x000000200c467207 */ /* 0x040fe40004800000 */
[C---:B------:R-:W-:Y:S02]  /*cb00*/  SEL R32, R12.reuse, R28, !P1 ;  /* 0x0000001c0c207207 */ /* 0x040fe40004800000 */
[C---:B--2---:R-:W-:Y:S02]  /*cb10*/  SEL R0, R12.reuse, R79, !P1 ;  /* 0x0000004f0c007207 */ /* 0x044fe40004800000 */
[----:B---3--:R-:W-:-:S05]  /*cb20*/  SEL R7, R12, R80, !P1 ;  /* 0x000000500c077207 */ /* 0x008fca0004800000 */
[----:B------:R0:W-:Y:S04]  /*cb30*/  STL [R1+0x1c0], R7 ;  /* 0x0001c00701007387 */ /* 0x0001e80000100800 */
[----:B------:R1:W-:Y:S01]  /*cb40*/  STL [R1+0x33c], R0 ;  /* 0x00033c0001007387 */ /* 0x0003e20000100800 */
[C---:B0-----:R-:W-:Y:S02]  /*cb50*/  SEL R7, R12.reuse, R72, !P1 ;  /* 0x000000480c077207 */ /* 0x041fe40004800000 */
[----:B-1----:R-:W-:-:S03]  /*cb60*/  SEL R0, R12, R71, !P1 ;  /* 0x000000470c007207 */ /* 0x002fc60004800000 */
        /* <DEDUP_REMOVED lines=17> */
[----:B------:R1:W-:Y:S04]  /*cc80*/  STL [R1+0x3f0], R0 ;  /* 0x0003f00001007387 */ /* 0x0003e80000100800 */
[----:B0-----:R-:W2:Y:S01]  /*cc90*/  LDL.LU R7, [R1+0x254] ;  /* 0x0002540001077983 */ /* 0x001ea20000300800 */
[C---:B----4-:R-:W-:Y:S02]  /*cca0*/  SEL R39, R12.reuse, R78, !P1 ;  /* 0x0000004e0c277207 */ /* 0x050fe40004800000 */
[----:B------:R-:W-:-:S02]  /*ccb0*/  SEL R78, R12, R65, !P1 ;  /* 0x000000410c4e7207 */ /* 0x000fc40004800000 */
[C---:B-1----:R-:W-:Y:S02]  /*ccc0*/  SEL R0, R12.reuse, R30, !P1 ;  /* 0x0000001e0c007207 */ /* 0x042fe40004800000 */
[C---:B------:R-:W-:Y:S02]  /*ccd0*/  SEL R65, R12.reuse, R26, !P1 ;  /* 0x0000001a0c417207 */ /* 0x040fe40004800000 */
[C---:B------:R-:W-:Y:S01]  /*cce0*/  SEL R26, R12.reuse, R25, !P1 ;  /* 0x000000190c1a7207 */ /* 0x040fe20004800000 */
[----:B------:R0:W-:Y:S04]  /*ccf0*/  STL [R1+0x240], R31 ;  /* 0x0002401f01007387 */ /* 0x0001e80000100800 */
[----:B------:R1:W-:Y:S04]  /*cd00*/  STL [R1+0x3c0], R0 ;  /* 0x0003c00001007387 */ /* 0x0003e80000100800 */
[----:B------:R-:W3:Y:S04]  /*cd10*/  LDL.LU R25, [R1+0x294] ;  /* 0x0002940001197983 */ /* 0x000ee80000300800 */
[----:B------:R-:W-:Y:S04]  /*cd20*/  STL [R1+0x23c], R26 ;  /* 0x00023c1a01007387 */ /* 0x000fe80000100800 */
[----:B0-----:R-:W4:Y:S01]  /*cd30*/  LDL.LU R31, [R1+0x258] ;  /* 0x00025800011f7983 */ /* 0x001f220000300800 */
[----:B-1----:R-:W-:-:S02]  /*cd40*/  SEL R0, R12, R24, !P1 ;  /* 0x000000180c007207 */ /* 0x002fc40004800000 */
[C---:B------:R-:W-:Y:S02]  /*cd50*/  SEL R72, R12.reuse, R51, !P1 ;  /* 0x000000330c487207 */ /* 0x040fe40004800000 */
[C---:B------:R-:W-:Y:S01]  /*cd60*/  SEL R51, R12.reuse, R27, !P1 ;  /* 0x0000001b0c337207 */ /* 0x040fe20004800000 */
[----:B------:R0:W-:Y:S04]  /*cd70*/  STL [R1+0x3ec], R0 ;  /* 0x0003ec0001007387 */ /* 0x0001e80000100800 */
[----:B------:R-:W3:Y:S04]  /*cd80*/  LDL.LU R27, [R1+0x2d4] ;  /* 0x0002d400011b7983 */ /* 0x000ee80000300800 */
[----:B------:R-:W3:Y:S01]  /*cd90*/  LDL.LU R28, [R1+0x298] ;  /* 0x00029800011c7983 */ /* 0x000ee20000300800 */
[----:B------:R-:W-:-:S02]  /*cda0*/  SEL R55, R12, R33, !P1 ;  /* 0x000000210c377207 */ /* 0x000fc40004800000 */
[----:B------:R-:W1:Y:S01]  /*cdb0*/  S2R R33, SR_TID.X ;  /* 0x0000000000217919 */ /* 0x000e620000002100 */
[----:B0-----:R-:W-:Y:S01]  /*cdc0*/  SEL R0, R12, R18, !P1 ;  /* 0x000000120c007207 */ /* 0x001fe20004800000 */
[----:B------:R-:W-:-:S04]  /*cdd0*/  @!UP2 UIADD3 UR4, UPT, UPT, -UR5, 0x100000, URZ ;  /* 0x001000000504a890 */ /* 0x000fc8000fffe1ff */
[----:B------:R-:W-:Y:S02]  /*cde0*/  @!UP2 USHF.L.U32 UR5, UR4, 0xb, URZ ;  /* 0x0000000b0405a899 */ /* 0x000fe400080006ff */
[----:B------:R-:W-:Y:S01]  /*cdf0*/  @!UP2 USHF.L.U32 UR4, UR4, 0x1, URZ ;  /* 0x000000010404a899 */ /* 0x000fe200080006ff */
[C---:B------:R-:W-:Y:S01]  /*ce00*/  SEL R4, R12.reuse, R4, !P1 ;  /* 0x000000040c047207 */ /* 0x040fe20004800000 */
[----:B------:R0:W-:Y:S01]  /*ce10*/  STL [R1+0x420], R0 ;  /* 0x0004200001007387 */ /* 0x0001e20000100800 */
[----:B------:R-:W-:Y:S02]  /*ce20*/  @!P5 IMAD.MOV R10, RZ, RZ, -R10 ;  /* 0x000000ffff0ad224 */ /* 0x000fe400078e0a0a */
[----:B------:R-:W-:Y:S01]  /*ce30*/  @!P4 IMAD.MOV R8, RZ, RZ, -R8 ;  /* 0x000000ffff08c224 */ /* 0x000fe200078e0a08 */
[----:B------:R-:W4:Y:S01]  /*ce40*/  LDL.LU R30, [R1+0x3a8] ;  /* 0x0003a800011e7983 */ /* 0x000f220000300800 */
[----:B------:R-:W-:Y:S02]  /*ce50*/  @!P3 IMAD.MOV R6, RZ, RZ, -R6 ;  /* 0x000000ffff06b224 */ /* 0x000fe400078e0a06 */
[----:B------:R-:W-:Y:S01]  /*ce60*/  @!P6 IMAD.MOV R5, RZ, RZ, -R5 ;  /* 0x000000ffff05e224 */ /* 0x000fe200078e0a05 */
[----:B------:R-:W-:Y:S01]  /*ce70*/  SEL R79, R12, R73, !P1 ;  /* 0x000000490c4f7207 */ /* 0x000fe20004800000 */
[----:B------:R-:W-:Y:S01]  /*ce80*/  IMAD R4, R4, UR9, RZ ;  /* 0x0000000904047c24 */ /* 0x000fe2000f8e02ff */
[C---:B------:R-:W-:Y:S01]  /*ce90*/  SEL R38, R12.reuse, R45, !P1 ;  /* 0x0000002d0c267207 */ /* 0x040fe20004800000 */
[----:B------:R-:W-:Y:S01]  /*cea0*/  VOTEU.ALL UP1, P2 ;  /* 0x0000000000ff7886 */ /* 0x000fe20001020000 */
[----:B------:R-:W-:-:S02]  /*ceb0*/  SEL R73, R12, R57, !P1 ;  /* 0x000000390c497207 */ /* 0x000fc40004800000 */
[C---:B------:R-:W-:Y:S02]  /*cec0*/  SEL R47, R12.reuse, R44, !P1 ;  /* 0x0000002c0c2f7207 */ /* 0x040fe40004800000 */
[C---:B------:R-:W-:Y:S01]  /*ced0*/  SEL R41, R12.reuse, R62, !P1 ;  /* 0x0000003e0c297207 */ /* 0x040fe20004800000 */
[----:B------:R0:W2:Y:S01]  /*cee0*/  @!UP1 SYNCS.EXCH.64 URZ, [UR10+0xc008], UR4 ;  /* 0x00c008040aff95b2 */ /* 0x0000a20008000100 */
[C---:B------:R-:W-:Y:S02]  /*cef0*/  SEL R45, R12.reuse, R54, !P1 ;  /* 0x000000360c2d7207 */ /* 0x040fe40004800000 */
[C---:B------:R-:W-:Y:S02]  /*cf00*/  SEL R57, R12.reuse, R52, !P1 ;  /* 0x000000340c397207 */ /* 0x040fe40004800000 */
[----:B-1----:R-:W-:Y:S02]  /*cf10*/  LOP3.LUT R26, R33, 0x7f, RZ, 0xc0, !PT ;  /* 0x0000007f211a7812 */ /* 0x002fe400078ec0ff */
[----:B------:R-:W4:Y:S01]  /*cf20*/  LDL.LU R33, [R1+0x314] ;  /* 0x0003140001217983 */ /* 0x000f220000300800 */
[C---:B------:R-:W-:Y:S01]  /*cf30*/  SEL R56, R12.reuse, R43, !P1 ;  /* 0x0000002b0c387207 */ /* 0x040fe20004800000 */
[----:B0-----:R-:W0:Y:S01]  /*cf40*/  LDCU UR4, c[0x0][0x3b0] ;  /* 0x00007600ff0477ac */ /* 0x001e220008000800 */
[----:B------:R-:W-:-:S02]  /*cf50*/  SEL R71, R12, R42, !P1 ;  /* 0x0000002a0c477207 */ /* 0x000fc40004800000 */
[C---:B------:R-:W-:Y:S01]  /*cf60*/  SEL R44, R12.reuse, R34, !P1 ;  /* 0x000000220c2c7207 */ /* 0x040fe20004800000 */
[----:B------:R-:W1:Y:S01]  /*cf70*/  LDCU UR5, c[0x0][0x3b0] ;  /* 0x00007600ff0577ac */ /* 0x000e620008000800 */
[C---:B------:R-:W-:Y:S02]  /*cf80*/  SEL R64, R12.reuse, R20, !P1 ;  /* 0x000000140c407207 */ /* 0x040fe40004800000 */
[C---:B------:R-:W-:Y:S02]  /*cf90*/  SEL R48, R12.reuse, R48, !P1 ;  /* 0x000000300c307207 */ /* 0x040fe40004800000 */
[C---:B------:R-:W-:Y:S02]  /*cfa0*/  SEL R93, R12.reuse, R93, !P1 ;  /* 0x0000005d0c5d7207 */ /* 0x040fe40004800000 */
[C---:B------:R-:W-:Y:S02]  /*cfb0*/  SEL R60, R12.reuse, R60, !P1 ;  /* 0x0000003c0c3c7207 */ /* 0x040fe40004800000 */
[----:B------:R-:W-:-:S02]  /*cfc0*/  SEL R49, R12, R49, !P1 ;  /* 0x000000310c317207 */ /* 0x000fc40004800000 */
[C---:B------:R-:W-:Y:S02]  /*cfd0*/  SEL R90, R12.reuse, R90, !P1 ;  /* 0x0000005a0c5a7207 */ /* 0x040fe40004800000 */
        /* <DEDUP_REMOVED lines=35> */
[----:B------:R-:W-:Y:S02]  /*d210*/  IADD3 R6, P1, PT, R4, R3, RZ ;  /* 0x0000000304067210 */ /* 0x000fe40007f3e0ff */
[----:B------:R-:W-:-:S03]  /*d220*/  PRMT R5, RZ, 0x7610, R5 ;  /* 0x00007610ff057816 */ /* 0x000fc60000000005 */
[----:B------:R-:W-:Y:S04]  /*d230*/  STL [R1+0x150], R6 ;  /* 0x0001500601007387 */ /* 0x000fe80000100800 */
[----:B--2---:R2:W-:Y:S02]  /*d240*/  STS.U8 [R26+UR10+0x8000], R7 ;  /* 0x008000071a007988 */ /* 0x0045e4000800000a */
[----:B--2---:R-:W-:Y:S01]  /*d250*/  LEA.HI.X.SX32 R7, R4, R2, 0x1, P1 ;  /* 0x0000000204077211 */ /* 0x004fe200008f0eff */
[----:B------:R-:W-:-:S04]  /*d260*/  IMAD R4, R36, UR9, RZ ;  /* 0x0000000924047c24 */ /* 0x000fc8000f8e02ff */
[----:B------:R2:W4:Y:S04]  /*d270*/  @P0 LDG.E.U8 R5, desc[UR22][R6.64] ;  /* 0x0000001606050981 */ /* 0x000528000c1e1100 */
[----:B------:R0:W-:Y:S04]  /*d280*/  STL [R1+0x14c], R7 ;  /* 0x00014c0701007387 */ /* 0x0001e80000100800 */
[----:B------:R-:W4:Y:S01]  /*d290*/  LDL.LU R22, [R1+0x3ac] ;  /* 0x0003ac0001167983 */ /* 0x000f220000300800 */
[----:B--2---:R-:W-:-:S03]  /*d2a0*/  IADD3 R6, P1, PT, R4, R3, RZ ;  /* 0x0000000304067210 */ /* 0x004fc60007f3e0ff */
[----:B------:R-:W2:Y:S01]  /*d2b0*/  LDL.LU R24, [R1+0x318] ;  /* 0x0003180001187983 */ /* 0x000ea20000300800 */
[----:B0-----:R-:W-:Y:S02]  /*d2c0*/  LEA.HI.X.SX32 R7, R4, R2, 0x1, P1 ;  /* 0x0000000204077211 */ /* 0x001fe400008f0eff */
[----:B------:R-:W-:Y:S01]  /*d2d0*/  PRMT R4, RZ, 0x7610, R4 ;  /* 0x00007610ff047816 */ /* 0x000fe20000000004 */
[----:B------:R0:W-:Y:S05]  /*d2e0*/  STL [R1+0x198], R6 ;  /* 0x0001980601007387 */ /* 0x0001ea0000100800 */
[----:B------:R0:W2:Y:S04]  /*d2f0*/  @P0 LDG.E.U8 R4, desc[UR22][R6.64] ;  /* 0x0000001606040981 */ /* 0x0000a8000c1e1100 */
[----:B---3--:R3:W-:Y:S01]  /*d300*/  STS.U8 [R26+UR10+0x8200], R25 ;  /* 0x008200191a007988 */ /* 0x0087e2000800000a */
[----:B0-----:R-:W-:-:S03]  /*d310*/  IMAD R6, R37, UR9, RZ ;  /* 0x0000000925067c24 */ /* 0x001fc6000f8e02ff */
[----:B------:R-:W-:Y:S04]  /*d320*/  STL [R1+0x194], R7 ;  /* 0x0001940701007387 */ /* 0x000fe80000100800 */
[----:B----4-:R0:W-:Y:S01]  /*d330*/  STS.U8 [R26+UR10+0x8400], R31 ;  /* 0x0084001f1a007988 */ /* 0x0101e2000800000a */
[----:B------:R-:W-:-:S03]  /*d340*/  IADD3 R8, P1, PT, R6, R3, RZ ;  /* 0x0000000306087210 */ /* 0x000fc60007f3e0ff */
[----:B---3--:R-:W3:Y:S01]  /*d350*/  LDL.LU R25, [R1+0x3b0] ;  /* 0x0003b00001197983 */ /* 0x008ee20000300800 */
[----:B------:R-:W-:-:S03]  /*d360*/  LEA.HI.X.SX32 R9, R6, R2, 0x1, P1 ;  /* 0x0000000206097211 */ /* 0x000fc600008f0eff */
[----:B0-----:R-:W4:Y:S04]  /*d370*/  LDL.LU R31, [R1+0x3a4] ;  /* 0x0003a400011f7983 */ /* 0x001f280000300800 */
[----:B------:R-:W-:Y:S04]  /*d380*/  STL [R1+0x1d8], R8 ;  /* 0x0001d80801007387 */ /* 0x000fe80000100800 */
[----:B------:R0:W-:Y:S04]  /*d390*/  STS.U8 [R26+UR10+0x8600], R27 ;  /* 0x0086001b1a007988 */ /* 0x0001e8000800000a */
[----:B------:R-:W-:Y:S04]  /*d3a0*/  STL [R1+0x1d4], R9 ;  /* 0x0001d40901007387 */ /* 0x000fe80000100800 */
[----:B------:R1:W-:Y:S04]  /*d3b0*/  STS.U8 [R26+UR10+0x8800], R28 ;  /* 0x0088001c1a007988 */ /* 0x0003e8000800000a */
[----:B0-----:R-:W4:Y:S04]  /*d3c0*/  LDL.LU R27, [R1+0x3b4] ;  /* 0x0003b400011b7983 */ /* 0x001f280000300800 */
[----:B-1----:R-:W4:Y:S01]  /*d3d0*/  LDL.LU R28, [R1+0x2d8] ;  /* 0x0002d800011c7983 */ /* 0x002f220000300800 */
[----:B------:R-:W-:Y:S01]  /*d3e0*/  PRMT R7, RZ, 0x7610, R7 ;  /* 0x00007610ff077816 */ /* 0x000fe20000000007 */
[----:B------:R-:W-:-:S05]  /*d3f0*/  IMAD R6, R38, UR9, RZ ;  /* 0x0000000926067c24 */ /* 0x000fca000f8e02ff */
[----:B------:R0:W4:Y:S02]  /*d400*/  @P0 LDG.E.U8 R7, desc[UR22][R8.64] ;  /* 0x0000001608070981 */ /* 0x000124000c1e1100 */
[----:B0-----:R-:W-:-:S04]  /*d410*/  IADD3 R8, P1, PT, R6, R3, RZ ;  /* 0x0000000306087210 */ /* 0x001fc80007f3e0ff */
[----:B------:R-:W-:Y:S01]  /*d420*/  LEA.HI.X.SX32 R9, R6, R2, 0x1, P1 ;  /* 0x0000000206097211 */ /* 0x000fe200008f0eff */
[----:B------:R-:W-:Y:S04]  /*d430*/  STL [R1+0x218], R8 ;  /* 0x0002180801007387 */ /* 0x000fe80000100800 */
[----:B------:R0:W-:Y:S04]  /*d440*/  STS.U8 [R26+UR10+0x8a00], R30 ;  /* 0x008a001e1a007988 */ /* 0x0001e8000800000a */
[----:B------:R-:W-:Y:S04]  /*d450*/  STL [R1+0x214], R9 ;  /* 0x0002140901007387 */ /* 0x000fe80000100800 */
[----:B------:R1:W-:Y:S04]  /*d460*/  STS.U8 [R26+UR10+0x8c00], R33 ;  /* 0x008c00211a007988 */ /* 0x0003e8000800000a */
[----:B0-----:R-:W4:Y:S04]  /*d470*/  LDL.LU R30, [R1+0x3a0] ;  /* 0x0003a000011e7983 */ /* 0x001f280000300800 */
[----:B-1----:R-:W4:Y:S01]  /*d480*/  LDL.LU R33, [R1+0x39c] ;  /* 0x00039c0001217983 */ /* 0x002f220000300800 */
[----:B------:R-:W-:-:S06]  /*d490*/  PRMT R6, RZ, 0x7610, R6 ;  /* 0x00007610ff067816 */ /* 0x000fcc0000000006 */
[----:B------:R0:W4:Y:S02]  /*d4a0*/  @P0 LDG.E.U8 R6, desc[UR22][R8.64] ;  /* 0x0000001608060981 */ /* 0x000124000c1e1100 */
[----:B0-----:R-:W-:-:S05]  /*d4b0*/  IMAD R8, R39, UR9, RZ ;  /* 0x0000000927087c24 */ /* 0x001fca000f8e02ff */
[CC--:B------:R-:W-:Y:S02]  /*d4c0*/  IADD3 R10, P1, PT, R8.reuse, R3.reuse, RZ ;  /* 0x00000003080a7210 */ /* 0x0c0fe40007f3e0ff */
[----:B------:R-:W-:Y:S02]  /*d4d0*/  PRMT R9, RZ, 0x7610, R9 ;  /* 0x00007610ff097816 */ /* 0x000fe40000000009 */
[----:B------:R-:W-:Y:S01]  /*d4e0*/  LEA.HI.X.SX32 R11, R8, R2, 0x1, P1 ;  /* 0x00000002080b7211 */ /* 0x000fe200008f0eff */
[----:B------:R-:W-:Y:S01]  /*d4f0*/  IMAD R8, R40, UR9, RZ ;  /* 0x0000000928087c24 */ /* 0x000fe2000f8e02ff */
[----:B------:R0:W-:Y:S04]  /*d500*/  STL [R1+0x258], R10 ;  /* 0x0002580a01007387 */ /* 0x0001e80000100800 */
[----:B------:R1:W-:Y:S04]  /*d510*/  STL [R1+0x254], R11 ;  /* 0x0002540b01007387 */ /* 0x0003e80000100800 */
[----:B------:R0:W4:Y:S02]  /*d520*/  @P0 LDG.E.U8 R9, desc[UR22][R10.64] ;  /* 0x000000160a090981 */ /* 0x000124000c1e1100 */
[----:B0-----:R-:W-:-:S04]  /*d530*/  IADD3 R10, P1, PT, R8, R3, RZ ;  /* 0x00000003080a7210 */ /* 0x001fc80007f3e0ff */
[----:B-1----:R-:W-:Y:S01]  /*d540*/  LEA.HI.X.SX32 R11, R8, R2, 0x1, P1 ;  /* 0x00000002080b7211 */ /* 0x002fe200008f0eff */
[----:B------:R-:W-:Y:S04]  /*d550*/  STS.U8 [R26+UR10+0x8e00], R22 ;  /* 0x008e00161a007988 */ /* 0x000fe8000800000a */
[----:B--2---:R0:W-:Y:S04]  /*d560*/  STS.U8 [R26+UR10+0x9000], R24 ;  /* 0x009000181a007988 */ /* 0x0041e8000800000a */
[----:B0-----:R-:W2:Y:S04]  /*d570*/  LDL.LU R24, [R1+0x398] ;  /* 0x0003980001187983 */ /* 0x001ea80000300800 */
[----:B---3--:R0:W-:Y:S04]  /*d580*/  STS.U8 [R26+UR10+0x9200], R25 ;  /* 0x009200191a007988 */ /* 0x0081e8000800000a */
[----:B----4-:R1:W-:Y:S04]  /*d590*/  STS.U8 [R26+UR10+0x9400], R31 ;  /* 0x0094001f1a007988 */ /* 0x0103e8000800000a */
[----:B0-----:R-:W3:Y:S04]  /*d5a0*/  LDL.LU R25, [R1+0x358] ;  /* 0x0003580001197983 */ /* 0x001ee80000300800 */
[----:B-1----:R-:W4:Y:S04]  /*d5b0*/  LDL.LU R31, [R1+0x354] ;  /* 0x00035400011f7983 */ /* 0x002f280000300800 */
[----:B------:R-:W-:Y:S04]  /*d5c0*/  STL [R1+0x298], R10 ;  /* 0x0002980a01007387 */ /* 0x000fe80000100800 */
[----:B------:R-:W-:Y:S04]  /*d5d0*/  STL [R1+0x294], R11 ;  /* 0x0002940b01007387 */ /* 0x000fe80000100800 */
[----:B------:R0:W-:Y:S04]  /*d5e0*/  STS.U8 [R26+UR10+0x9600], R27 ;  /* 0x0096001b1a007988 */ /* 0x0001e8000800000a */
[----:B------:R1:W-:Y:S04]  /*d5f0*/  STS.U8 [R26+UR10+0x9800], R28 ;  /* 0x0098001c1a007988 */ /* 0x0003e8000800000a */
[----:B0-----:R-:W4:Y:S04]  /*d600*/  LDL.LU R27, [R1+0x394] ;  /* 0x00039400011b7983 */ /* 0x001f280000300800 */
[----:B-1----:R-:W4:Y:S01]  /*d610*/  LDL.LU R28, [R1+0x360] ;  /* 0x00036000011c7983 */ /* 0x002f220000300800 */
[----:B------:R-:W-:-:S06]  /*d620*/  PRMT R8, RZ, 0x7610, R8 ;  /* 0x00007610ff087816 */ /* 0x000fcc0000000008 */
[----:B------:R0:W4:Y:S02]  /*d630*/  @P0 LDG.E.U8 R8, desc[UR22][R10.64] ;  /* 0x000000160a080981 */ /* 0x000124000c1e1100 */
[----:B0-----:R-:W-:-:S05]  /*d640*/  IMAD R10, R41, UR9, RZ ;  /* 0x00000009290a7c24 */ /* 0x001fca000f8e02ff */
[----:B------:R-:W-:-:S04]  /*d650*/  IADD3 R12, P1, PT, R10, R3, RZ ;  /* 0x000000030a0c7210 */ /* 0x000fc80007f3e0ff */
[----:B------:R-:W-:Y:S01]  /*d660*/  LEA.HI.X.SX32 R13, R10, R2, 0x1, P1 ;  /* 0x000000020a0d7211 */ /* 0x000fe200008f0eff */
[----:B------:R-:W-:Y:S04]  /*d670*/  STL [R1+0x2d8], R12 ;  /* 0x0002d80c01007387 */ /* 0x000fe80000100800 */
[----:B------:R-:W-:Y:S04]  /*d680*/  STL [R1+0x2d4], R13 ;  /* 0x0002d40d01007387 */ /* 0x000fe80000100800 */
[----:B------:R0:W-:Y:S04]  /*d690*/  STS.U8 [R26+UR10+0x9a00], R30 ;  /* 0x009a001e1a007988 */ /* 0x0001e8000800000a */
[----:B------:R1:W-:Y:S04]  /*d6a0*/  STS.U8 [R26+UR10+0x9c00], R33 ;  /* 0x009c00211a007988 */ /* 0x0003e8000800000a */
[----:B0-----:R-:W4:Y:S04]  /*d6b0*/  LDL.LU R30, [R1+0x378] ;  /* 0x00037800011e7983 */ /* 0x001f280000300800 */
[----:B-1----:R-:W4:Y:S01]  /*d6c0*/  LDL.LU R33, [R1+0x368] ;  /* 0x0003680001217983 */ /* 0x002f220000300800 */
[----:B------:R-:W-:Y:S01]  /*d6d0*/  PRMT R11, RZ, 0x7610, R11 ;  /* 0x00007610ff0b7816 */ /* 0x000fe2000000000b */
[----:B------:R-:W-:-:S05]  /*d6e0*/  IMAD R10, R45, UR9, RZ ;  /* 0x000000092d0a7c24 */ /* 0x000fca000f8e02ff */
[----:B------:R0:W4:Y:S01]  /*d6f0*/  @P0 LDG.E.U8 R11, desc[UR22][R12.64] ;  /* 0x000000160c0b0981 */ /* 0x000122000c1e1100 */
[----:B------:R-:W-:Y:S02]  /*d700*/  LOP3.LUT R22, R26, 0x10, RZ, 0x3c, !PT ;  /* 0x000000101a167812 */ /* 0x000fe400078e3cff */
[----:B0-----:R-:W-:-:S04]  /*d710*/  IADD3 R12, P1, PT, R10, R3, RZ ;  /* 0x000000030a0c7210 */ /* 0x001fc80007f3e0ff */
[----:B------:R-:W-:Y:S02]  /*d720*/  LEA.HI.X.SX32 R13, R10, R2, 0x1, P1 ;  /* 0x000000020a0d7211 */ /* 0x000fe400008f0eff */
[----:B------:R-:W-:Y:S01]  /*d730*/  PRMT R10, RZ, 0x7610, R10 ;  /* 0x00007610ff0a7816 */ /* 0x000fe2000000000a */
[----:B------:R0:W-:Y:S05]  /*d740*/  STL [R1+0x318], R12 ;  /* 0x0003180c01007387 */ /* 0x0001ea0000100800 */
[----:B------:R0:W4:Y:S04]  /*d750*/  @P0 LDG.E.U8 R10, desc[UR22][R12.64] ;  /* 0x000000160c0a0981 */ /* 0x000128000c1e1100 */
[----:B------:R-:W-:Y:S01]  /*d760*/  STL [R1+0x314], R13 ;  /* 0x0003140d01007387 */ /* 0x000fe20000100800 */
[----:B0-----:R-:W-:Y:S01]  /*d770*/  IMAD R12, R46, UR4, RZ ;  /* 0x000000042e0c7c24 */ /* 0x001fe2000f8e02ff */
[----:B------:R-:W0:Y:S04]  /*d780*/  LDCU UR4, c[0x0][0x3b0] ;  /* 0x00007600ff0477ac */ /* 0x000e280008000800 */
[----:B------:R-:W-:-:S04]  /*d790*/  IADD3 R14, P1, PT, R12, R3, RZ ;  /* 0x000000030c0e7210 */ /* 0x000fc80007f3e0ff */
[----:B------:R-:W-:Y:S01]  /*d7a0*/  LEA.HI.X.SX32 R15, R12, R2, 0x1, P1 ;  /* 0x000000020c0f7211 */ /* 0x000fe200008f0eff */
[----:B--2---:R-:W-:Y:S04]  /*d7b0*/  STS.U8 [R26+UR10+0x9e00], R24 ;  /* 0x009e00181a007988 */ /* 0x004fe8000800000a */
[----:B---3--:R-:W-:Y:S04]  /*d7c0*/  STS.U8 [R22+UR10+0x8080], R25 ;  /* 0x0080801916007988 */ /* 0x008fe8000800000a */
[----:B----4-:R1:W-:Y:S04]  /*d7d0*/  STS.U8 [R22+UR10+0x8280], R31 ;  /* 0x0082801f16007988 */ /* 0x0103e8000800000a */
[----:B-1----:R-:W2:Y:S04]  /*d7e0*/  LDL.LU R31, [R1+0x374] ;  /* 0x00037400011f7983 */ /* 0x002ea80000300800 */
[----:B------:R-:W3:Y:S04]  /*d7f0*/  LDL.LU R25, [R1+0x370] ;  /* 0x0003700001197983 */ /* 0x000ee80000300800 */
[----:B------:R-:W-:Y:S04]  /*d800*/  STL [R1+0x358], R14 ;  /* 0x0003580e01007387 */ /* 0x000fe80000100800 */
[----:B------:R-:W-:Y:S04]  /*d810*/  STS.U8 [R22+UR10+0x8480], R27 ;  /* 0x0084801b16007988 */ /* 0x000fe8000800000a */
[----:B------:R-:W-:Y:S04]  /*d820*/  STL [R1+0x354], R15 ;  /* 0x0003540f01007387 */ /* 0x000fe80000100800 */
[----:B------:R1:W-:Y:S04]  /*d830*/  STS.U8 [R22+UR10+0x8680], R28 ;  /* 0x0086801c16007988 */ /* 0x0003e8000800000a */
[----:B-1----:R-:W4:Y:S01]  /*d840*/  LDL.LU R28, [R1+0x36c] ;  /* 0x00036c00011c7983 */ /* 0x002f220000300800 */
[----:B------:R-:W-:Y:S01]  /*d850*/  PRMT R13, RZ, 0x7610, R13 ;  /* 0x00007610ff0d7816 */ /* 0x000fe2000000000d */
[----:B------:R-:W-:Y:S01]  /*d860*/  IMAD R12, R35, UR5, RZ ;  /* 0x00000005230c7c24 */ /* 0x000fe2000f8e02ff */
[----:B------:R-:W1:Y:S01]  /*d870*/  LDCU UR5, c[0x0][0x3b0] ;  /* 0x00007600ff0577ac */ /* 0x000e620008000800 */
[----:B------:R-:W4:Y:S04]  /*d880*/  LDL.LU R21, [R1+0x32c] ;  /* 0x00032c0001157983 */ /* 0x000f280000300800 */
[----:B------:R0:W4:Y:S02]  /*d890*/  @P0 LDG.E.U8 R13, desc[UR22][R14.64] ;  /* 0x000000160e0d0981 */ /* 0x000124000c1e1100 */
[----:B0-----:R-:W-:-:S04]  /*d8a0*/  IADD3 R14, P1, PT, R12, R3, RZ ;  /* 0x000000030c0e7210 */ /* 0x001fc80007f3e0ff */
[----:B------:R-:W-:Y:S01]  /*d8b0*/  LEA.HI.X.SX32 R15, R12, R2, 0x1, P1 ;  /* 0x000000020c0f7211 */ /* 0x000fe200008f0eff */
[----:B------:R-:W-:Y:S04]  /*d8c0*/  STL [R1+0x398], R14 ;  /* 0x0003980e01007387 */ /* 0x000fe80000100800 */
[----:B------:R-:W-:Y:S04]  /*d8d0*/  STL [R1+0x394], R15 ;  /* 0x0003940f01007387 */ /* 0x000fe80000100800 */
[----:B------:R-:W-:Y:S04]  /*d8e0*/  STS.U8 [R22+UR10+0x8880], R30 ;  /* 0x0088801e16007988 */ /* 0x000fe8000800000a */
[----:B------:R0:W-:Y:S04]  /*d8f0*/  STS.U8 [R22+UR10+0x8a80], R33 ;  /* 0x008a802116007988 */ /* 0x0001e8000800000a */
[----:B------:R-:W4:Y:S01]  /*d900*/  LDL.LU R27, [R1+0x364] ;  /* 0x00036400011b7983 */ /* 0x000f220000300800 */
[----:B------:R-:W-:-:S03]  /*d910*/  PRMT R12, RZ, 0x7610, R12 ;  /* 0x00007610ff0c7816 */ /* 0x000fc6000000000c */
[----:B0-----:R-:W4:Y:S04]  /*d920*/  LDL.LU R33, [R1+0x324] ;  /* 0x0003240001217983 */ /* 0x001f280000300800 */
[----:B------:R0:W4:Y:S02]  /*d930*/  @P0 LDG.E.U8 R12, desc[UR22][R14.64] ;  /* 0x000000160e0c0981 */ /* 0x000124000c1e1100 */
[----:B0-----:R-:W-:Y:S01]  /*d940*/  IMAD R14, R29, UR4, RZ ;  /* 0x000000041d0e7c24 */ /* 0x001fe2000f8e02ff */
[----:B------:R-:W-:Y:S01]  /*d950*/  PRMT R15, RZ, 0x7610, R15 ;  /* 0x00007610ff0f7816 */ /* 0x000fe2000000000f */
[----:B------:R-:W0:Y:S03]  /*d960*/  LDCU UR4, c[0x0][0x3b0] ;  /* 0x00007600ff0477ac */ /* 0x000e260008000800 */
[----:B------:R-:W-:-:S04]  /*d970*/  IADD3 R16, P1, PT, R14, R3, RZ ;  /* 0x000000030e107210 */ /* 0x000fc80007f3e0ff */
[----:B------:R-:W-:Y:S01]  /*d980*/  LEA.HI.X.SX32 R17, R14, R2, 0x1, P1 ;  /* 0x000000020e117211 */ /* 0x000fe200008f0eff */
[----:B-1----:R-:W-:Y:S01]  /*d990*/  IMAD R14, R23, UR5, RZ ;  /* 0x00000005170e7c24 */ /* 0x002fe2000f8e02ff */
[----:B------:R1:W-:Y:S01]  /*d9a0*/  STL [R1+0x3c8], R16 ;  /* 0x0003c81001007387 */ /* 0x0003e20000100800 */
[----:B------:R-:W0:Y:S03]  /*d9b0*/  LDCU UR5, c[0x0][0x3b0] ;  /* 0x00007600ff0577ac */ /* 0x000e260008000800 */
[----:B------:R1:W4:Y:S04]  /*d9c0*/  @P0 LDG.E.U8 R15, desc[UR22][R16.64] ;  /* 0x00000016100f0981 */ /* 0x000328000c1e1100 */
[----:B------:R0:W-:Y:S04]  /*d9d0*/  STL [R1+0x3c4], R17 ;  /* 0x0003c41101007387 */ /* 0x0001e80000100800 */
[----:B------:R-:W4:Y:S01]  /*d9e0*/  LDL.LU R30, [R1+0x35c] ;  /* 0x00035c00011e7983 */ /* 0x000f220000300800 */
[----:B-1----:R-:W-:-:S04]  /*d9f0*/  IADD3 R16, P1, PT, R14, R3, RZ ;  /* 0x000000030e107210 */ /* 0x002fc80007f3e0ff */
[----:B0-----:R-:W-:Y:S01]  /*da00*/  LEA.HI.X.SX32 R17, R14, R2, 0x1, P1 ;  /* 0x000000020e117211 */ /* 0x001fe200008f0eff */
[----:B--2---:R0:W-:Y:S04]  /*da10*/  STS.U8 [R22+UR10+0x8c80], R31 ;  /* 0x008c801f16007988 */ /* 0x0041e8000800000a */
[----:B---3--:R1:W-:Y:S04]  /*da20*/  STS.U8 [R22+UR10+0x8e80], R25 ;  /* 0x008e801916007988 */ /* 0x0083e8000800000a */
[----:B0-----:R-:W2:Y:S04]  /*da30*/  LDL.LU R31, [R1+0x338] ;  /* 0x00033800011f7983 */ /* 0x001ea80000300800 */
[----:B------:R-:W-:Y:S04]  /*da40*/  STL [R1+0x3f8], R16 ;  /* 0x0003f81001007387 */ /* 0x000fe80000100800 */
[----:B------:R-:W-:Y:S04]  /*da50*/  STL [R1+0x3f4], R17 ;  /* 0x0003f41101007387 */ /* 0x000fe80000100800 */
[----:B------:R-:W3:Y:S04]  /*da60*/  LDL.LU R24, [R1+0x334] ;  /* 0x0003340001187983 */ /* 0x000ee80000300800 */
[----:B-1----:R-:W3:Y:S04]  /*da70*/  LDL.LU R25, [R1+0x320] ;  /* 0x0003200001197983 */ /* 0x002ee80000300800 */
[----:B----4-:R0:W-:Y:S04]  /*da80*/  STS.U8 [R22+UR10+0x9080], R28 ;  /* 0x0090801c16007988 */ /* 0x0101e8000800000a */
[----:B0-----:R-:W4:Y:S01]  /*da90*/  LDL.LU R28, [R1+0x328] ;  /* 0x00032800011c7983 */ /* 0x001f220000300800 */
[----:B------:R-:W-:-:S06]  /*daa0*/  PRMT R14, RZ, 0x7610, R14 ;  /* 0x00007610ff0e7816 */ /* 0x000fcc000000000e */
[----:B------:R0:W4:Y:S02]  /*dab0*/  @P0 LDG.E.U8 R14, desc[UR22][R16.64] ;  /* 0x00000016100e0981 */ /* 0x000124000c1e1100 */
[----:B0-----:R-:W-:Y:S02]  /*dac0*/  IMAD R16, R18, UR4, RZ ;  /* 0x0000000412107c24 */ /* 0x001fe4000f8e02ff */
[----:B------:R-:W-:Y:S01]  /*dad0*/  STS.U8 [R22+UR10+0x9280], R21 ;  /* 0x0092801516007988 */ /* 0x000fe2000800000a */
[----:B------:R-:W-:Y:S01]  /*dae0*/  PRMT R17, RZ, 0x7610, R17 ;  /* 0x00007610ff117816 */ /* 0x000fe20000000011 */
[----:B------:R-:W0:Y:S01]  /*daf0*/  LDCU UR4, c[0x0][0x3b0] ;  /* 0x00007600ff0477ac */ /* 0x000e220008000800 */
[----:B------:R-:W-:-:S04]  /*db00*/  IADD3 R18, P1, PT, R16, R3, RZ ;  /* 0x0000000310127210 */ /* 0x000fc80007f3e0ff */
[----:B------:R-:W-:Y:S01]  /*db10*/  LEA.HI.X.SX32 R19, R16, R2, 0x1, P1 ;  /* 0x0000000210137211 */ /* 0x000fe200008f0eff */
[----:B------:R-:W-:Y:S04]  /*db20*/  STL [R1+0x428], R18 ;  /* 0x0004281201007387 */ /* 0x000fe80000100800 */
[----:B------:R-:W-:Y:S04]  /*db30*/  STL [R1+0x424], R19 ;  /* 0x0004241301007387 */ /* 0x000fe80000100800 */
[----:B------:R1:W-:Y:S04]  /*db40*/  STS.U8 [R22+UR10+0x9480], R27 ;  /* 0x0094801b16007988 */ /* 0x0003e8000800000a */
[----:B------:R0:W-:Y:S01]  /*db50*/  STS.U8 [R22+UR10+0x9680], R33 ;  /* 0x0096802116007988 */ /* 0x0001e2000800000a */
[----:B------:R-:W-:Y:S01]  /*db60*/  IMAD R16, R20, UR5, RZ ;  /* 0x0000000514107c24 */ /* 0x000fe2000f8e02ff */
[----:B------:R-:W2:Y:S02]  /*db70*/  LDCU UR5, c[0x0][0x3b0] ;  /* 0x00007600ff0577ac */ /* 0x000ea40008000800 */
[----:B------:R0:W4:Y:S04]  /*db80*/  @P0 LDG.E.U8 R17, desc[UR22][R18.64] ;  /* 0x0000001612110981 */ /* 0x000128000c1e1100 */
[----:B-1----:R-:W4:Y:S04]  /*db90*/  LDL.LU R27, [R1+0x330] ;  /* 0x00033000011b7983 */ /* 0x002f280000300800 */
[----:B0-----:R-:W4:Y:S01]  /*dba0*/  LDL.LU R33, [R1+0x220] ;  /* 0x0002200001217983 */ /* 0x001f220000300800 */
[----:B------:R-:W-:-:S04]  /*dbb0*/  IADD3 R18, P1, PT, R16, R3, RZ ;  /* 0x0000000310127210 */ /* 0x000fc80007f3e0ff */
[----:B------:R-:W-:Y:S02]  /*dbc0*/  LEA.HI.X.SX32 R19, R16, R2, 0x1, P1 ;  /* 0x0000000210137211 */ /* 0x000fe400008f0eff */
[----:B------:R-:W-:Y:S01]  /*dbd0*/  PRMT R16, RZ, 0x7610, R16 ;  /* 0x00007610ff107816 */ /* 0x000fe20000000010 */
[----:B------:R0:W-:Y:S05]  /*dbe0*/  STL [R1+0x450], R18 ;  /* 0x0004501201007387 */ /* 0x0001ea0000100800 */
[----:B------:R0:W4:Y:S02]  /*dbf0*/  @P0 LDG.E.U8 R16, desc[UR22][R18.64] ;  /* 0x0000001612100981 */ /* 0x000124000c1e1100 */
[----:B0-----:R-:W-:-:S02]  /*dc00*/  IMAD R18, R48, UR9, RZ ;  /* 0x0000000930127c24 */ /* 0x001fc4000f8e02ff */
[----:B------:R0:W-:Y:S03]  /*dc10*/  STL [R1+0x44c], R19 ;  /* 0x00044c1301007387 */ /* 0x0001e60000100800 */
[C---:B------:R-:W-:Y:S01]  /*dc20*/  IADD3 R20, P1, PT, R18.reuse, R3, RZ ;  /* 0x0000000312147210 */ /* 0x040fe20007f3e0ff */
[----:B------:R1:W-:Y:S03]  /*dc30*/  STS.U8 [R22+UR10+0x9880], R30 ;  /* 0x0098801e16007988 */ /* 0x0003e6000800000a */
[----:B------:R-:W-:Y:S02]  /*dc40*/  LEA.HI.X.SX32 R21, R18, R2, 0x1, P1 ;  /* 0x0000000212157211 */ /* 0x000fe400008f0eff */
[----:B0-----:R-:W-:Y:S01]  /*dc50*/  PRMT R19, RZ, 0x7610, R19 ;  /* 0x00007610ff137816 */ /* 0x001fe20000000013 */
[----:B-1----:R-:W4:Y:S01]  /*dc60*/  LDL.LU R30, [R1+0x31c] ;  /* 0x00031c00011e7983 */ /* 0x002f220000300800 */
[----:B------:R-:W-:-:S04]  /*dc70*/  IMAD R18, R49, UR9, RZ ;  /* 0x0000000931127c24 */ /* 0x000fc8000f8e02ff */
[----:B------:R0:W4:Y:S04]  /*dc80*/  @P0 LDG.E.U8 R19, desc[UR22][R20.64] ;  /* 0x0000001614130981 */ /* 0x000128000c1e1100 */
[----:B--2---:R1:W-:Y:S04]  /*dc90*/  STS.U8 [R22+UR10+0x9a80], R31 ;  /* 0x009a801f16007988 */ /* 0x0043e8000800000a */
[----:B-1----:R-:W2:Y:S04]  /*dca0*/  LDL.LU R31, [R1+0x260] ;  /* 0x00026000011f7983 */ /* 0x002ea80000300800 */
[----:B------:R0:W-:Y:S04]  /*dcb0*/  STL [R1+0xd8], R20 ;  /* 0x0000d81401007387 */ /* 0x0001e80000100800 */
[----:B---3--:R-:W-:Y:S04]  /*dcc0*/  STS.U8 [R22+UR10+0x9c80], R24 ;  /* 0x009c801816007988 */ /* 0x008fe8000800000a */
[----:B------:R-:W-:Y:S01]  /*dcd0*/  STL [R1+0xd4], R21 ;  /* 0x0000d41501007387 */ /* 0x000fe20000100800 */
[----:B0-----:R-:W-:-:S03]  /*dce0*/  LOP3.LUT R20, R26, 0x20, RZ, 0x3c, !PT ;  /* 0x000000201a147812 */ /* 0x001fc600078e3cff */
[----:B------:R0:W-:Y:S04]  /*dcf0*/  STS.U8 [R22+UR10+0x9e80], R25 ;  /* 0x009e801916007988 */ /* 0x0001e8000800000a */
[----:B----4-:R1:W-:Y:S04]  /*dd00*/  STS.U8 [R20+UR10+0x8100], R28 ;  /* 0x0081001c14007988 */ /* 0x0103e8000800000a */
[----:B0-----:R-:W3:Y:S04]  /*dd10*/  LDL.LU R25, [R1+0x2f8] ;  /* 0x0002f80001197983 */ /* 0x001ee80000300800 */
[----:B-1----:R-:W4:Y:S01]  /*dd20*/  LDL.LU R28, [R1+0x2f4] ;  /* 0x0002f400011c7983 */ /* 0x002f220000300800 */
[----:B------:R-:W-:-:S04]  /*dd30*/  IADD3 R20, P1, PT, R18, R3, RZ ;  /* 0x0000000312147210 */ /* 0x000fc80007f3e0ff */
[----:B------:R-:W-:Y:S01]  /*dd40*/  LEA.HI.X.SX32 R21, R18, R2, 0x1, P1 ;  /* 0x0000000212157211 */ /* 0x000fe200008f0eff */
[----:B------:R0:W-:Y:S04]  /*dd50*/  STL [R1+0x118], R20 ;  /* 0x0001181401007387 */ /* 0x0001e80000100800 */
[----:B------:R-:W-:Y:S04]  /*dd60*/  STL [R1+0x114], R21 ;  /* 0x0001141501007387 */ /* 0x000fe80000100800 */
[----:B------:R-:W4:Y:S01]  /*dd70*/  LDL.LU R36, [R1+0x2f0] ;  /* 0x0002f00001247983 */ /* 0x000f220000300800 */
[----:B------:R-:W-:-:S06]  /*dd80*/  PRMT R18, RZ, 0x7610, R18 ;  /* 0x00007610ff127816 */ /* 0x000fcc0000000012 */
[----:B------:R0:W4:Y:S02]  /*dd90*/  @P0 LDG.E.U8 R18, desc[UR22][R20.64] ;  /* 0x0000001614120981 */ /* 0x000124000c1e1100 */
[----:B0-----:R-:W-:Y:S01]  /*dda0*/  IMAD R20, R77, UR9, RZ ;  /* 0x000000094d147c24 */ /* 0x001fe2000f8e02ff */
[----:B------:R-:W-:Y:S02]  /*ddb0*/  LOP3.LUT R77, R26, 0x20, RZ, 0x3c, !PT ;  /* 0x000000201a4d7812 */ /* 0x000fe400078e3cff */
[----:B------:R-:W4:Y:S02]  /*ddc0*/  LDL.LU R26, [R1+0x21c] ;  /* 0x00021c00011a7983 */ /* 0x000f240000300800 */
[----:B------:R-:W-:-:S04]  /*ddd0*/  IADD3 R22, P1, PT, R20, R3, RZ ;  /* 0x0000000314167210 */ /* 0x000fc80007f3e0ff */
[----:B------:R-:W-:Y:S01]  /*dde0*/  LEA.HI.X.SX32 R23, R20, R2, 0x1, P1 ;  /* 0x0000000214177211 */ /* 0x000fe200008f0eff */
        /* <DEDUP_REMOVED lines=10> */
[----:B------:R-:W-:Y:S02]  /*de90*/  LEA.HI.X.SX32 R23, R20, R2, 0x1, P1 ;  /* 0x0000000214177211 */ /* 0x000fe400008f0eff */
[----:B------:R-:W-:Y:S01]  /*dea0*/  PRMT R20, RZ, 0x7610, R20 ;  /* 0x00007610ff147816 */ /* 0x000fe20000000014 */
[----:B------:R0:W-:Y:S05]  /*deb0*/  STL [R1+0x1a0], R22 ;  /* 0x0001a01601007387 */ /* 0x0001ea0000100800 */
[----:B------:R0:W4:Y:S04]  /*dec0*/  @P0 LDG.E.U8 R20, desc[UR22][R22.64] ;  /* 0x0000001616140981 */ /* 0x000128000c1e1100 */
[----:B------:R1:W-:Y:S04]  /*ded0*/  STS.U8 [R77+UR10+0x8700], R30 ;  /* 0x0087001e4d007988 */ /* 0x0003e8000800000a */
[----:B------:R1:W-:Y:S01]  /*dee0*/  STL [R1+0x19c], R23 ;  /* 0x00019c1701007387 */ /* 0x0003e20000100800 */
[----:B0-----:R-:W-:-:S03]  /*def0*/  IMAD R22, R69, UR9, RZ ;  /* 0x0000000945167c24 */ /* 0x001fc6000f8e02ff */
[----:B-1----:R-:W4:Y:S02]  /*df00*/  LDL.LU R30, [R1+0x2a0] ;  /* 0x0002a000011e7983 */ /* 0x002f240000300800 */
[C---:B------:R-:W-:Y:S02]  /*df10*/  IADD3 R24, P1, PT, R22.reuse, R3, RZ ;  /* 0x0000000316187210 */ /* 0x040fe40007f3e0ff */
[----:B------:R-:W-:Y:S01]  /*df20*/  PRMT R23, RZ, 0x7610, R23 ;  /* 0x00007610ff177816 */ /* 0x000fe20000000017 */
[----:B--2---:R0:W-:Y:S04]  /*df30*/  STS.U8 [R77+UR10+0x8900], R31 ;  /* 0x0089001f4d007988 */ /* 0x0041e8000800000a */
[----:B0-----:R-:W2:Y:S04]  /*df40*/  LDL.LU R31, [R1+0x29c] ;  /* 0x00029c00011f7983 */ /* 0x001ea80000300800 */
[----:B------:R-:W-:Y:S04]  /*df50*/  STL [R1+0x1e0], R24 ;  /* 0x0001e01801007387 */ /* 0x000fe80000100800 */
[----:B---3--:R0:W-:Y:S04]  /*df60*/  STS.U8 [R77+UR10+0x8b00], R25 ;  /* 0x008b00194d007988 */ /* 0x0081e8000800000a */
[----:B----4-:R1:W-:Y:S01]  /*df70*/  STS.U8 [R77+UR10+0x8d00], R28 ;  /* 0x008d001c4d007988 */ /* 0x0103e2000800000a */
[----:B0-----:R-:W-:Y:S01]  /*df80*/  LEA.HI.X.SX32 R25, R22, R2, 0x1, P1 ;  /* 0x0000000216197211 */ /* 0x001fe200008f0eff */
[----:B------:R-:W-:-:S04]  /*df90*/  IMAD R22, R83, UR9, RZ ;  /* 0x0000000953167c24 */ /* 0x000fc8000f8e02ff */
[----:B------:R0:W-:Y:S04]  /*dfa0*/  STL [R1+0x1dc], R25 ;  /* 0x0001dc1901007387 */ /* 0x0001e80000100800 */
[----:B------:R3:W4:Y:S04]  /*dfb0*/  @P0 LDG.E.U8 R23, desc[UR22][R24.64] ;  /* 0x0000001618170981 */ /* 0x000728000c1e1100 */
[----:B------:R-:W4:Y:S04]  /*dfc0*/  LDL.LU R37, [R1+0x2e0] ;  /* 0x0002e00001257983 */ /* 0x000f280000300800 */
[----:B-1----:R-:W4:Y:S01]  /*dfd0*/  LDL.LU R28, [R1+0x2dc] ;  /* 0x0002dc00011c7983 */ /* 0x002f220000300800 */
[----:B---3--:R-:W-:-:S04]  /*dfe0*/  IADD3 R24, P1, PT, R22, R3, RZ ;  /* 0x0000000316187210 */ /* 0x008fc80007f3e0ff */
[----:B0-----:R-:W-:Y:S01]  /*dff0*/  LEA.HI.X.SX32 R25, R22, R2, 0x1, P1 ;  /* 0x0000000216197211 */ /* 0x001fe200008f0eff */
[----:B------:R-:W-:Y:S04]  /*e000*/  STL [R1+0x220], R24 ;  /* 0x0002201801007387 */ /* 0x000fe80000100800 */
[----:B------:R-:W-:Y:S04]  /*e010*/  STL [R1+0x21c], R25 ;  /* 0x00021c1901007387 */ /* 0x000fe80000100800 */
[----:B------:R0:W-:Y:S04]  /*e020*/  STS.U8 [R77+UR10+0x8f00], R36 ;  /* 0x008f00244d007988 */ /* 0x0001e8000800000a */
[----:B------:R-:W3:Y:S04]  /*e030*/  LDL.LU R39, [R1+0x2e8] ;  /* 0x0002e80001277983 */ /* 0x000ee80000300800 */
[----:B0-----:R-:W3:Y:S04]  /*e040*/  LDL.LU R36, [R1+0x2e4] ;  /* 0x0002e40001247983 */ /* 0x001ee80000300800 */
[----:B------:R-:W-:Y:S04]  /*e050*/  STS.U8 [R77+UR10+0x9100], R26 ;  /* 0x0091001a4d007988 */ /* 0x000fe8000800000a */
[----:B------:R-:W-:Y:S01]  /*e060*/  STS.U8 [R77+UR10+0x9300], R27 ;  /* 0x0093001b4d007988 */ /* 0x000fe2000800000a */
[----:B------:R-:W-:-:S03]  /*e070*/  PRMT R22, RZ, 0x7610, R22 ;  /* 0x00007610ff167816 */ /* 0x000fc60000000016 */
[----:B------:R0:W-:Y:S04]  /*e080*/  STS.U8 [R77+UR10+0x9500], R33 ;  /* 0x009500214d007988 */ /* 0x0001e8000800000a */
[----:B------:R1:W3:Y:S04]  /*e090*/  @P0 LDG.E.U8 R22, desc[UR22][R24.64] ;  /* 0x0000001618160981 */ /* 0x0002e8000c1e1100 */
[----:B0-----:R-:W3:Y:S01]  /*e0a0*/  LDL.LU R33, [R1+0x2b4] ;  /* 0x0002b40001217983 */ /* 0x001ee20000300800 */
[----:B-1----:R-:W-:Y:S02]  /*e0b0*/  IMAD R24, R75, UR9, RZ ;  /* 0x000000094b187c24 */ /* 0x002fe4000f8e02ff */
[----:B------:R-:W0:Y:S03]  /*e0c0*/  S2R R75, SR_TID.X ;  /* 0x00000000004b7919 */ /* 0x000e260000002100 */
[----:B------:R-:W-:-:S02]  /*e0d0*/  IADD3 R26, P1, PT, R24, R3, RZ ;  /* 0x00000003181a7210 */ /* 0x000fc40007f3e0ff */
[----:B------:R-:W-:Y:S02]  /*e0e0*/  PRMT R25, RZ, 0x7610, R25 ;  /* 0x00007610ff197816 */ /* 0x000fe40000000019 */
[----:B------:R-:W-:Y:S01]  /*e0f0*/  LEA.HI.X.SX32 R27, R24, R2, 0x1, P1 ;  /* 0x00000002181b7211 */ /* 0x000fe200008f0eff */
[----:B------:R-:W-:Y:S01]  /*e100*/  IMAD R24, R67, UR9, RZ ;  /* 0x0000000943187c24 */ /* 0x000fe2000f8e02ff */
[----:B------:R1:W-:Y:S04]  /*e110*/  STL [R1+0x260], R26 ;  /* 0x0002601a01007387 */ /* 0x0003e80000100800 */
[----:B------:R1:W3:Y:S04]  /*e120*/  @P0 LDG.E.U8 R25, desc[UR22][R26.64] ;  /* 0x000000161a190981 */ /* 0x0002e8000c1e1100 */
[----:B------:R0:W-:Y:S01]  /*e130*/  STL [R1+0x25c], R27 ;  /* 0x00025c1b01007387 */ /* 0x0001e20000100800 */
[----:B-1----:R-:W-:-:S03]  /*e140*/  IADD3 R26, P1, PT, R24, R3, RZ ;  /* 0x00000003181a7210 */ /* 0x002fc60007f3e0ff */
[----:B------:R1:W-:Y:S01]  /*e150*/  STS.U8 [R77+UR10+0x9700], R30 ;  /* 0x0097001e4d007988 */ /* 0x0003e2000800000a */
[----:B0-----:R-:W-:Y:S02]  /*e160*/  LEA.HI.X.SX32 R27, R24, R2, 0x1, P1 ;  /* 0x00000002181b7211 */ /* 0x001fe400008f0eff */
[----:B------:R-:W-:-:S06]  /*e170*/  PRMT R24, RZ, 0x7610, R24 ;  /* 0x00007610ff187816 */ /* 0x000fcc0000000018 */
[----:B------:R0:W3:Y:S04]  /*e180*/  @P0 LDG.E.U8 R24, desc[UR22][R26.64] ;  /* 0x000000161a180981 */ /* 0x0000e8000c1e1100 */
[----:B-1----:R-:W3:Y:S01]  /*e190*/  LDL.LU R30, [R1+0x2b8] ;  /* 0x0002b800011e7983 */ /* 0x002ee20000300800 */
[----:B------:R-:W-:-:S03]  /*e1a0*/  LOP3.LUT R67, R75, 0x7f, RZ, 0xc0, !PT ;  /* 0x0000007f4b437812 */ /* 0x000fc600078ec0ff */
[----:B--2---:R1:W-:Y:S04]  /*e1b0*/  STS.U8 [R77+UR10+0x9900], R31 ;  /* 0x0099001f4d007988 */ /* 0x0043e8000800000a */
[----:B-1----:R-:W2:Y:S04]  /*e1c0*/  LDL.LU R31, [R1+0x2b0] ;  /* 0x0002b000011f7983 */ /* 0x002ea80000300800 */
[----:B------:R0:W-:Y:S02]  /*e1d0*/  STL [R1+0x2a0], R26 ;  /* 0x0002a01a01007387 */ /* 0x0001e40000100800 */
[----:B0-----:R-:W-:Y:S01]  /*e1e0*/  IMAD R26, R61, UR9, RZ ;  /* 0x000000093d1a7c24 */ /* 0x001fe2000f8e02ff */
[----:B------:R-:W-:Y:S01]  /*e1f0*/  LOP3.LUT R61, R67, 0x30, RZ, 0x3c, !PT ;  /* 0x00000030433d7812 */ /* 0x000fe200078e3cff */
[----:B------:R-:W-:Y:S04]  /*e200*/  STL [R1+0x29c], R27 ;  /* 0x00029c1b01007387 */ /* 0x000fe80000100800 */
[----:B------:R-:W2:Y:S04]  /*e210*/  LDL.LU R38, [R1+0x2a8] ;  /* 0x0002a80001267983 */ /* 0x000ea80000300800 */
[----:B----4-:R0:W-:Y:S04]  /*e220*/  STS.U8 [R77+UR10+0x9b00], R37 ;  /* 0x009b00254d007988 */ /* 0x0101e8000800000a */
[----:B------:R1:W-:Y:S04]  /*e230*/  STS.U8 [R77+UR10+0x9d00], R28 ;  /* 0x009d001c4d007988 */ /* 0x0003e8000800000a */
[----:B0-----:R-:W4:Y:S01]  /*e240*/  LDL.LU R37, [R1+0x2a4] ;  /* 0x0002a40001257983 */ /* 0x001f220000300800 */
[----:B-1----:R-:W-:-:S04]  /*e250*/  IADD3 R28, P1, PT, R26, R3, RZ ;  /* 0x000000031a1c7210 */ /* 0x002fc80007f3e0ff */
[----:B------:R-:W-:Y:S01]  /*e260*/  LEA.HI.X.SX32 R29, R26, R2, 0x1, P1 ;  /* 0x000000021a1d7211 */ /* 0x000fe200008f0eff */
[----:B------:R-:W-:Y:S04]  /*e270*/  STL [R1+0x2e0], R28 ;  /* 0x0002e01c01007387 */ /* 0x000fe80000100800 */
[----:B---3--:R-:W-:Y:S04]  /*e280*/  STS.U8 [R77+UR10+0x9f00], R39 ;  /* 0x009f00274d007988 */ /* 0x008fe8000800000a */
[----:B------:R-:W-:Y:S04]  /*e290*/  STL [R1+0x2dc], R29 ;  /* 0x0002dc1d01007387 */ /* 0x000fe80000100800 */
[----:B------:R0:W-:Y:S04]  /*e2a0*/  STS.U8 [R61+UR10+0x8180], R36 ;  /* 0x008180243d007988 */ /* 0x0001e8000800000a */
[----:B0-----:R-:W3:Y:S01]  /*e2b0*/  LDL.LU R36, [R1+0x2ac] ;  /* 0x0002ac0001247983 */ /* 0x001ee20000300800 */
[----:B------:R-:W-:Y:S01]  /*e2c0*/  PRMT R27, RZ, 0x7610, R27 ;  /* 0x00007610ff1b7816 */ /* 0x000fe2000000001b */
[----:B------:R-:W-:-:S05]  /*e2d0*/  IMAD R26, R53, UR9, RZ ;  /* 0x00000009351a7c24 */ /* 0x000fca000f8e02ff */
[----:B------:R0:W3:Y:S04]  /*e2e0*/  @P0 LDG.E.U8 R27, desc[UR22][R28.64] ;  /* 0x000000161c1b0981 */ /* 0x0000e8000c1e1100 */
[----:B------:R1:W-:Y:S04]  /*e2f0*/  STS.U8 [R61+UR10+0x8580], R33 ;  /* 0x008580213d007988 */ /* 0x0003e8000800000a */
[----:B-1----:R-:W3:Y:S01]  /*e300*/  LDL.LU R33, [R1+0x26c] ;  /* 0x00026c0001217983 */ /* 0x002ee20000300800 */
[----:B0-----:R-:W-:-:S04]  /*e310*/  IADD3 R28, P1, PT, R26, R3, RZ ;  /* 0x000000031a1c7210 */ /* 0x001fc80007f3e0ff */
[----:B------:R-:W-:Y:S02]  /*e320*/  LEA.HI.X.SX32 R29, R26, R2, 0x1, P1 ;  /* 0x000000021a1d7211 */ /* 0x000fe400008f0eff */
[----:B------:R-:W-:Y:S01]  /*e330*/  PRMT R26, RZ, 0x7610, R26 ;  /* 0x00007610ff1a7816 */ /* 0x000fe2000000001a */
[----:B------:R0:W-:Y:S05]  /*e340*/  STL [R1+0x320], R28 ;  /* 0x0003201c01007387 */ /* 0x0001ea0000100800 */
[----:B------:R0:W3:Y:S02]  /*e350*/  @P0 LDG.E.U8 R26, desc[UR22][R28.64] ;  /* 0x000000161c1a0981 */ /* 0x0000e4000c1e1100 */
[----:B0-----:R-:W-:-:S02]  /*e360*/  IMAD R28, R47, UR4, RZ ;  /* 0x000000042f1c7c24 */ /* 0x001fc4000f8e02ff */
[----:B------:R0:W-:Y:S01]  /*e370*/  STL [R1+0x31c], R29 ;  /* 0x00031c1d01007387 */ /* 0x0001e20000100800 */
[----:B------:R-:W1:Y:S03]  /*e380*/  LDCU UR4, c[0x0][0x3b0] ;  /* 0x00007600ff0477ac */ /* 0x000e660008000800 */
[----:B------:R-:W3:Y:S04]  /*e390*/  LDL.LU R46, [R1+0x278] ;  /* 0x00027800012e7983 */ /* 0x000ee80000300800 */
[----:B------:R-:W3:Y:S04]  /*e3a0*/  LDL.LU R45, [R1+0x274] ;  /* 0x00027400012d7983 */ /* 0x000ee80000300800 */
[----:B------:R1:W-:Y:S01]  /*e3b0*/  STS.U8 [R61+UR10+0x8980], R30 ;  /* 0x0089801e3d007988 */ /* 0x0003e2000800000a */
[----:B0-----:R-:W-:-:S02]  /*e3c0*/  PRMT R29, RZ, 0x7610, R29 ;  /* 0x00007610ff1d7816 */ /* 0x001fc4000000001d */
[----:B-1----:R-:W-:-:S05]  /*e3d0*/  IADD3 R30, P1, PT, R28, R3, RZ ;  /* 0x000000031c1e7210 */ /* 0x002fca0007f3e0ff */
[----:B------:R-:W-:Y:S04]  /*e3e0*/  STL [R1+0x360], R30 ;  /* 0x0003601e01007387 */ /* 0x000fe80000100800 */
[----:B--2---:R0:W-:Y:S02]  /*e3f0*/  STS.U8 [R61+UR10+0x8d80], R31 ;  /* 0x008d801f3d007988 */ /* 0x0041e4000800000a */
[----:B0-----:R-:W-:Y:S01]  /*e400*/  LEA.HI.X.SX32 R31, R28, R2, 0x1, P1 ;  /* 0x000000021c1f7211 */ /* 0x001fe200008f0eff */
[----:B------:R-:W-:Y:S01]  /*e410*/  IMAD R28, R44, UR5, RZ ;  /* 0x000000052c1c7c24 */ /* 0x000fe2000f8e02ff */
[----:B------:R-:W0:Y:S03]  /*e420*/  LDCU UR5, c[0x0][0x3b0] ;  /* 0x00007600ff0577ac */ /* 0x000e260008000800 */
[----:B------:R1:W2:Y:S04]  /*e430*/  @P0 LDG.E.U8 R29, desc[UR22][R30.64] ;  /* 0x000000161e1d0981 */ /* 0x0002a8000c1e1100 */
[----:B------:R0:W-:Y:S04]  /*e440*/  STL [R1+0x35c], R31 ;  /* 0x00035c1f01007387 */ /* 0x0001e80000100800 */
[----:B------:R-:W2:Y:S01]  /*e450*/  LDL.LU R41, [R1+0x268] ;  /* 0x0002680001297983 */ /* 0x000ea20000300800 */
[----:B-1----:R-:W-:-:S03]  /*e460*/  IADD3 R30, P1, PT, R28, R3, RZ ;  /* 0x000000031c1e7210 */ /* 0x002fc60007f3e0ff */
[----:B------:R-:W2:Y:S01]  /*e470*/  LDL.LU R40, [R1+0x264] ;  /* 0x0002640001287983 */ /* 0x000ea20000300800 */
[----:B0-----:R-:W-:-:S03]  /*e480*/  LEA.HI.X.SX32 R31, R28, R2, 0x1, P1 ;  /* 0x000000021c1f7211 */ /* 0x001fc600008f0eff */
[----:B------:R-:W-:Y:S04]  /*e490*/  STL [R1+0x3a0], R30 ;  /* 0x0003a01e01007387 */ /* 0x000fe80000100800 */
[----:B------:R-:W-:Y:S04]  /*e4a0*/  STL [R1+0x39c], R31 ;  /* 0x00039c1f01007387 */ /* 0x000fe80000100800 */
[----:B------:R0:W-:Y:S04]  /*e4b0*/  STS.U8 [R61+UR10+0x9180], R38 ;  /* 0x009180263d007988 */ /* 0x0001e8000800000a */
[----:B------:R-:W2:Y:S04]  /*e4c0*/  LDL.LU R39, [R1+0x270] ;  /* 0x0002700001277983 */ /* 0x000ea80000300800 */
[----:B----4-:R1:W-:Y:S04]  /*e4d0*/  STS.U8 [R61+UR10+0x9580], R37 ;  /* 0x009580253d007988 */ /* 0x0103e8000800000a */
[----:B0-----:R-:W4:Y:S04]  /*e4e0*/  LDL.LU R38, [R1+0x228] ;  /* 0x0002280001267983 */ /* 0x001f280000300800 */
[----:B-1----:R-:W4:Y:S04]  /*e4f0*/  LDL.LU R37, [R1+0x238] ;  /* 0x0002380001257983 */ /* 0x002f280000300800 */
[----:B---3--:R0:W-:Y:S04]  /*e500*/  STS.U8 [R61+UR10+0x9980], R36 ;  /* 0x009980243d007988 */ /* 0x0081e8000800000a */
[----:B0-----:R-:W3:Y:S01]  /*e510*/  LDL.LU R36, [R1+0x224] ;  /* 0x0002240001247983 */ /* 0x001ee20000300800 */
[----:B------:R-:W-:-:S06]  /*e520*/  PRMT R28, RZ, 0x7610, R28 ;  /* 0x00007610ff1c7816 */ /* 0x000fcc000000001c */
[----:B------:R0:W3:Y:S02]  /*e530*/  @P0 LDG.E.U8 R28, desc[UR22][R30.64] ;  /* 0x000000161e1c0981 */ /* 0x0000e4000c1e1100 */
[----:B0-----:R-:W-:Y:S02]  /*e540*/  IMAD R30, R32, UR4, RZ ;  /* 0x00000004201e7c24 */ /* 0x001fe4000f8e02ff */
[----:B------:R0:W-:Y:S01]  /*e550*/  STS.U8 [R61+UR10+0x9d80], R33 ;  /* 0x009d80213d007988 */ /* 0x0001e2000800000a */
[----:B------:R-:W-:Y:S01]  /*e560*/  PRMT R31, RZ, 0x7610, R31 ;  /* 0x00007610ff1f7816 */ /* 0x000fe2000000001f */
[----:B------:R-:W1:Y:S01]  /*e570*/  LDCU UR4, c[0x0][0x3b0] ;  /* 0x00007600ff0477ac */ /* 0x000e620008000800 */
[----:B------:R-:W-:-:S04]  /*e580*/  IADD3 R32, P1, PT, R30, R3, RZ ;  /* 0x000000031e207210 */ /* 0x000fc80007f3e0ff */
[----:B0-----:R-:W-:Y:S01]  /*e590*/  LEA.HI.X.SX32 R33, R30, R2, 0x1, P1 ;  /* 0x000000021e217211 */ /* 0x001fe200008f0eff */
[----:B------:R-:W-:Y:S01]  /*e5a0*/  IMAD R30, R43, UR5, RZ ;  /* 0x000000052b1e7c24 */ /* 0x000fe2000f8e02ff */
[----:B------:R0:W-:Y:S01]  /*e5b0*/  STL [R1+0x3d0], R32 ;  /* 0x0003d02001007387 */ /* 0x0001e20000100800 */
[----:B------:R-:W1:Y:S03]  /*e5c0*/  LDCU UR5, c[0x0][0x3b0] ;  /* 0x00007600ff0577ac */ /* 0x000e660008000800 */
[----:B------:R0:W3:Y:S04]  /*e5d0*/  @P0 LDG.E.U8 R31, desc[UR22][R32.64] ;  /* 0x00000016201f0981 */ /* 0x0000e8000c1e1100 */
[----:B------:R1:W-:Y:S01]  /*e5e0*/  STL [R1+0x3cc], R33 ;  /* 0x0003cc2101007387 */ /* 0x0003e20000100800 */
[----:B0-----:R-:W-:-:S04]  /*e5f0*/  IADD3 R32, P1, PT, R30, R3, RZ ;  /* 0x000000031e207210 */ /* 0x001fc80007f3e0ff */
[----:B-1----:R-:W-:Y:S02]  /*e600*/  LEA.HI.X.SX32 R33, R30, R2, 0x1, P1 ;  /* 0x000000021e217211 */ /* 0x002fe400008f0eff */
[----:B------:R-:W-:Y:S01]  /*e610*/  PRMT R30, RZ, 0x7610, R30 ;  /* 0x00007610ff1e7816 */ /* 0x000fe2000000001e */
[----:B------:R0:W-:Y:S05]  /*e620*/  STL [R1+0x400], R32 ;  /* 0x0004002001007387 */ /* 0x0001ea0000100800 */
[----:B------:R0:W3:Y:S02]  /*e630*/  @P0 LDG.E.U8 R30, desc[UR22][R32.64] ;  /* 0x00000016201e0981 */ /* 0x0000e4000c1e1100 */
[----:B0-----:R-:W-:-:S02]  /*e640*/  IMAD R32, R34, UR4, RZ ;  /* 0x0000000422207c24 */ /* 0x001fc4000f8e02ff */
[----:B------:R0:W-:Y:S01]  /*e650*/  STL [R1+0x3fc], R33 ;  /* 0x0003fc2101007387 */ /* 0x0001e20000100800 */
[----:B------:R-:W-:Y:S01]  /*e660*/  LOP3.LUT R75, R75, 0x7f, RZ, 0xc0, !PT ;  /* 0x0000007f4b4b7812 */ /* 0x000fe200078ec0ff */
[----:B------:R-:W1:Y:S01]  /*e670*/  LDCU UR4, c[0x0][0x3b0] ;  /* 0x00007600ff0477ac */ /* 0x000e620008000800 */
[----:B------:R-:W-:-:S04]  /*e680*/  IADD3 R34, P1, PT, R32, R3, RZ ;  /* 0x0000000320227210 */ /* 0x000fc80007f3e0ff */
[----:B------:R-:W-:Y:S02]  /*e690*/  LEA.HI.X.SX32 R35, R32, R2, 0x1, P1 ;  /* 0x0000000220237211 */ /* 0x000fe400008f0eff */
[----:B0-----:R-:W-:Y:S01]  /*e6a0*/  PRMT R33, RZ, 0x7610, R33 ;  /* 0x00007610ff217816 */ /* 0x001fe20000000021 */
        /* <DEDUP_REMOVED lines=9> */
[----:B------:R0:W3:Y:S04]  /*e740*/  @P0 LDG.E.U8 R32, desc[UR22][R34.64] ;  /* 0x0000001622200981 */ /* 0x0000e8000c1e1100 */
[----:B------:R-:W-:Y:S04]  /*e750*/  STS.U8 [R61+UR10+0x8380], R46 ;  /* 0x0083802e3d007988 */ /* 0x000fe8000800000a */
[----:B------:R-:W-:Y:S01]  /*e760*/  STS.U8 [R61+UR10+0x8780], R45 ;  /* 0x0087802d3d007988 */ /* 0x000fe2000800000a */
[----:B0-----:R-:W-:-:S03]  /*e770*/  IMAD R34, R93, UR9, RZ ;  /* 0x000000095d227c24 */ /* 0x001fc6000f8e02ff */
[----:B------:R0:W-:Y:S02]  /*e780*/  STL [R1+0x454], R35 ;  /* 0x0004542301007387 */ /* 0x0001e40000100800 */
[----:B0-----:R-:W-:-:S05]  /*e790*/  IADD3 R35, P1, PT, R34, R3, RZ ;  /* 0x0000000322237210 */ /* 0x001fca0007f3e0ff */
[----:B------:R-:W-:Y:S04]  /*e7a0*/  STL [R1+0xe0], R35 ;  /* 0x0000e02301007387 */ /* 0x000fe80000100800 */
[----:B--2---:R-:W-:Y:S04]  /*e7b0*/  STS.U8 [R61+UR10+0x8b80], R41 ;  /* 0x008b80293d007988 */ /* 0x004fe8000800000a */
[----:B------:R-:W-:Y:S04]  /*e7c0*/  STS.U8 [R61+UR10+0x8f80], R40 ;  /* 0x008f80283d007988 */ /* 0x000fe8000800000a */
[----:B------:R-:W-:Y:S04]  /*e7d0*/  STS.U8 [R61+UR10+0x9380], R39 ;  /* 0x009380273d007988 */ /* 0x000fe8000800000a */
[----:B----4-:R-:W-:Y:S04]  /*e7e0*/  STS.U8 [R61+UR10+0x9780], R38 ;  /* 0x009780263d007988 */ /* 0x010fe8000800000a */
[----:B------:R-:W-:Y:S04]  /*e7f0*/  STS.U8 [R61+UR10+0x9b80], R37 ;  /* 0x009b80253d007988 */ /* 0x000fe8000800000a */
[----:B---3--:R0:W-:Y:S02]  /*e800*/  STS.U8 [R61+UR10+0x9f80], R36 ;  /* 0x009f80243d007988 */ /* 0x0081e4000800000a */
[----:B0-----:R-:W-:-:S02]  /*e810*/  LEA.HI.X.SX32 R36, R34, R2, 0x1, P1 ;  /* 0x0000000222247211 */ /* 0x001fc400008f0eff */
[----:B------:R-:W-:-:S03]  /*e820*/  PRMT R34, RZ, 0x7610, R34 ;  /* 0x00007610ff227816 */ /* 0x000fc60000000022 */
[----:B------:R0:W-:Y:S01]  /*e830*/  STL [R1+0xdc], R36 ;  /* 0x0000dc2401007387 */ /* 0x0001e20000100800 */
[----:B------:R-:W-:Y:S02]  /*e840*/  @P0 IMAD.MOV.U32 R37, RZ, RZ, R36 ;  /* 0x000000ffff250224 */ /* 0x000fe400078e0024 */
[----:B0-----:R-:W-:Y:S02]  /*e850*/  @P0 IMAD.MOV.U32 R36, RZ, RZ, R35 ;  /* 0x000000ffff240224 */ /* 0x001fe400078e0023 */
[----:B------:R-:W-:Y:S02]  /*e860*/  IMAD R35, R90, UR9, RZ ;  /* 0x000000095a237c24 */ /* 0x000fe4000f8e02ff */
[----:B------:R-:W2:Y:S04]  /*e870*/  LDL.LU R90, [R1+0x734] ;  /* 0x00073400015a7983 */ /* 0x000ea80000300800 */
[----:B------:R0:W3:Y:S04]  /*e880*/  @P0 LDG.E.U8 R34, desc[UR22][R36.64] ;  /* 0x0000001624220981 */ /* 0x0000e8000c1e1100 */
[----:B------:R-:W4:Y:S01]  /*e890*/  LDL.LU R48, [R1+0x4] ;  /* 0x0000040001307983 */ /* 0x000f220000300800 */
[----:B0-----:R-:W-:-:S04]  /*e8a0*/  IADD3 R37, P1, PT, R35, R3, RZ ;  /* 0x0000000323257210 */ /* 0x001fc80007f3e0ff */
[----:B------:R-:W-:Y:S01]  /*e8b0*/  LEA.HI.X.SX32 R38, R35, R2, 0x1, P1 ;  /* 0x0000000223267211 */ /* 0x000fe200008f0eff */
[----:B------:R-:W-:Y:S01]  /*e8c0*/  STL [R1+0x120], R37 ;  /* 0x0001202501007387 */ /* 0x000fe20000100800 */
[----:B------:R-:W-:-:S03]  /*e8d0*/  IMAD R35, R92, UR9, RZ ;  /* 0x000000095c237c24 */ /* 0x000fc6000f8e02ff */
[----:B------:R0:W-:Y:S04]  /*e8e0*/  STL [R1+0x11c], R38 ;  /* 0x00011c2601007387 */ /* 0x0001e80000100800 */
[----:B------:R-:W3:Y:S01]  /*e8f0*/  LDL.LU R92, [R1+0x730] ;  /* 0x00073000015c7983 */ /* 0x000ee20000300800 */
[----:B------:R-:W-:Y:S01]  /*e900*/  PRMT R36, RZ, 0x7610, R36 ;  /* 0x00007610ff247816 */ /* 0x000fe20000000024 */
[----:B------:R-:W-:Y:S02]  /*e910*/  @P0 IMAD.MOV.U32 R39, RZ, RZ, R38 ;  /* 0x000000ffff270224 */ /* 0x000fe400078e0026 */
[----:B------:R-:W4:Y:S01]  /*e920*/  LDL.LU R47, [R1+0xc] ;  /* 0x00000c00012f7983 */ /* 0x000f220000300800 */
[----:B0-----:R-:W-:Y:S01]  /*e930*/  @P0 IMAD.MOV.U32 R38, RZ, RZ, R37 ;  /* 0x000000ffff260224 */ /* 0x001fe200078e0025 */
[----:B------:R-:W-:-:S02]  /*e940*/  IADD3 R37, P1, PT, R35, R3, RZ ;  /* 0x0000000323257210 */ /* 0x000fc40007f3e0ff */
[----:B------:R-:W4:Y:S04]  /*e950*/  LDL.LU R76, [R1] ;  /* 0x00000000014c7983 */ /* 0x000f280000300800 */
[----:B------:R0:W4:Y:S04]  /*e960*/  @P0 LDG.E.U8 R36, desc[UR22][R38.64] ;  /* 0x0000001626240981 */ /* 0x000128000c1e1100 */
[----:B------:R-:W-:Y:S01]  /*e970*/  STL [R1+0x160], R37 ;  /* 0x0001602501007387 */ /* 0x000fe20000100800 */
[----:B0-----:R-:W-:-:S05]  /*e980*/  LEA.HI.X.SX32 R38, R35, R2, 0x1, P1 ;  /* 0x0000000223267211 */ /* 0x001fca00008f0eff */
[----:B------:R0:W-:Y:S01]  /*e990*/  STL [R1+0x15c], R38 ;  /* 0x00015c2601007387 */ /* 0x0001e20000100800 */
[----:B------:R-:W-:-:S03]  /*e9a0*/  @P0 IMAD.MOV.U32 R39, RZ, RZ, R38 ;  /* 0x000000ffff270224 */ /* 0x000fc600078e0026 */
[----:B------:R-:W4:Y:S01]  /*e9b0*/  LDL.LU R46, [R1+0xe4] ;  /* 0x0000e400012e7983 */ /* 0x000f220000300800 */
[----:B0-----:R-:W-:Y:S02]  /*e9c0*/  @P0 IMAD.MOV.U32 R38, RZ, RZ, R37 ;  /* 0x000000ffff260224 */ /* 0x001fe400078e0025 */
[----:B------:R-:W-:Y:S02]  /*e9d0*/  IMAD R37, R91, UR9, RZ ;  /* 0x000000095b257c24 */ /* 0x000fe4000f8e02ff */
[----:B------:R-:W4:Y:S01]  /*e9e0*/  LDL.LU R91, [R1+0x72c] ;  /* 0x00072c00015b7983 */ /* 0x000f220000300800 */
[----:B------:R-:W-:-:S03]  /*e9f0*/  PRMT R35, RZ, 0x7610, R35 ;  /* 0x00007610ff237816 */ /* 0x000fc60000000023 */
[----:B------:R-:W4:Y:S04]  /*ea00*/  LDL.LU R83, [R1+0x8] ;  /* 0x0000080001537983 */ /* 0x000f280000300800 */
[----:B------:R0:W4:Y:S02]  /*ea10*/  @P0 LDG.E.U8 R35, desc[UR22][R38.64] ;  /* 0x0000001626230981 */ /* 0x000124000c1e1100 */
[----:B0-----:R-:W-:-:S04]  /*ea20*/  IADD3 R39, P1, PT, R37, R3, RZ ;  /* 0x0000000325277210 */ /* 0x001fc80007f3e0ff */
[----:B------:R-:W-:Y:S01]  /*ea30*/  LEA.HI.X.SX32 R40, R37, R2, 0x1, P1 ;  /* 0x0000000225287211 */ /* 0x000fe200008f0eff */
[----:B------:R-:W-:Y:S01]  /*ea40*/  IMAD R37, R68, UR9, RZ ;  /* 0x0000000944257c24 */ /* 0x000fe2000f8e02ff */
[----:B------:R-:W-:Y:S01]  /*ea50*/  STL [R1+0x1a8], R39 ;  /* 0x0001a82701007387 */ /* 0x000fe20000100800 */
[----:B------:R-:W-:Y:S02]  /*ea60*/  PRMT R38, RZ, 0x7610, R38 ;  /* 0x00007610ff267816 */ /* 0x000fe40000000026 */
[----:B------:R-:W-:Y:S01]  /*ea70*/  @P0 IMAD.MOV.U32 R41, RZ, RZ, R40 ;  /* 0x000000ffff290224 */ /* 0x000fe200078e0028 */
[----:B------:R0:W-:Y:S04]  /*ea80*/  STL [R1+0x1a4], R40 ;  /* 0x0001a42801007387 */ /* 0x0001e80000100800 */
[----:B------:R-:W-:Y:S01]  /*ea90*/  STS.U8 [R67+UR10], R88 ;  /* 0x0000005843007988 */ /* 0x000fe2000800000a */
[----:B0-----:R-:W-:Y:S01]  /*eaa0*/  @P0 IMAD.MOV.U32 R40, RZ, RZ, R39 ;  /* 0x000000ffff280224 */ /* 0x001fe200078e0027 */
[----:B------:R-:W-:-:S02]  /*eab0*/  IADD3 R39, P1, PT, R37, R3, RZ ;  /* 0x0000000325277210 */ /* 0x000fc40007f3e0ff */
[----:B------:R-:W-:Y:S04]  /*eac0*/  STS.U8 [R67+UR10+0x400], R84 ;  /* 0x0004005443007988 */ /* 0x000fe8000800000a */
[----:B------:R0:W4:Y:S04]  /*ead0*/  @P0 LDG.E.U8 R38, desc[UR22][R40.64] ;  /* 0x0000001628260981 */ /* 0x000128000c1e1100 */
[----:B------:R-:W4:Y:S04]  /*eae0*/  LDL.LU R69, [R1+0xf0] ;  /* 0x0000f00001457983 */ /* 0x000f280000300800 */
[----:B------:R-:W4:Y:S01]  /*eaf0*/  LDL.LU R45, [R1+0x10] ;  /* 0x00001000012d7983 */ /* 0x000f220000300800 */
[----:B0-----:R-:W-:-:S03]  /*eb00*/  LEA.HI.X.SX32 R40, R37, R2, 0x1, P1 ;  /* 0x0000000225287211 */ /* 0x001fc600008f0eff */
[----:B------:R-:W4:Y:S04]  /*eb10*/  LDL.LU R68, [R1+0x728] ;  /* 0x0007280001447983 */ /* 0x000f280000300800 */
[----:B------:R-:W-:Y:S04]  /*eb20*/  STL [R1+0x1e8], R39 ;  /* 0x0001e82701007387 */ /* 0x000fe80000100800 */
[----:B------:R0:W-:Y:S04]  /*eb30*/  STL [R1+0x1e4], R40 ;  /* 0x0001e42801007387 */ /* 0x0001e80000100800 */
[----:B------:R-:W4:Y:S01]  /*eb40*/  LDL.LU R49, [R1+0xf8] ;  /* 0x0000f80001317983 */ /* 0x000f220000300800 */
[----:B------:R-:W-:Y:S01]  /*eb50*/  PRMT R37, RZ, 0x7610, R37 ;  /* 0x00007610ff257816 */ /* 0x000fe20000000025 */
[----:B------:R-:W-:-:S02]  /*eb60*/  @P0 IMAD.MOV.U32 R41, RZ, RZ, R40 ;  /* 0x000000ffff290224 */ /* 0x000fc400078e0028 */
[----:B0-----:R-:W-:Y:S02]  /*eb70*/  @P0 IMAD.MOV.U32 R40, RZ, RZ, R39 ;  /* 0x000000ffff280224 */ /* 0x001fe400078e0027 */
[----:B------:R-:W-:-:S03]  /*eb80*/  IMAD R39, R82, UR9, RZ ;  /* 0x0000000952277c24 */ /* 0x000fc6000f8e02ff */
[----:B------:R0:W4:Y:S02]  /*eb90*/  @P0 LDG.E.U8 R37, desc[UR22][R40.64] ;  /* 0x0000001628250981 */ /* 0x000124000c1e1100 */
[----:B0-----:R-:W-:-:S04]  /*eba0*/  IADD3 R41, P1, PT, R39, R3, RZ ;  /* 0x0000000327297210 */ /* 0x001fc80007f3e0ff */
[----:B------:R-:W-:Y:S01]  /*ebb0*/  LEA.HI.X.SX32 R42, R39, R2, 0x1, P1 ;  /* 0x00000002272a7211 */ /* 0x000fe200008f0eff */
[----:B--2---:R-:W-:Y:S04]  /*ebc0*/  STS.U8 [R67+UR10+0x800], R90 ;  /* 0x0008005a43007988 */ /* 0x004fe8000800000a */
[----:B------:R-:W-:Y:S04]  /*ebd0*/  STS.U8 [R67+UR10+0xc00], R85 ;  /* 0x000c005543007988 */ /* 0x000fe8000800000a */
[----:B---3--:R-:W-:Y:S04]  /*ebe0*/  STS.U8 [R67+UR10+0x1000], R92 ;  /* 0x0010005c43007988 */ /* 0x008fe8000800000a */
[----:B------:R-:W-:Y:S04]  /*ebf0*/  STS.U8 [R67+UR10+0x1400], R89 ;  /* 0x0014005943007988 */ /* 0x000fe8000800000a */
[----:B----4-:R0:W-:Y:S04]  /*ec00*/  STS.U8 [R67+UR10+0x1800], R48 ;  /* 0x0018003043007988 */ /* 0x0101e8000800000a */
[----:B0-----:R-:W2:Y:S04]  /*ec10*/  LDL.LU R48, [R1+0xe8] ;  /* 0x0000e80001307983 */ /* 0x001ea80000300800 */
[----:B------:R-:W-:Y:S04]  /*ec20*/  STL [R1+0x228], R41 ;  /* 0x0002282901007387 */ /* 0x000fe80000100800 */
[----:B------:R-:W-:Y:S04]  /*ec30*/  STL [R1+0x224], R42 ;  /* 0x0002242a01007387 */ /* 0x000fe80000100800 */
[----:B------:R-:W-:Y:S04]  /*ec40*/  STS.U8 [R67+UR10+0x1c00], R91 ;  /* 0x001c005b43007988 */ /* 0x000fe8000800000a */
[----:B------:R-:W-:Y:S04]  /*ec50*/  STS.U8 [R67+UR10+0x2000], R47 ;  /* 0x0020002f43007988 */ /* 0x000fe8000800000a */
[----:B------:R0:W-:Y:S04]  /*ec60*/  STS.U8 [R67+UR10+0x2400], R76 ;  /* 0x0024004c43007988 */ /* 0x0001e8000800000a */
[----:B0-----:R-:W3:Y:S01]  /*ec70*/  LDL.LU R76, [R1+0x130] ;  /* 0x00013000014c7983 */ /* 0x001ee20000300800 */
[----:B------:R-:W-:Y:S01]  /*ec80*/  IMAD R39, R74, UR9, RZ ;  /* 0x000000094a277c24 */ /* 0x000fe2000f8e02ff */
[----:B------:R-:W-:Y:S01]  /*ec90*/  PRMT R40, RZ, 0x7610, R40 ;  /* 0x00007610ff287816 */ /* 0x000fe20000000028 */
[----:B------:R-:W-:Y:S01]  /*eca0*/  @P0 IMAD.MOV.U32 R43, RZ, RZ, R42 ;  /* 0x000000ffff2b0224 */ /* 0x000fe200078e002a */
[----:B------:R0:W-:Y:S01]  /*ecb0*/  STS.U8 [R67+UR10+0x2800], R46 ;  /* 0x0028002e43007988 */ /* 0x0001e2000800000a */
[----:B------:R-:W-:Y:S01]  /*ecc0*/  @P0 IMAD.MOV.U32 R42, RZ, RZ, R41 ;  /* 0x000000ffff2a0224 */ /* 0x000fe200078e0029 */
[----:B------:R-:W-:-:S04]  /*ecd0*/  IADD3 R41, P1, PT, R39, R3, RZ ;  /* 0x0000000327297210 */ /* 0x000fc80007f3e0ff */
[----:B------:R1:W4:Y:S04]  /*ece0*/  @P0 LDG.E.U8 R40, desc[UR22][R42.64] ;  /* 0x000000162a280981 */ /* 0x000328000c1e1100 */
[----:B0-----:R-:W4:Y:S01]  /*ecf0*/  LDL.LU R46, [R1+0x128] ;  /* 0x00012800012e7983 */ /* 0x001f220000300800 */
[----:B-1----:R-:W-:-:S03]  /*ed00*/  LEA.HI.X.SX32 R42, R39, R2, 0x1, P1 ;  /* 0x00000002272a7211 */ /* 0x002fc600008f0eff */
[----:B------:R-:W-:Y:S01]  /*ed10*/  STL [R1+0x268], R41 ;  /* 0x0002682901007387 */ /* 0x000fe20000100800 */
[----:B------:R-:W-:-:S03]  /*ed20*/  PRMT R39, RZ, 0x7610, R39 ;  /* 0x00007610ff277816 */ /* 0x000fc60000000027 */
[----:B------:R0:W-:Y:S01]  /*ed30*/  STL [R1+0x264], R42 ;  /* 0x0002642a01007387 */ /* 0x0001e20000100800 */
[----:B------:R-:W-:Y:S02]  /*ed40*/  @P0 IMAD.MOV.U32 R43, RZ, RZ, R42 ;  /* 0x000000ffff2b0224 */ /* 0x000fe400078e002a */
[----:B0-----:R-:W-:Y:S02]  /*ed50*/  @P0 IMAD.MOV.U32 R42, RZ, RZ, R41 ;  /* 0x000000ffff2a0224 */ /* 0x001fe400078e0029 */
[----:B------:R-:W-:Y:S01]  /*ed60*/  IMAD R41, R66, UR9, RZ ;  /* 0x0000000942297c24 */ /* 0x000fe2000f8e02ff */
[----:B------:R0:W-:Y:S04]  /*ed70*/  STS.U8 [R67+UR10+0x2c00], R83 ;  /* 0x002c005343007988 */ /* 0x0001e8000800000a */
[----:B------:R1:W4:Y:S04]  /*ed80*/  @P0 LDG.E.U8 R39, desc[UR22][R42.64] ;  /* 0x000000162a270981 */ /* 0x000328000c1e1100 */
[----:B0-----:R-:W4:Y:S01]  /*ed90*/  LDL.LU R83, [R1+0x164] ;  /* 0x0001640001537983 */ /* 0x001f220000300800 */
[----:B-1----:R-:W-:-:S03]  /*eda0*/  IADD3 R43, P1, PT, R41, R3, RZ ;  /* 0x00000003292b7210 */ /* 0x002fc60007f3e0ff */
[----:B------:R0:W-:Y:S01]  /*edb0*/  STS.U8 [R67+UR10+0x3000], R69 ;  /* 0x0030004543007988 */ /* 0x0001e2000800000a */
[----:B------:R-:W-:-:S03]  /*edc0*/  LEA.HI.X.SX32 R44, R41, R2, 0x1, P1 ;  /* 0x00000002292c7211 */ /* 0x000fc600008f0eff */
[----:B------:R-:W-:Y:S04]  /*edd0*/  STS.U8 [R67+UR10+0x3400], R45 ;  /* 0x0034002d43007988 */ /* 0x000fe8000800000a */
[----:B------:R1:W-:Y:S04]  /*ede0*/  STS.U8 [R67+UR10+0x3800], R49 ;  /* 0x0038003143007988 */ /* 0x0003e8000800000a */
[----:B0-----:R-:W4:Y:S04]  /*edf0*/  LDL.LU R69, [R1+0x12c] ;  /* 0x00012c0001457983 */ /* 0x001f280000300800 */
[----:B------:R-:W-:Y:S04]  /*ee00*/  STL [R1+0x2a8], R43 ;  /* 0x0002a82b01007387 */ /* 0x000fe80000100800 */
[----:B------:R0:W-:Y:S04]  /*ee10*/  STL [R1+0x2a4], R44 ;  /* 0x0002a42c01007387 */ /* 0x0001e80000100800 */
[----:B-1----:R-:W4:Y:S01]  /*ee20*/  LDL.LU R49, [R1+0x22c] ;  /* 0x00022c0001317983 */ /* 0x002f220000300800 */
[----:B------:R-:W-:Y:S01]  /*ee30*/  IMAD R41, R58, UR9, RZ ;  /* 0x000000093a297c24 */ /* 0x000fe2000f8e02ff */
[----:B------:R-:W-:Y:S01]  /*ee40*/  PRMT R42, RZ, 0x7610, R42 ;  /* 0x00007610ff2a7816 */ /* 0x000fe2000000002a */
[----:B------:R-:W-:-:S02]  /*ee50*/  @P0 IMAD.MOV.U32 R45, RZ, RZ, R44 ;  /* 0x000000ffff2d0224 */ /* 0x000fc400078e002c */
[----:B0-----:R-:W-:Y:S01]  /*ee60*/  @P0 IMAD.MOV.U32 R44, RZ, RZ, R43 ;  /* 0x000000ffff2c0224 */ /* 0x001fe200078e002b */
[----:B------:R-:W-:Y:S02]  /*ee70*/  IADD3 R43, P1, PT, R41, R3, RZ ;  /* 0x00000003292b7210 */ /* 0x000fe40007f3e0ff */
[----:B------:R-:W-:Y:S02]  /*ee80*/  LOP3.LUT R93, R75, 0x10, RZ, 0x3c, !PT ;  /* 0x000000104b5d7812 */ /* 0x000fe400078e3cff */
[----:B------:R0:W4:Y:S02]  /*ee90*/  @P0 LDG.E.U8 R42, desc[UR22][R44.64] ;  /* 0x000000162c2a0981 */ /* 0x000124000c1e1100 */
[----:B0-----:R-:W-:Y:S02]  /*eea0*/  LEA.HI.X.SX32 R44, R41, R2, 0x1, P1 ;  /* 0x00000002292c7211 */ /* 0x001fe400008f0eff */
[----:B--2---:R0:W-:Y:S04]  /*eeb0*/  STS.U8 [R67+UR10+0x3c00], R48 ;  /* 0x003c003043007988 */ /* 0x0041e8000800000a */
[----:B0-----:R-:W2:Y:S04]  /*eec0*/  LDL.LU R48, [R1+0x138] ;  /* 0x0001380001307983 */ /* 0x001ea80000300800 */
[----:B------:R-:W-:Y:S04]  /*eed0*/  STL [R1+0x2e8], R43 ;  /* 0x0002e82b01007387 */ /* 0x000fe80000100800 */
[----:B------:R-:W-:Y:S04]  /*eee0*/  STL [R1+0x2e4], R44 ;  /* 0x0002e42c01007387 */ /* 0x000fe80000100800 */
[----:B------:R-:W2:Y:S04]  /*eef0*/  LDL.LU R85, [R1+0x230] ;  /* 0x0002300001557983 */ /* 0x000ea80000300800 */
[----:B---3--:R0:W-:Y:S04]  /*ef00*/  STS.U8 [R93+UR10+0x80], R76 ;  /* 0x0000804c5d007988 */ /* 0x0081e8000800000a */
[----:B0-----:R-:W3:Y:S01]  /*ef10*/  LDL.LU R76, [R1+0x170] ;  /* 0x00017000014c7983 */ /* 0x001ee20000300800 */
[----:B------:R-:W-:Y:S01]  /*ef20*/  PRMT R41, RZ, 0x7610, R41 ;  /* 0x00007610ff297816 */ /* 0x000fe20000000029 */
[----:B------:R-:W-:-:S02]  /*ef30*/  @P0 IMAD.MOV.U32 R45, RZ, RZ, R44 ;  /* 0x000000ffff2d0224 */ /* 0x000fc400078e002c */
[----:B------:R-:W-:Y:S02]  /*ef40*/  @P0 IMAD.MOV.U32 R44, RZ, RZ, R43 ;  /* 0x000000ffff2c0224 */ /* 0x000fe400078e002b */
[----:B------:R-:W-:-:S03]  /*ef50*/  IMAD R43, R57, UR9, RZ ;  /* 0x00000009392b7c24 */ /* 0x000fc6000f8e02ff */
[----:B------:R0:W3:Y:S04]  /*ef60*/  @P0 LDG.E.U8 R41, desc[UR22][R44.64] ;  /* 0x000000162c290981 */ /* 0x0000e8000c1e1100 */
[----:B----4-:R1:W-:Y:S01]  /*ef70*/  STS.U8 [R93+UR10+0x480], R46 ;  /* 0x0004802e5d007988 */ /* 0x0103e2000800000a */
[----:B0-----:R-:W-:-:S04]  /*ef80*/  IADD3 R45, P1, PT, R43, R3, RZ ;  /* 0x000000032b2d7210 */ /* 0x001fc80007f3e0ff */
[----:B-1----:R-:W-:Y:S01]  /*ef90*/  LEA.HI.X.SX32 R46, R43, R2, 0x1, P1 ;  /* 0x000000022b2e7211 */ /* 0x002fe200008f0eff */
[----:B------:R-:W-:Y:S01]  /*efa0*/  IMAD R43, R56, UR4, RZ ;  /* 0x00000004382b7c24 */ /* 0x000fe2000f8e02ff */
[----:B------:R-:W-:Y:S01]  /*efb0*/  STL [R1+0x328], R45 ;  /* 0x0003282d01007387 */ /* 0x000fe20000100800 */
[----:B------:R-:W-:Y:S01]  /*efc0*/  PRMT R44, RZ, 0x7610, R44 ;  /* 0x00007610ff2c7816 */ /* 0x000fe2000000002c */
[----:B------:R-:W0:Y:S01]  /*efd0*/  LDCU UR4, c[0x0][0x3b0] ;  /* 0x00007600ff0477ac */ /* 0x000e220008000800 */
[----:B------:R-:W-:Y:S01]  /*efe0*/  @P0 IMAD.MOV.U32 R47, RZ, RZ, R46 ;  /* 0x000000ffff2f0224 */ /* 0x000fe200078e002e */
[----:B------:R1:W-:Y:S04]  /*eff0*/  STL [R1+0x324], R46 ;  /* 0x0003242e01007387 */ /* 0x0003e80000100800 */
[----:B------:R-:W4:Y:S04]  /*f000*/  LDL.LU R90, [R1+0x234] ;  /* 0x00023400015a7983 */ /* 0x000f280000300800 */
[----:B------:R-:W4:Y:S01]  /*f010*/  LDL.LU R75, [R1+0x16c] ;  /* 0x00016c00014b7983 */ /* 0x000f220000300800 */
[----:B-1----:R-:W-:Y:S01]  /*f020*/  @P0 IMAD.MOV.U32 R46, RZ, RZ, R45 ;  /* 0x000000ffff2e0224 */ /* 0x002fe200078e002d */
[----:B------:R-:W-:-:S04]  /*f030*/  IADD3 R45, P1, PT, R43, R3, RZ ;  /* 0x000000032b2d7210 */ /* 0x000fc80007f3e0ff */
[----:B------:R1:W4:Y:S04]  /*f040*/  @P0 LDG.E.U8 R44, desc[UR22][R46.64] ;  /* 0x000000162e2c0981 */ /* 0x000328000c1e1100 */
[----:B------:R-:W-:Y:S01]  /*f050*/  STL [R1+0x368], R45 ;  /* 0x0003682d01007387 */ /* 0x000fe20000100800 */
[----:B-1----:R-:W-:-:S03]  /*f060*/  LEA.HI.X.SX32 R46, R43, R2, 0x1, P1 ;  /* 0x000000022b2e7211 */ /* 0x002fc600008f0eff */
[----:B------:R1:W-:Y:S01]  /*f070*/  STS.U8 [R93+UR10+0x880], R83 ;  /* 0x000880535d007988 */ /* 0x0003e2000800000a */
[----:B------:R-:W-:-:S03]  /*f080*/  PRMT R43, RZ, 0x7610, R43 ;  /* 0x00007610ff2b7816 */ /* 0x000fc6000000002b */
[----:B------:R0:W-:Y:S01]  /*f090*/  STL [R1+0x364], R46 ;  /* 0x0003642e01007387 */ /* 0x0001e20000100800 */
[----:B------:R-:W-:-:S03]  /*f0a0*/  @P0 IMAD.MOV.U32 R47, RZ, RZ, R46 ;  /* 0x000000ffff2f0224 */ /* 0x000fc600078e002e */
[----:B------:R-:W4:Y:S04]  /*f0b0*/  LDL.LU R84, [R1+0x168] ;  /* 0x0001680001547983 */ /* 0x000f280000300800 */
[----:B-1----:R-:W4:Y:S01]  /*f0c0*/  LDL.LU R83, [R1+0x134] ;  /* 0x0001340001537983 */ /* 0x002f220000300800 */
[----:B0-----:R-:W-:Y:S02]  /*f0d0*/  @P0 IMAD.MOV.U32 R46, RZ, RZ, R45 ;  /* 0x000000ffff2e0224 */ /* 0x001fe400078e002d */
[----:B------:R-:W-:Y:S01]  /*f0e0*/  IMAD R45, R55, UR5, RZ ;  /* 0x00000005372d7c24 */ /* 0x000fe2000f8e02ff */
[----:B------:R-:W-:Y:S01]  /*f0f0*/  STS.U8 [R93+UR10+0xc80], R69 ;  /* 0x000c80455d007988 */ /* 0x000fe2000800000a */
[----:B------:R-:W0:Y:S03]  /*f100*/  LDCU UR5, c[0x0][0x3b0] ;  /* 0x00007600ff0577ac */ /* 0x000e260008000800 */
[----:B------:R1:W4:Y:S04]  /*f110*/  @P0 LDG.E.U8 R43, desc[UR22][R46.64] ;  /* 0x000000162e2b0981 */ /* 0x000328000c1e1100 */
[----:B------:R-:W-:Y:S01]  /*f120*/  STS.U8 [R93+UR10+0x1080], R49 ;  /* 0x001080315d007988 */ /* 0x000fe2000800000a */
[----:B-1----:R-:W-:-:S05]  /*f130*/  IADD3 R47, P1, PT, R45, R3, RZ ;  /* 0x000000032d2f7210 */ /* 0x002fca0007f3e0ff */
[----:B------:R-:W-:Y:S01]  /*f140*/  STL [R1+0x3a8], R47 ;  /* 0x0003a82f01007387 */ /* 0x000fe20000100800 */
[----:B------:R-:W-:-:S03]  /*f150*/  PRMT R46, RZ, 0x7610, R46 ;  /* 0x00007610ff2e7816 */ /* 0x000fc6000000002e */
[----:B--2---:R1:W-:Y:S02]  /*f160*/  STS.U8 [R93+UR10+0x1480], R48 ;  /* 0x001480305d007988 */ /* 0x0043e4000800000a */
[----:B-1----:R-:W-:-:S05]  /*f170*/  LEA.HI.X.SX32 R48, R45, R2, 0x1, P1 ;  /* 0x000000022d307211 */ /* 0x002fca00008f0eff */
[----:B------:R1:W-:Y:S04]  /*f180*/  STL [R1+0x3a4], R48 ;  /* 0x0003a43001007387 */ /* 0x0003e80000100800 */
[----:B------:R-:W2:Y:S04]  /*f190*/  LDL.LU R88, [R1+0x124] ;  /* 0x0001240001587983 */ /* 0x000ea80000300800 */
[----:B------:R-:W2:Y:S01]  /*f1a0*/  LDL.LU R69, [R1+0xf4] ;  /* 0x0000f40001457983 */ /* 0x000ea20000300800 */
[----:B------:R-:W-:Y:S01]  /*f1b0*/  IMAD R45, R51, UR4, RZ ;  /* 0x00000004332d7c24 */ /* 0x000fe2000f8e02ff */
[----:B------:R-:W0:Y:S01]  /*f1c0*/  LDCU UR4, c[0x0][0x3b0] ;  /* 0x00007600ff0477ac */ /* 0x000e220008000800 */
[----:B------:R-:W-:-:S02]  /*f1d0*/  @P0 IMAD.MOV.U32 R49, RZ, RZ, R48 ;  /* 0x000000ffff310224 */ /* 0x000fc400078e0030 */
[----:B-1----:R-:W-:Y:S01]  /*f1e0*/  @P0 IMAD.MOV.U32 R48, RZ, RZ, R47 ;  /* 0x000000ffff300224 */ /* 0x002fe200078e002f */
[----:B------:R-:W-:-:S04]  /*f1f0*/  IADD3 R47, P1, PT, R45, R3, RZ ;  /* 0x000000032d2f7210 */ /* 0x000fc80007f3e0ff */
[----:B------:R1:W2:Y:S04]  /*f200*/  @P0 LDG.E.U8 R46, desc[UR22][R48.64] ;  /* 0x00000016302e0981 */ /* 0x0002a8000c1e1100 */
[----:B------:R-:W-:Y:S01]  /*f210*/  STS.U8 [R93+UR10+0x1880], R85 ;  /* 0x001880555d007988 */ /* 0x000fe2000800000a */
[----:B-1----:R-:W-:-:S03]  /*f220*/  LEA.HI.X.SX32 R48, R45, R2, 0x1, P1 ;  /* 0x000000022d307211 */ /* 0x002fc600008f0eff */
[----:B------:R-:W-:Y:S04]  /*f230*/  STL [R1+0x3d8], R47 ;  /* 0x0003d82f01007387 */ /* 0x000fe80000100800 */
[----:B---3--:R1:W-:Y:S04]  /*f240*/  STS.U8 [R93+UR10+0x1c80], R76 ;  /* 0x001c804c5d007988 */ /* 0x0083e8000800000a */
[----:B------:R3:W-:Y:S04]  /*f250*/  STL [R1+0x3d4], R48 ;  /* 0x0003d43001007387 */ /* 0x0007e80000100800 */
[----:B-1----:R-:W2:Y:S01]  /*f260*/  LDL.LU R76, [R1+0xec] ;  /* 0x0000ec00014c7983 */ /* 0x002ea20000300800 */
[----:B------:R-:W-:Y:S01]  /*f270*/  PRMT R45, RZ, 0x7610, R45 ;  /* 0x00007610ff2d7816 */ /* 0x000fe2000000002d */
[----:B------:R-:W-:-:S02]  /*f280*/  @P0 IMAD.MOV.U32 R49, RZ, RZ, R48 ;  /* 0x000000ffff310224 */ /* 0x000fc400078e0030 */
[----:B---3--:R-:W-:Y:S02]  /*f290*/  @P0 IMAD.MOV.U32 R48, RZ, RZ, R47 ;  /* 0x000000ffff300224 */ /* 0x008fe400078e002f */
[----:B0-----:R-:W-:Y:S01]  /*f2a0*/  IMAD R47, R50, UR5, RZ ;  /* 0x00000005322f7c24 */ /* 0x001fe2000f8e02ff */
[----:B------:R-:W0:Y:S02]  /*f2b0*/  LDCU UR5, c[0x0][0x3b0] ;  /* 0x00007600ff0577ac */ /* 0x000e240008000800 */
[----:B------:R1:W3:Y:S02]  /*f2c0*/  @P0 LDG.E.U8 R45, desc[UR22][R48.64] ;  /* 0x00000016302d0981 */ /* 0x0002e4000c1e1100 */
[C---:B-1----:R-:W-:Y:S02]  /*f2d0*/  IADD3 R49, P1, PT, R47.reuse, R3, RZ ;  /* 0x000000032f317210 */ /* 0x042fe40007f3e0ff */
[----:B----4-:R-:W-:Y:S02]  /*f2e0*/  STS.U8 [R93+UR10+0x2080], R90 ;  /* 0x0020805a5d007988 */ /* 0x010fe4000800000a */
[----:B------:R-:W-:-:S02]  /*f2f0*/  LEA.HI.X.SX32 R50, R47, R2, 0x1, P1 ;  /* 0x000000022f327211 */ /* 0x000fc400008f0eff */
[----:B------:R1:W-:Y:S01]  /*f300*/  STS.U8 [R93+UR10+0x2480], R75 ;  /* 0x0024804b5d007988 */ /* 0x0003e2000800000a */
[----:B------:R-:W-:Y:S01]  /*f310*/  IMAD R47, R54, UR4, RZ ;  /* 0x00000004362f7c24 */ /* 0x000fe2000f8e02ff */
[----:B------:R-:W-:Y:S01]  /*f320*/  PRMT R48, RZ, 0x7610, R48 ;  /* 0x00007610ff307816 */ /* 0x000fe20000000030 */
[----:B------:R-:W4:Y:S01]  /*f330*/  LDCU UR4, c[0x0][0x3b0] ;  /* 0x00007600ff0477ac */ /* 0x000f220008000800 */
[----:B------:R-:W-:Y:S01]  /*f340*/  @P0 IMAD.MOV.U32 R51, RZ, RZ, R50 ;  /* 0x000000ffff330224 */ /* 0x000fe200078e0032 */
[----:B-1----:R-:W3:Y:S04]  /*f350*/  LDL.LU R75, [R1+0x1ec] ;  /* 0x0001ec00014b7983 */ /* 0x002ee80000300800 */
[----:B------:R-:W-:Y:S04]  /*f360*/  STL [R1+0x408], R49 ;  /* 0x0004083101007387 */ /* 0x000fe80000100800 */
[----:B------:R1:W-:Y:S02]  /*f370*/  STL [R1+0x404], R50 ;  /* 0x0004043201007387 */ /* 0x0003e40000100800 */
[----:B-1----:R-:W-:Y:S01]  /*f380*/  @P0 IMAD.MOV.U32 R50, RZ, RZ, R49 ;  /* 0x000000ffff320224 */ /* 0x002fe200078e0031 */
[C---:B------:R-:W-:Y:S01]  /*f390*/  IADD3 R49, P1, PT, R47.reuse, R3, RZ ;  /* 0x000000032f317210 */ /* 0x040fe20007f3e0ff */
[----:B------:R-:W-:Y:S04]  /*f3a0*/  STS.U8 [R93+UR10+0x2880], R84 ;  /* 0x002880545d007988 */ /* 0x000fe8000800000a */
[----:B------:R1:W4:Y:S04]  /*f3b0*/  @P0 LDG.E.U8 R48, desc[UR22][R50.64] ;  /* 0x0000001632300981 */ /* 0x000328000c1e1100 */
[----:B------:R0:W-:Y:S01]  /*f3c0*/  STS.U8 [R93+UR10+0x2c80], R83 ;  /* 0x002c80535d007988 */ /* 0x0001e2000800000a */
[----:B-1----:R-:W-:-:S02]  /*f3d0*/  LEA.HI.X.SX32 R50, R47, R2, 0x1, P1 ;  /* 0x000000022f327211 */ /* 0x002fc400008f0eff */
[----:B------:R-:W-:Y:S01]  /*f3e0*/  PRMT R47, RZ, 0x7610, R47 ;  /* 0x00007610ff2f7816 */ /* 0x000fe2000000002f */
[----:B0-----:R-:W4:Y:S02]  /*f3f0*/  LDL.LU R83, [R1+0x1bc] ;  /* 0x0001bc0001537983 */ /* 0x001f240000300800 */
[----:B------:R-:W-:Y:S02]  /*f400*/  @P0 IMAD.MOV.U32 R51, RZ, RZ, R50 ;  /* 0x000000ffff330224 */ /* 0x000fe400078e0032 */
[----:B------:R-:W-:Y:S04]  /*f410*/  STL [R1+0x438], R49 ;  /* 0x0004383101007387 */ /* 0x000fe80000100800 */
[----:B------:R0:W-:Y:S02]  /*f420*/  STL [R1+0x434], R50 ;  /* 0x0004343201007387 */ /* 0x0001e40000100800 */
[----:B0-----:R-:W-:-:S02]  /*f430*/  @P0 IMAD.MOV.U32 R50, RZ, RZ, R49 ;  /* 0x000000ffff320224 */ /* 0x001fc400078e0031 */
[----:B------:R-:W-:-:S03]  /*f440*/  IMAD R49, R52, UR5, RZ ;  /* 0x0000000534317c24 */ /* 0x000fc6000f8e02ff */
[----:B------:R0:W4:Y:S04]  /*f450*/  @P0 LDG.E.U8 R47, desc[UR22][R50.64] ;  /* 0x00000016322f0981 */ /* 0x000128000c1e1100 */
[----:B--2---:R-:W-:Y:S01]  /*f460*/  STS.U8 [R93+UR10+0x3080], R88 ;  /* 0x003080585d007988 */ /* 0x004fe2000800000a */
[C---:B0-----:R-:W-:Y:S01]  /*f470*/  IADD3 R50, P1, PT, R49.reuse, R3, RZ ;  /* 0x0000000331327210 */ /* 0x041fe20007f3e0ff */
[----:B------:R-:W0:Y:S03]  /*f480*/  LDCU UR5, c[0x0][0x3b0] ;  /* 0x00007600ff0577ac */ /* 0x000e260008000800 */
[----:B------:R-:W-:Y:S01]  /*f490*/  LEA.HI.X.SX32 R51, R49, R2, 0x1, P1 ;  /* 0x0000000231337211 */ /* 0x000fe200008f0eff */
[----:B------:R1:W-:Y:S01]  /*f4a0*/  STS.U8 [R93+UR10+0x3480], R69 ;  /* 0x003480455d007988 */ /* 0x0003e2000800000a */
[----:B------:R-:W-:-:S03]  /*f4b0*/  IMAD R49, R60, UR9, RZ ;  /* 0x000000093c317c24 */ /* 0x000fc6000f8e02ff */
[----:B-1----:R-:W2:Y:S04]  /*f4c0*/  LDL.LU R69, [R1+0x1ac] ;  /* 0x0001ac0001457983 */ /* 0x002ea80000300800 */
[----:B------:R-:W-:Y:S04]  /*f4d0*/  STL [R1+0x460], R50 ;  /* 0x0004603201007387 */ /* 0x000fe80000100800 */
[----:B------:R-:W-:Y:S04]  /*f4e0*/  STL [R1+0x45c], R51 ;  /* 0x00045c3301007387 */ /* 0x000fe80000100800 */
[----:B------:R-:W2:Y:S04]  /*f4f0*/  LDL.LU R60, [R1+0x724] ;  /* 0x00072400013c7983 */ /* 0x000ea80000300800 */
[----:B------:R1:W-:Y:S04]  /*f500*/  STS.U8 [R93+UR10+0x3880], R76 ;  /* 0x0038804c5d007988 */ /* 0x0003e8000800000a */
[----:B-1----:R-:W2:Y:S01]  /*f510*/  LDL.LU R76, [R1+0x17c] ;  /* 0x00017c00014c7983 */ /* 0x002ea20000300800 */
[----:B------:R-:W-:-:S02]  /*f520*/  PRMT R53, RZ, 0x7610, R53 ;  /* 0x00007610ff357816 */ /* 0x000fc40000000035 */
[----:B------:R-:W-:-:S04]  /*f530*/  PRMT R58, RZ, 0x7610, R58 ;  /* 0x00007610ff3a7816 */ /* 0x000fc8000000003a */
[----:B------:R1:W2:Y:S02]  /*f540*/  @P0 LDG.E.U8 R53, desc[UR22][R50.64] ;  /* 0x0000001632350981 */ /* 0x0002a4000c1e1100 */
[----:B-1----:R-:W-:-:S04]  /*f550*/  IADD3 R50, P1, PT, R49, R3, RZ ;  /* 0x0000000331327210 */ /* 0x002fc80007f3e0ff */
[----:B------:R-:W-:Y:S01]  /*f560*/  LEA.HI.X.SX32 R51, R49, R2, 0x1, P1 ;  /* 0x0000000231337211 */ /* 0x000fe200008f0eff */
[----:B---3--:R-:W-:Y:S01]  /*f570*/  IMAD R49, R75, UR9, RZ ;  /* 0x000000094b317c24 */ /* 0x008fe2000f8e02ff */
[----:B------:R1:W-:Y:S04]  /*f580*/  STL [R1+0xe8], R50 ;  /* 0x0000e83201007387 */ /* 0x0003e80000100800 */
[----:B------:R1:W3:Y:S04]  /*f590*/  @P0 LDG.E.U8 R58, desc[UR22][R50.64] ;  /* 0x00000016323a0981 */ /* 0x0002e8000c1e1100 */
[----:B------:R0:W-:Y:S01]  /*f5a0*/  STL [R1+0xe4], R51 ;  /* 0x0000e43301007387 */ /* 0x0001e20000100800 */
[----:B-1----:R-:W-:-:S04]  /*f5b0*/  IADD3 R50, P1, PT, R49, R3, RZ ;  /* 0x0000000331327210 */ /* 0x002fc80007f3e0ff */
[----:B0-----:R-:W-:Y:S01]  /*f5c0*/  LEA.HI.X.SX32 R51, R49, R2, 0x1, P1 ;  /* 0x0000000231337211 */ /* 0x001fe200008f0eff */
[----:B------:R-:W-:Y:S01]  /*f5d0*/  STS.U8 [R93+UR10+0x3c80], R68 ;  /* 0x003c80445d007988 */ /* 0x000fe2000800000a */
[----:B----4-:R-:W-:-:S03]  /*f5e0*/  IMAD R49, R83, UR9, RZ ;  /* 0x0000000953317c24 */ /* 0x010fc6000f8e02ff */
[----:B------:R0:W-:Y:S04]  /*f5f0*/  STL [R1+0x128], R50 ;  /* 0x0001283201007387 */ /* 0x0001e80000100800 */
[----:B------:R1:W-:Y:S01]  /*f600*/  STL [R1+0x124], R51 ;  /* 0x0001243301007387 */ /* 0x0003e20000100800 */
[----:B------:R-:W-:Y:S02]  /*f610*/  PRMT R55, RZ, 0x7610, R55 ;  /* 0x00007610ff377816 */ /* 0x000fe40000000037 */
[----:B------:R-:W-:Y:S02]  /*f620*/  PRMT R56, RZ, 0x7610, R56 ;  /* 0x00007610ff387816 */ /* 0x000fe40000000038 */
[----:B------:R-:W-:Y:S02]  /*f630*/  PRMT R52, RZ, 0x7610, R52 ;  /* 0x00007610ff347816 */ /* 0x000fe40000000034 */
[----:B------:R-:W-:-:S02]  /*f640*/  PRMT R54, RZ, 0x7610, R54 ;  /* 0x00007610ff367816 */ /* 0x000fc40000000036 */
[----:B------:R-:W-:-:S06]  /*f650*/  PRMT R57, RZ, 0x7610, R57 ;  /* 0x00007610ff397816 */ /* 0x000fcc0000000039 */
[----:B------:R0:W4:Y:S02]  /*f660*/  @P0 LDG.E.U8 R57, desc[UR22][R50.64] ;  /* 0x0000001632390981 */ /* 0x000124000c1e1100 */
[----:B0-----:R-:W-:Y:S02]  /*f670*/  PRMT R50, RZ, 0x7610, R50 ;  /* 0x00007610ff327816 */ /* 0x001fe40000000032 */
[----:B-1----:R-:W-:Y:S01]  /*f680*/  PRMT R51, RZ, 0x7610, R51 ;  /* 0x00007610ff337816 */ /* 0x002fe20000000033 */
[----:B--2---:R0:W-:Y:S04]  /*f690*/  STS.U8 [R77+UR10+0x100], R60 ;  /* 0x0001003c4d007988 */ /* 0x0041e8000800000a */
[----:B------:R1:W-:Y:S01]  /*f6a0*/  STS.U8 [R77+UR10+0x500], R59 ;  /* 0x0005003b4d007988 */ /* 0x0003e2000800000a */
[----:B0-----:R-:W-:-:S03]  /*f6b0*/  IADD3 R60, P1, PT, R49, R3, RZ ;  /* 0x00000003313c7210 */ /* 0x001fc60007f3e0ff */
[----:B------:R0:W-:Y:S01]  /*f6c0*/  STS.U8 [R77+UR10+0x900], R5 ;  /* 0x000900054d007988 */ /* 0x0001e2000800000a */
[----:B------:R-:W-:-:S03]  /*f6d0*/  LEA.HI.X.SX32 R66, R49, R2, 0x1, P1 ;  /* 0x0000000231427211 */ /* 0x000fc600008f0eff */
[----:B------:R2:W-:Y:S01]  /*f6e0*/  STS.U8 [R77+UR10+0xd00], R4 ;  /* 0x000d00044d007988 */ /* 0x0005e2000800000a */
[----:B-1----:R-:W-:Y:S01]  /*f6f0*/  PRMT R59, RZ, 0x7610, R59 ;  /* 0x00007610ff3b7816 */ /* 0x002fe2000000003b */
[----:B0-----:R-:W-:Y:S02]  /*f700*/  @P0 IMAD.MOV.U32 R5, RZ, RZ, R66 ;  /* 0x000000ffff050224 */ /* 0x001fe400078e0042 */
[----:B--2---:R-:W-:-:S05]  /*f710*/  @P0 IMAD.MOV.U32 R4, RZ, RZ, R60 ;  /* 0x000000ffff040224 */ /* 0x004fca00078e003c */
[----:B------:R0:W2:Y:S02]  /*f720*/  @P0 LDG.E.U8 R59, desc[UR22][R4.64] ;  /* 0x00000016043b0981 */ /* 0x0000a4000c1e1100 */
[----:B0-----:R-:W-:Y:S02]  /*f730*/  IMAD R4, R69, UR9, RZ ;  /* 0x0000000945047c24 */ /* 0x001fe4000f8e02ff */
[----:B------:R0:W-:Y:S03]  /*f740*/  STL [R1+0x168], R60 ;  /* 0x0001683c01007387 */ /* 0x0001e60000100800 */
[C---:B------:R-:W-:Y:S01]  /*f750*/  IADD3 R5, P1, PT, R4.reuse, R3, RZ ;  /* 0x0000000304057210 */ /* 0x040fe20007f3e0ff */
[----:B------:R-:W-:Y:S03]  /*f760*/  STL [R1+0x164], R66 ;  /* 0x0001644201007387 */ /* 0x000fe60000100800 */
[----:B0-----:R-:W-:Y:S01]  /*f770*/  LEA.HI.X.SX32 R60, R4, R2, 0x1, P1 ;  /* 0x00000002043c7211 */ /* 0x001fe200008f0eff */
[----:B------:R0:W-:Y:S01]  /*f780*/  STL [R1+0x1b0], R5 ;  /* 0x0001b00501007387 */ /* 0x0001e20000100800 */
[----:B------:R-:W-:-:S03]  /*f790*/  @P0 IMAD.MOV.U32 R4, RZ, RZ, R5 ;  /* 0x000000ffff040224 */ /* 0x000fc600078e0005 */
[----:B0-----:R-:W-:-:S05]  /*f7a0*/  @P0 IMAD.MOV.U32 R5, RZ, RZ, R60 ;  /* 0x000000ffff050224 */ /* 0x001fca00078e003c */
[----:B------:R0:W2:Y:S02]  /*f7b0*/  @P0 LDG.E.U8 R55, desc[UR22][R4.64] ;  /* 0x0000001604370981 */ /* 0x0000a4000c1e1100 */
[----:B0-----:R-:W-:Y:S02]  /*f7c0*/  IMAD R4, R76, UR9, RZ ;  /* 0x000000094c047c24 */ /* 0x001fe4000f8e02ff */
[----:B------:R0:W-:Y:S03]  /*f7d0*/  STL [R1+0x1ac], R60 ;  /* 0x0001ac3c01007387 */ /* 0x0001e60000100800 */
[----:B------:R-:W-:-:S04]  /*f7e0*/  IADD3 R5, P1, PT, R4, R3, RZ ;  /* 0x0000000304057210 */ /* 0x000fc80007f3e0ff */
[----:B0-----:R-:W-:Y:S01]  /*f7f0*/  LEA.HI.X.SX32 R60, R4, R2, 0x1, P1 ;  /* 0x00000002043c7211 */ /* 0x001fe200008f0eff */
[----:B------:R0:W-:Y:S01]  /*f800*/  STL [R1+0x1f0], R5 ;  /* 0x0001f00501007387 */ /* 0x0001e20000100800 */
[----:B------:R-:W-:-:S03]  /*f810*/  @P0 IMAD.MOV.U32 R4, RZ, RZ, R5 ;  /* 0x000000ffff040224 */ /* 0x000fc600078e0005 */
[----:B0-----:R-:W-:Y:S01]  /*f820*/  @P0 IMAD.MOV.U32 R5, RZ, RZ, R60 ;  /* 0x000000ffff050224 */ /* 0x001fe200078e003c */
[----:B------:R-:W-:Y:S04]  /*f830*/  STS.U8 [R77+UR10+0x1100], R7 ;  /* 0x001100074d007988 */ /* 0x000fe8000800000a */
[----:B------:R0:W2:Y:S04]  /*f840*/  @P0 LDG.E.U8 R56, desc[UR22][R4.64] ;  /* 0x0000001604380981 */ /* 0x0000a8000c1e1100 */
[----:B------:R-:W-:Y:S01]  /*f850*/  STS.U8 [R77+UR10+0x1500], R6 ;  /* 0x001500064d007988 */ /* 0x000fe2000800000a */
[----:B0-----:R-:W-:-:S03]  /*f860*/  IMAD R4, R81, UR9, RZ ;  /* 0x0000000951047c24 */ /* 0x001fc6000f8e02ff */
[----:B------:R0:W-:Y:S04]  /*f870*/  STS.U8 [R77+UR10+0x1900], R9 ;  /* 0x001900094d007988 */ /* 0x0001e8000800000a */
[----:B------:R1:W-:Y:S01]  /*f880*/  STL [R1+0x1ec], R60 ;  /* 0x0001ec3c01007387 */ /* 0x0003e20000100800 */
[----:B0-----:R-:W-:-:S04]  /*f890*/  IADD3 R9, P1, PT, R4, R3, RZ ;  /* 0x0000000304097210 */ /* 0x001fc80007f3e0ff */
[----:B-1----:R-:W-:Y:S01]  /*f8a0*/  LEA.HI.X.SX32 R60, R4, R2, 0x1, P1 ;  /* 0x00000002043c7211 */ /* 0x002fe200008f0eff */
[----:B------:R-:W-:-:S04]  /*f8b0*/  @P0 IMAD.MOV.U32 R4, RZ, RZ, R9 ;  /* 0x000000ffff040224 */ /* 0x000fc800078e0009 */
[----:B------:R-:W-:-:S05]  /*f8c0*/  @P0 IMAD.MOV.U32 R5, RZ, RZ, R60 ;  /* 0x000000ffff050224 */ /* 0x000fca00078e003c */
[----:B------:R0:W2:Y:S04]  /*f8d0*/  @P0 LDG.E.U8 R52, desc[UR22][R4.64] ;  /* 0x0000001604340981 */ /* 0x0000a8000c1e1100 */
[----:B------:R1:W-:Y:S01]  /*f8e0*/  STL [R1+0x230], R9 ;  /* 0x0002300901007387 */ /* 0x0003e20000100800 */
[----:B0-----:R-:W-:-:S03]  /*f8f0*/  IMAD R4, R79, UR9, RZ ;  /* 0x000000094f047c24 */ /* 0x001fc6000f8e02ff */
[----:B------:R0:W-:Y:S02]  /*f900*/  STL [R1+0x22c], R60 ;  /* 0x00022c3c01007387 */ /* 0x0001e40000100800 */
[----:B-1----:R-:W-:-:S04]  /*f910*/  IADD3 R9, P1, PT, R4, R3, RZ ;  /* 0x0000000304097210 */ /* 0x002fc80007f3e0ff */
[----:B0-----:R-:W-:Y:S01]  /*f920*/  LEA.HI.X.SX32 R60, R4, R2, 0x1, P1 ;  /* 0x00000002043c7211 */ /* 0x001fe200008f0eff */
[----:B------:R-:W-:-:S04]  /*f930*/  @P0 IMAD.MOV.U32 R4, RZ, RZ, R9 ;  /* 0x000000ffff040224 */ /* 0x000fc800078e0009 */
[----:B------:R-:W-:-:S05]  /*f940*/  @P0 IMAD.MOV.U32 R5, RZ, RZ, R60 ;  /* 0x000000ffff050224 */ /* 0x000fca00078e003c */
[----:B------:R0:W2:Y:S04]  /*f950*/  @P0 LDG.E.U8 R54, desc[UR22][R4.64] ;  /* 0x0000001604360981 */ /* 0x0000a8000c1e1100 */
[----:B------:R-:W-:Y:S01]  /*f960*/  STS.U8 [R77+UR10+0x1d00], R8 ;  /* 0x001d00084d007988 */ /* 0x000fe2000800000a */
[----:B0-----:R-:W-:-:S03]  /*f970*/  IMAD R4, R78, UR9, RZ ;  /* 0x000000094e047c24 */ /* 0x001fc6000f8e02ff */
[----:B------:R0:W-:Y:S04]  /*f980*/  STL [R1+0x270], R9 ;  /* 0x0002700901007387 */ /* 0x0001e80000100800 */
[----:B------:R-:W-:Y:S04]  /*f990*/  STS.U8 [R77+UR10+0x2100], R11 ;  /* 0x0021000b4d007988 */ /* 0x000fe8000800000a */
[----:B------:R-:W-:Y:S01]  /*f9a0*/  STS.U8 [R77+UR10+0x2500], R10 ;  /* 0x0025000a4d007988 */ /* 0x000fe2000800000a */
[----:B0-----:R-:W-:-:S03]  /*f9b0*/  IADD3 R9, P1, PT, R4, R3, RZ ;  /* 0x0000000304097210 */ /* 0x001fc60007f3e0ff */
[----:B------:R-:W-:Y:S04]  /*f9c0*/  STS.U8 [R77+UR10+0x2900], R13 ;  /* 0x0029000d4d007988 */ /* 0x000fe8000800000a */
[----:B------:R0:W-:Y:S02]  /*f9d0*/  STS.U8 [R77+UR10+0x2d00], R12 ;  /* 0x002d000c4d007988 */ /* 0x0001e4000800000a */
[----:B0-----:R-:W-:Y:S01]  /*f9e0*/  LEA.HI.X.SX32 R12, R4, R2, 0x1, P1 ;  /* 0x00000002040c7211 */ /* 0x001fe200008f0eff */
[----:B------:R-:W-:-:S04]  /*f9f0*/  @P0 IMAD.MOV.U32 R4, RZ, RZ, R9 ;  /* 0x000000ffff040224 */ /* 0x000fc800078e0009 */
[----:B------:R-:W-:-:S05]  /*fa00*/  @P0 IMAD.MOV.U32 R5, RZ, RZ, R12 ;  /* 0x000000ffff050224 */ /* 0x000fca00078e000c */
[----:B------:R0:W2:Y:S02]  /*fa10*/  @P0 LDG.E.U8 R50, desc[UR22][R4.64] ;  /* 0x0000001604320981 */ /* 0x0000a4000c1e1100 */
[----:B0-----:R-:W-:Y:S02]  /*fa20*/  IMAD R4, R73, UR9, RZ ;  /* 0x0000000949047c24 */ /* 0x001fe4000f8e02ff */
[----:B------:R-:W-:Y:S03]  /*fa30*/  STL [R1+0x26c], R60 ;  /* 0x00026c3c01007387 */ /* 0x000fe60000100800 */
[C---:B------:R-:W-:Y:S01]  /*fa40*/  IADD3 R5, P1, PT, R4.reuse, R3, RZ ;  /* 0x0000000304057210 */ /* 0x040fe20007f3e0ff */
[----:B------:R0:W-:Y:S04]  /*fa50*/  STL [R1+0x2b0], R9 ;  /* 0x0002b00901007387 */ /* 0x0001e80000100800 */
[----:B------:R-:W-:Y:S01]  /*fa60*/  STL [R1+0x2ac], R12 ;  /* 0x0002ac0c01007387 */ /* 0x000fe20000100800 */
[----:B0-----:R-:W-:-:S03]  /*fa70*/  LEA.HI.X.SX32 R9, R4, R2, 0x1, P1 ;  /* 0x0000000204097211 */ /* 0x001fc600008f0eff */
[----:B------:R0:W-:Y:S01]  /*fa80*/  STL [R1+0x2f0], R5 ;  /* 0x0002f00501007387 */ /* 0x0001e20000100800 */
[----:B------:R-:W-:Y:S02]  /*fa90*/  @P0 IMAD.MOV.U32 R4, RZ, RZ, R5 ;  /* 0x000000ffff040224 */ /* 0x000fe400078e0005 */
[----:B0-----:R-:W-:-:S05]  /*faa0*/  @P0 IMAD.MOV.U32 R5, RZ, RZ, R9 ;  /* 0x000000ffff050224 */ /* 0x001fca00078e0009 */
[----:B------:R0:W2:Y:S04]  /*fab0*/  @P0 LDG.E.U8 R51, desc[UR22][R4.64] ;  /* 0x0000001604330981 */ /* 0x0000a8000c1e1100 */
[----:B------:R1:W-:Y:S01]  /*fac0*/  STL [R1+0x2ec], R9 ;  /* 0x0002ec0901007387 */ /* 0x0003e20000100800 */
[----:B0-----:R-:W-:-:S03]  /*fad0*/  IMAD R4, R72, UR9, RZ ;  /* 0x0000000948047c24 */ /* 0x001fc6000f8e02ff */
[----:B------:R-:W-:Y:S02]  /*fae0*/  STS.U8 [R77+UR10+0x3100], R15 ;  /* 0x0031000f4d007988 */ /* 0x000fe4000800000a */
[C---:B-1----:R-:W-:Y:S02]  /*faf0*/  IADD3 R9, P1, PT, R4.reuse, R3, RZ ;  /* 0x0000000304097210 */ /* 0x042fe40007f3e0ff */
[----:B------:R-:W-:Y:S02]  /*fb00*/  STS.U8 [R77+UR10+0x3500], R14 ;  /* 0x0035000e4d007988 */ /* 0x000fe4000800000a */
[----:B------:R-:W-:Y:S02]  /*fb10*/  LEA.HI.X.SX32 R12, R4, R2, 0x1, P1 ;  /* 0x00000002040c7211 */ /* 0x000fe400008f0eff */
[----:B------:R-:W-:Y:S04]  /*fb20*/  STS.U8 [R77+UR10+0x3900], R17 ;  /* 0x003900114d007988 */ /* 0x000fe8000800000a */
[----:B------:R-:W-:Y:S01]  /*fb30*/  STS.U8 [R77+UR10+0x3d00], R16 ;  /* 0x003d00104d007988 */ /* 0x000fe2000800000a */
[----:B------:R-:W-:-:S03]  /*fb40*/  @P0 IMAD.MOV.U32 R4, RZ, RZ, R9 ;  /* 0x000000ffff040224 */ /* 0x000fc600078e0009 */
[----:B------:R-:W-:Y:S01]  /*fb50*/  STS.U8 [R61+UR10+0x180], R19 ;  /* 0x000180133d007988 */ /* 0x000fe2000800000a */
[----:B------:R-:W-:-:S03]  /*fb60*/  @P0 IMAD.MOV.U32 R5, RZ, RZ, R12 ;  /* 0x000000ffff050224 */ /* 0x000fc600078e000c */
[----:B------:R0:W-:Y:S02]  /*fb70*/  STS.U8 [R61+UR10+0x580], R18 ;  /* 0x000580123d007988 */ /* 0x0001e4000800000a */
[----:B0-----:R-:W-:Y:S02]  /*fb80*/  PRMT R18, RZ, 0x7610, R18 ;  /* 0x00007610ff127816 */ /* 0x001fe40000000012 */
[----:B------:R0:W-:Y:S04]  /*fb90*/  STL [R1+0x330], R9 ;  /* 0x0003300901007387 */ /* 0x0001e80000100800 */
[----:B------:R1:W2:Y:S02]  /*fba0*/  @P0 LDG.E.U8 R18, desc[UR22][R4.64] ;  /* 0x0000001604120981 */ /* 0x0002a4000c1e1100 */
[----:B-1----:R-:W-:-:S02]  /*fbb0*/  IMAD R4, R71, UR4, RZ ;  /* 0x0000000447047c24 */ /* 0x002fc4000f8e02ff */
[----:B------:R1:W-:Y:S01]  /*fbc0*/  STL [R1+0x32c], R12 ;  /* 0x00032c0c01007387 */ /* 0x0003e20000100800 */
[----:B------:R-:W-:Y:S01]  /*fbd0*/  PRMT R49, RZ, 0x7610, R49 ;  /* 0x00007610ff317816 */ /* 0x000fe20000000031 */
[----:B------:R-:W3:Y:S01]  /*fbe0*/  LDCU UR4, c[0x0][0x3b0] ;  /* 0x00007600ff0477ac */ /* 0x000ee20008000800 */
[----:B0-----:R-:W-:-:S04]  /*fbf0*/  IADD3 R9, P1, PT, R4, R3, RZ ;  /* 0x0000000304097210 */ /* 0x001fc80007f3e0ff */
[----:B-1----:R-:W-:Y:S01]  /*fc00*/  LEA.HI.X.SX32 R12, R4, R2, 0x1, P1 ;  /* 0x00000002040c7211 */ /* 0x002fe200008f0eff */
[----:B------:R-:W-:-:S04]  /*fc10*/  @P0 IMAD.MOV.U32 R4, RZ, RZ, R9 ;  /* 0x000000ffff040224 */ /* 0x000fc800078e0009 */
[----:B------:R-:W-:-:S05]  /*fc20*/  @P0 IMAD.MOV.U32 R5, RZ, RZ, R12 ;  /* 0x000000ffff050224 */ /* 0x000fca00078e000c */
[----:B------:R0:W2:Y:S04]  /*fc30*/  @P0 LDG.E.U8 R49, desc[UR22][R4.64] ;  /* 0x0000001604310981 */ /* 0x0000a8000c1e1100 */
[----:B------:R1:W-:Y:S01]  /*fc40*/  STL [R1+0x370], R9 ;  /* 0x0003700901007387 */ /* 0x0003e20000100800 */
[----:B0-----:R-:W-:-:S03]  /*fc50*/  IMAD R4, R70, UR5, RZ ;  /* 0x0000000546047c24 */ /* 0x001fc6000f8e02ff */
[----:B------:R0:W-:Y:S01]  /*fc60*/  STL [R1+0x36c], R12 ;  /* 0x00036c0c01007387 */ /* 0x0001e20000100800 */
[----:B------:R-:W3:Y:S01]  /*fc70*/  LDCU UR5, c[0x0][0x3b0] ;  /* 0x00007600ff0577ac */ /* 0x000ee20008000800 */
[C---:B-1----:R-:W-:Y:S02]  /*fc80*/  IADD3 R9, P1, PT, R4.reuse, R3, RZ ;  /* 0x0000000304097210 */ /* 0x042fe40007f3e0ff */
[----:B------:R1:W-:Y:S02]  /*fc90*/  STS.U8 [R61+UR10+0x980], R21 ;  /* 0x000980153d007988 */ /* 0x0003e4000800000a */
[----:B0-----:R-:W-:Y:S01]  /*fca0*/  LEA.HI.X.SX32 R12, R4, R2, 0x1, P1 ;  /* 0x00000002040c7211 */ /* 0x001fe200008f0eff */
[----:B------:R-:W-:Y:S01]  /*fcb0*/  @P0 IMAD.MOV.U32 R4, RZ, RZ, R9 ;  /* 0x000000ffff040224 */ /* 0x000fe200078e0009 */
[----:B-1----:R-:W-:-:S03]  /*fcc0*/  PRMT R21, RZ, 0x7610, R21 ;  /* 0x00007610ff157816 */ /* 0x002fc60000000015 */
[----:B------:R-:W-:-:S05]  /*fcd0*/  @P0 IMAD.MOV.U32 R5, RZ, RZ, R12 ;  /* 0x000000ffff050224 */ /* 0x000fca00078e000c */
[----:B------:R3:W2:Y:S04]  /*fce0*/  @P0 LDG.E.U8 R21, desc[UR22][R4.64] ;  /* 0x0000001604150981 */ /* 0x0006a8000c1e1100 */
[----:B------:R0:W-:Y:S01]  /*fcf0*/  STL [R1+0x3b0], R9 ;  /* 0x0003b00901007387 */ /* 0x0001e20000100800 */
[----:B---3--:R-:W-:-:S03]  /*fd00*/  IMAD R4, R65, UR4, RZ ;  /* 0x0000000441047c24 */ /* 0x008fc6000f8e02ff */
[----:B------:R1:W-:Y:S01]  /*fd10*/  STL [R1+0x3ac], R12 ;  /* 0x0003ac0c01007387 */ /* 0x0003e20000100800 */
[----:B------:R-:W3:Y:S01]  /*fd20*/  LDCU UR4, c[0x0][0x3b0] ;  /* 0x00007600ff0477ac */ /* 0x000ee20008000800 */
[----:B0-----:R-:W-:-:S04]  /*fd30*/  IADD3 R9, P1, PT, R4, R3, RZ ;  /* 0x0000000304097210 */ /* 0x001fc80007f3e0ff */
[----:B-1----:R-:W-:Y:S01]  /*fd40*/  LEA.HI.X.SX32 R12, R4, R2, 0x1, P1 ;  /* 0x00000002040c7211 */ /* 0x002fe200008f0eff */
[----:B------:R-:W-:Y:S04]  /*fd50*/  STL [R1+0x3e0], R9 ;  /* 0x0003e00901007387 */ /* 0x000fe80000100800 */
[----:B------:R-:W-:Y:S04]  /*fd60*/  STL [R1+0x3dc], R12 ;  /* 0x0003dc0c01007387 */ /* 0x000fe80000100800 */
[----:B------:R-:W2:Y:S01]  /*fd70*/  LDL.LU R77, [R1+0x1f8] ;  /* 0x0001f800014d7983 */ /* 0x000ea20000300800 */
[----:B------:R-:W-:-:S03]  /*fd80*/  @P0 IMAD.MOV.U32 R4, RZ, RZ, R9 ;  /* 0x000000ffff040224 */ /* 0x000fc600078e0009 */
[----:B------:R0:W-:Y:S01]  /*fd90*/  STS.U8 [R61+UR10+0xd80], R20 ;  /* 0x000d80143d007988 */ /* 0x0001e2000800000a */
[----:B------:R-:W-:Y:S01]  /*fda0*/  @P0 IMAD.MOV.U32 R5, RZ, RZ, R12 ;  /* 0x000000ffff050224 */ /* 0x000fe200078e000c */
[----:B0-----:R-:W-:-:S06]  /*fdb0*/  PRMT R20, RZ, 0x7610, R20 ;  /* 0x00007610ff147816 */ /* 0x001fcc0000000014 */
[----:B------:R0:W4:Y:S02]  /*fdc0*/  @P0 LDG.E.U8 R20, desc[UR22][R4.64] ;  /* 0x0000001604140981 */ /* 0x000124000c1e1100 */
[----:B0-----:R-:W-:Y:S01]  /*fdd0*/  IMAD R4, R64, UR5, RZ ;  /* 0x0000000540047c24 */ /* 0x001fe2000f8e02ff */
[----:B------:R-:W-:Y:S01]  /*fde0*/  PRMT R17, RZ, 0x7610, R17 ;  /* 0x00007610ff117816 */ /* 0x000fe20000000011 */
[----:B------:R-:W0:Y:S03]  /*fdf0*/  LDCU UR5, c[0x0][0x3b0] ;  /* 0x00007600ff0577ac */ /* 0x000e260008000800 */
[----:B------:R-:W-:-:S04]  /*fe00*/  IADD3 R9, P1, PT, R4, R3, RZ ;  /* 0x0000000304097210 */ /* 0x000fc80007f3e0ff */
[----:B------:R-:W-:Y:S01]  /*fe10*/  LEA.HI.X.SX32 R12, R4, R2, 0x1, P1 ;  /* 0x00000002040c7211 */ /* 0x000fe200008f0eff */
[----:B------:R-:W-:Y:S01]  /*fe20*/  @P0 IMAD.MOV.U32 R4, RZ, RZ, R9 ;  /* 0x000000ffff040224 */ /* 0x000fe200078e0009 */
[----:B------:R1:W-:Y:S03]  /*fe30*/  STL [R1+0x410], R9 ;  /* 0x0004100901007387 */ /* 0x0003e60000100800 */
[----:B------:R-:W-:Y:S01]  /*fe40*/  @P0 IMAD.MOV.U32 R5, RZ, RZ, R12 ;  /* 0x000000ffff050224 */ /* 0x000fe200078e000c */
[----:B------:R0:W-:Y:S04]  /*fe50*/  STL [R1+0x40c], R12 ;  /* 0x00040c0c01007387 */ /* 0x0001e80000100800 */
[----:B------:R-:W4:Y:S04]  /*fe60*/  LDL.LU R83, [R1+0x200] ;  /* 0x0002000001537983 */ /* 0x000f280000300800 */
[----:B------:R3:W4:Y:S02]  /*fe70*/  @P0 LDG.E.U8 R17, desc[UR22][R4.64] ;  /* 0x0000001604110981 */ /* 0x000724000c1e1100 */
[----:B---3--:R-:W-:Y:S01]  /*fe80*/  IMAD R4, R63, UR4, RZ ;  /* 0x000000043f047c24 */ /* 0x008fe2000f8e02ff */
[----:B------:R-:W-:-:S02]  /*fe90*/  PRMT R16, RZ, 0x7610, R16 ;  /* 0x00007610ff107816 */ /* 0x000fc40000000010 */
[----:B------:R-:W-:Y:S02]  /*fea0*/  PRMT R11, RZ, 0x7610, R11 ;  /* 0x00007610ff0b7816 */ /* 0x000fe4000000000b */
[----:B------:R-:W-:Y:S02]  /*feb0*/  PRMT R8, RZ, 0x7610, R8 ;  /* 0x00007610ff087816 */ /* 0x000fe40000000008 */
[----:B------:R-:W-:Y:S02]  /*fec0*/  PRMT R7, RZ, 0x7610, R7 ;  /* 0x00007610ff077816 */ /* 0x000fe40000000007 */
[----:B------:R-:W-:Y:S02]  /*fed0*/  PRMT R6, RZ, 0x7610, R6 ;  /* 0x00007610ff067816 */ /* 0x000fe40000000006 */
[----:B------:R-:W-:Y:S01]  /*fee0*/  PRMT R10, RZ, 0x7610, R10 ;  /* 0x00007610ff0a7816 */ /* 0x000fe2000000000a */
[----:B------:R-:W-:Y:S01]  /*fef0*/  STS.U8 [R61+UR10+0x1180], R23 ;  /* 0x001180173d007988 */ /* 0x000fe2000800000a */
[C---:B-1----:R-:W-:Y:S01]  /*ff00*/  IADD3 R9, P1, PT, R4.reuse, R3, RZ ;  /* 0x0000000304097210 */ /* 0x042fe20007f3e0ff */
[----:B------:R-:W1:Y:S03]  /*ff10*/  LDCU UR4, c[0x0][0x3b0] ;  /* 0x00007600ff0477ac */ /* 0x000e660008000800 */
[----:B0-----:R-:W-:Y:S01]  /*ff20*/  LEA.HI.X.SX32 R12, R4, R2, 0x1, P1 ;  /* 0x00000002040c7211 */ /* 0x001fe200008f0eff */
[----:B------:R-:W-:Y:S01]  /*ff30*/  @P0 IMAD.MOV.U32 R4, RZ, RZ, R9 ;  /* 0x000000ffff040224 */ /* 0x000fe200078e0009 */
[----:B------:R0:W-:Y:S03]  /*ff40*/  STL [R1+0x440], R9 ;  /* 0x0004400901007387 */ /* 0x0001e60000100800 */
[----:B------:R-:W-:Y:S01]  /*ff50*/  @P0 IMAD.MOV.U32 R5, RZ, RZ, R12 ;  /* 0x000000ffff050224 */ /* 0x000fe200078e000c */
[----:B------:R3:W-:Y:S04]  /*ff60*/  STL [R1+0x43c], R12 ;  /* 0x00043c0c01007387 */ /* 0x0007e80000100800 */
[----:B------:R-:W4:Y:S04]  /*ff70*/  LDL.LU R69, [R1+0x1b8] ;  /* 0x0001b80001457983 */ /* 0x000f280000300800 */
[----:B------:R0:W4:Y:S02]  /*ff80*/  @P0 LDG.E.U8 R16, desc[UR22][R4.64] ;  /* 0x0000001604100981 */ /* 0x000124000c1e1100 */
[----:B0-----:R-:W-:-:S02]  /*ff90*/  IMAD R4, R62, UR5, RZ ;  /* 0x000000053e047c24 */ /* 0x001fc4000f8e02ff */
[----:B------:R-:W-:Y:S01]  /*ffa0*/  STS.U8 [R61+UR10+0x1580], R22 ;  /* 0x001580163d007988 */ /* 0x000fe2000800000a */
[----:B------:R-:W-:Y:S01]  /*ffb0*/  LOP3.LUT R19, R67, 0x40, RZ, 0x3c, !PT ;  /* 0x0000004043137812 */ /* 0x000fe200078e3cff */
[----:B------:R-:W0:Y:S01]  /*ffc0*/  LDCU UR5, c[0x0][0x3b0] ;  /* 0x00007600ff0577ac */ /* 0x000e220008000800 */
[----:B------:R-:W-:-:S04]  /*ffd0*/  IADD3 R9, P1, PT, R4, R3, RZ ;  /* 0x0000000304097210 */ /* 0x000fc80007f3e0ff */
[----:B---3--:R-:W-:Y:S01]  /*ffe0*/  LEA.HI.X.SX32 R12, R4, R2, 0x1, P1 ;  /* 0x00000002040c7211 */ /* 0x008fe200008f0eff */
[----:B------:R3:W-:Y:S04]  /*fff0*/  STL [R1+0x468], R9 ;  /* 0x0004680901007387 */ /* 0x0007e80000100800 */
[----:B------:R-:W-:Y:S04]  /*10000*/  STL [R1+0x464], R12 ;  /* 0x0004640c01007387 */ /* 0x000fe80000100800 */
[----:B------:R-:W4:Y:S01]  /*10010*/  LDL.LU R76, [R1+0x1b4] ;  /* 0x0001b400014c7983 */ /* 0x000f220000300800 */
[----:B------:R-:W-:-:S02]  /*10020*/  @P0 IMAD.MOV.U32 R4, RZ, RZ, R9 ;  /* 0x000000ffff040224 */ /* 0x000fc400078e0009 */
[----:B------:R-:W-:-:S05]  /*10030*/  @P0 IMAD.MOV.U32 R5, RZ, RZ, R12 ;  /* 0x000000ffff050224 */ /* 0x000fca00078e000c */
[----:B------:R2:W4:Y:S02]  /*10040*/  @P0 LDG.E.U8 R11, desc[UR22][R4.64] ;  /* 0x00000016040b0981 */ /* 0x000524000c1e1100 */
[----:B--2---:R-:W-:Y:S02]  /*10050*/  IMAD R4, R77, UR9, RZ ;  /* 0x000000094d047c24 */ /* 0x004fe4000f8e02ff */
[----:B------:R-:W2:Y:S03]  /*10060*/  LDL.LU R77, [R1+0x1f4] ;  /* 0x0001f400014d7983 */ /* 0x000ea60000300800 */
[----:B------:R-:W-:-:S04]  /*10070*/  IADD3 R5, P1, PT, R4, R3, RZ ;  /* 0x0000000304057210 */ /* 0x000fc80007f3e0ff */
[----:B---3--:R-:W-:Y:S01]  /*10080*/  LEA.HI.X.SX32 R9, R4, R2, 0x1, P1 ;  /* 0x0000000204097211 */ /* 0x008fe200008f0eff */
[----:B------:R3:W-:Y:S01]  /*10090*/  STL [R1+0xf0], R5 ;  /* 0x0000f00501007387 */ /* 0x0007e20000100800 */
[----:B------:R-:W-:-:S03]  /*100a0*/  @P0 IMAD.MOV.U32 R4, RZ, RZ, R5 ;  /* 0x000000ffff040224 */ /* 0x000fc600078e0005 */
[----:B---3--:R-:W-:-:S05]  /*100b0*/  @P0 IMAD.MOV.U32 R5, RZ, RZ, R9 ;  /* 0x000000ffff050224 */ /* 0x008fca00078e0009 */
[----:B------:R4:W3:Y:S04]  /*100c0*/  @P0 LDG.E.U8 R8, desc[UR22][R4.64] ;  /* 0x0000001604080981 */ /* 0x0008e8000c1e1100 */
[----:B------:R0:W-:Y:S01]  /*100d0*/  STL [R1+0xec], R9 ;  /* 0x0000ec0901007387 */ /* 0x0001e20000100800 */
[----:B----4-:R-:W-:-:S03]  /*100e0*/  IMAD R4, R83, UR9, RZ ;  /* 0x0000000953047c24 */ /* 0x010fc6000f8e02ff */
[----:B------:R-:W4:Y:S02]  /*100f0*/  LDL.LU R83, [R1+0x1c0] ;  /* 0x0001c00001537983 */ /* 0x000f240000300800 */
[----:B------:R-:W-:-:S04]  /*10100*/  IADD3 R5, P1, PT, R4, R3, RZ ;  /* 0x0000000304057210 */ /* 0x000fc80007f3e0ff */
[----:B0-----:R-:W-:Y:S01]  /*10110*/  LEA.HI.X.SX32 R9, R4, R2, 0x1, P1 ;  /* 0x0000000204097211 */ /* 0x001fe200008f0eff */
[----:B------:R0:W-:Y:S01]  /*10120*/  STL [R1+0x130], R5 ;  /* 0x0001300501007387 */ /* 0x0001e20000100800 */
[----:B------:R-:W-:-:S03]  /*10130*/  @P0 IMAD.MOV.U32 R4, RZ, RZ, R5 ;  /* 0x000000ffff040224 */ /* 0x000fc600078e0005 */
[----:B------:R1:W-:Y:S01]  /*10140*/  STL [R1+0x12c], R9 ;  /* 0x00012c0901007387 */ /* 0x0003e20000100800 */
[----:B0-----:R-:W-:-:S05]  /*10150*/  @P0 IMAD.MOV.U32 R5, RZ, RZ, R9 ;  /* 0x000000ffff050224 */ /* 0x001fca00078e0009 */
[----:B------:R0:W3:Y:S02]  /*10160*/  @P0 LDG.E.U8 R7, desc[UR22][R4.64] ;  /* 0x0000001604070981 */ /* 0x0000e4000c1e1100 */
[----:B0-----:R-:W-:Y:S02]  /*10170*/  IMAD R4, R69, UR9, RZ ;  /* 0x0000000945047c24 */ /* 0x001fe4000f8e02ff */
[----:B------:R-:W3:Y:S03]  /*10180*/  LDL.LU R69, [R1+0x178] ;  /* 0x0001780001457983 */ /* 0x000ee60000300800 */
[----:B------:R-:W-:-:S04]  /*10190*/  IADD3 R5, P1, PT, R4, R3, RZ ;  /* 0x0000000304057210 */ /* 0x000fc80007f3e0ff */
[----:B-1----:R-:W-:Y:S01]  /*101a0*/  LEA.HI.X.SX32 R9, R4, R2, 0x1, P1 ;  /* 0x0000000204097211 */ /* 0x002fe200008f0eff */
[----:B------:R0:W-:Y:S01]  /*101b0*/  STL [R1+0x170], R5 ;  /* 0x0001700501007387 */ /* 0x0001e20000100800 */
[----:B------:R-:W-:-:S03]  /*101c0*/  @P0 IMAD.MOV.U32 R12, RZ, RZ, R5 ;  /* 0x000000ffff0c0224 */ /* 0x000fc600078e0005 */
[----:B------:R1:W-:Y:S01]  /*101d0*/  STL [R1+0x16c], R9 ;  /* 0x00016c0901007387 */ /* 0x0003e20000100800 */
[----:B------:R-:W-:Y:S01]  /*101e0*/  PRMT R4, RZ, 0x7610, R4 ;  /* 0x00007610ff047816 */ /* 0x000fe20000000004 */
[----:B------:R-:W-:-:S05]  /*101f0*/  @P0 IMAD.MOV.U32 R13, RZ, RZ, R9 ;  /* 0x000000ffff0d0224 */ /* 0x000fca00078e0009 */
[----:B------:R0:W3:Y:S02]  /*10200*/  @P0 LDG.E.U8 R4, desc[UR22][R12.64] ;  /* 0x000000160c040981 */ /* 0x0000e4000c1e1100 */
[----:B0-----:R-:W-:Y:S02]  /*10210*/  IMAD R5, R76, UR9, RZ ;  /* 0x000000094c057c24 */ /* 0x001fe4000f8e02ff */
[----:B------:R-:W3:Y:S03]  /*10220*/  LDL.LU R76, [R1+0x174] ;  /* 0x00017400014c7983 */ /* 0x000ee60000300800 */
[----:B-1----:R-:W-:-:S04]  /*10230*/  IADD3 R9, P1, PT, R5, R3, RZ ;  /* 0x0000000305097210 */ /* 0x002fc80007f3e0ff */
[----:B------:R-:W-:Y:S01]  /*10240*/  LEA.HI.X.SX32 R12, R5, R2, 0x1, P1 ;  /* 0x00000002050c7211 */ /* 0x000fe200008f0eff */
[----:B------:R-:W-:Y:S04]  /*10250*/  STL [R1+0x1b8], R9 ;  /* 0x0001b80901007387 */ /* 0x000fe80000100800 */
[----:B------:R0:W-:Y:S01]  /*10260*/  STL [R1+0x1b4], R12 ;  /* 0x0001b40c01007387 */ /* 0x0001e20000100800 */
[----:B------:R-:W-:Y:S02]  /*10270*/  @P0 IMAD.MOV.U32 R13, RZ, RZ, R12 ;  /* 0x000000ffff0d0224 */ /* 0x000fe400078e000c */
[----:B0-----:R-:W-:-:S05]  /*10280*/  @P0 IMAD.MOV.U32 R12, RZ, RZ, R9 ;  /* 0x000000ffff0c0224 */ /* 0x001fca00078e0009 */
[----:B------:R0:W3:Y:S01]  /*10290*/  @P0 LDG.E.U8 R6, desc[UR22][R12.64] ;  /* 0x000000160c060981 */ /* 0x0000e2000c1e1100 */
[----:B--2---:R-:W-:-:S05]  /*102a0*/  IMAD R5, R77, UR9, RZ ;  /* 0x000000094d057c24 */ /* 0x004fca000f8e02ff */
[----:B------:R-:W-:-:S04]  /*102b0*/  IADD3 R9, P1, PT, R5, R3, RZ ;  /* 0x0000000305097210 */ /* 0x000fc80007f3e0ff */
[----:B0-----:R-:W-:Y:S01]  /*102c0*/  LEA.HI.X.SX32 R12, R5, R2, 0x1, P1 ;  /* 0x00000002050c7211 */ /* 0x001fe200008f0eff */
[----:B------:R-:W-:Y:S04]  /*102d0*/  STL [R1+0x1f8], R9 ;  /* 0x0001f80901007387 */ /* 0x000fe80000100800 */
[----:B------:R0:W-:Y:S04]  /*102e0*/  STL [R1+0x1f4], R12 ;  /* 0x0001f40c01007387 */ /* 0x0001e80000100800 */
[----:B------:R-:W2:Y:S01]  /*102f0*/  LDL.LU R77, [R1+0x2bc] ;  /* 0x0002bc00014d7983 */ /* 0x000ea20000300800 */
[----:B------:R-:W-:Y:S01]  /*10300*/  PRMT R5, RZ, 0x7610, R5 ;  /* 0x00007610ff057816 */ /* 0x000fe20000000005 */
[----:B------:R-:W-:-:S02]  /*10310*/  @P0 IMAD.MOV.U32 R13, RZ, RZ, R12 ;  /* 0x000000ffff0d0224 */ /* 0x000fc400078e000c */
[----:B0-----:R-:W-:-:S05]  /*10320*/  @P0 IMAD.MOV.U32 R12, RZ, RZ, R9 ;  /* 0x000000ffff0c0224 */ /* 0x001fca00078e0009 */
[----:B------:R0:W2:Y:S01]  /*10330*/  @P0 LDG.E.U8 R5, desc[UR22][R12.64] ;  /* 0x000000160c050981 */ /* 0x0000a2000c1e1100 */
[----:B----4-:R-:W-:-:S05]  /*10340*/  IMAD R9, R83, UR9, RZ ;  /* 0x0000000953097c24 */ /* 0x010fca000f8e02ff */
[----:B0-----:R-:W-:-:S04]  /*10350*/  IADD3 R12, P1, PT, R9, R3, RZ ;  /* 0x00000003090c7210 */ /* 0x001fc80007f3e0ff */
[----:B------:R-:W-:Y:S01]  /*10360*/  LEA.HI.X.SX32 R13, R9, R2, 0x1, P1 ;  /* 0x00000002090d7211 */ /* 0x000fe200008f0eff */
[----:B------:R0:W-:Y:S04]  /*10370*/  STL [R1+0x238], R12 ;  /* 0x0002380c01007387 */ /* 0x0001e80000100800 */
[----:B------:R1:W-:Y:S04]  /*10380*/  STL [R1+0x234], R13 ;  /* 0x0002340d01007387 */ /* 0x0003e80000100800 */
[----:B------:R-:W4:Y:S04]  /*10390*/  LDL.LU R83, [R1+0x280] ;  /* 0x0002800001537983 */ /* 0x000f280000300800 */
[----:B------:R0:W4:Y:S01]  /*103a0*/  @P0 LDG.E.U8 R10, desc[UR22][R12.64] ;  /* 0x000000160c0a0981 */ /* 0x000122000c1e1100 */
[----:B---3--:R-:W-:-:S05]  /*103b0*/  IMAD R9, R69, UR9, RZ ;  /* 0x0000000945097c24 */ /* 0x008fca000f8e02ff */
[----:B0-----:R-:W-:-:S04]  /*103c0*/  IADD3 R12, P1, PT, R9, R3, RZ ;  /* 0x00000003090c7210 */ /* 0x001fc80007f3e0ff */
[----:B-1----:R-:W-:Y:S02]  /*103d0*/  LEA.HI.X.SX32 R13, R9, R2, 0x1, P1 ;  /* 0x00000002090d7211 */ /* 0x002fe400008f0eff */
[----:B------:R-:W-:Y:S01]  /*103e0*/  PRMT R9, RZ, 0x7610, R9 ;  /* 0x00007610ff097816 */ /* 0x000fe20000000009 */
[----:B------:R0:W-:Y:S04]  /*103f0*/  STL [R1+0x278], R12 ;  /* 0x0002780c01007387 */ /* 0x0001e80000100800 */
[----:B------:R1:W-:Y:S04]  /*10400*/  STL [R1+0x274], R13 ;  /* 0x0002740d01007387 */ /* 0x0003e80000100800 */
[----:B------:R-:W3:Y:S04]  /*10410*/  LDL.LU R69, [R1+0x27c] ;  /* 0x00027c0001457983 */ /* 0x000ee80000300800 */
[----:B------:R0:W3:Y:S02]  /*10420*/  @P0 LDG.E.U8 R9, desc[UR22][R12.64] ;  /* 0x000000160c090981 */ /* 0x0000e4000c1e1100 */
[----:B0-----:R-:W-:-:S05]  /*10430*/  IMAD R12, R76, UR9, RZ ;  /* 0x000000094c0c7c24 */ /* 0x001fca000f8e02ff */
[----:B------:R-:W-:-:S04]  /*10440*/  IADD3 R14, P1, PT, R12, R3, RZ ;  /* 0x000000030c0e7210 */ /* 0x000fc80007f3e0ff */
[----:B------:R-:W-:Y:S01]  /*10450*/  LEA.HI.X.SX32 R15, R12, R2, 0x1, P1 ;  /* 0x000000020c0f7211 */ /* 0x000fe200008f0eff */
[----:B------:R0:W-:Y:S04]  /*10460*/  STL [R1+0x2b8], R14 ;  /* 0x0002b80e01007387 */ /* 0x0001e80000100800 */
[----:B------:R0:W-:Y:S04]  /*10470*/  STL [R1+0x2b4], R15 ;  /* 0x0002b40f01007387 */ /* 0x0001e80000100800 */
[----:B------:R-:W3:Y:S01]  /*10480*/  LDL.LU R76, [R1+0x240] ;  /* 0x00024000014c7983 */ /* 0x000ee20000300800 */
[----:B--2---:R-:W-:-:S03]  /*10490*/  IMAD R12, R77, UR9, RZ ;  /* 0x000000094d0c7c24 */ /* 0x004fc6000f8e02ff */
[----:B------:R-:W2:Y:S01]  /*104a0*/  LDL.LU R77, [R1+0x23c] ;  /* 0x00023c00014d7983 */ /* 0x000ea20000300800 */
[----:B-1----:R-:W-:-:S03]  /*104b0*/  PRMT R13, RZ, 0x7610, R13 ;  /* 0x00007610ff0d7816 */ /* 0x002fc6000000000d */
[----:B------:R-:W-:Y:S04]  /*104c0*/  STS.U8 [R61+UR10+0x1980], R25 ;  /* 0x001980193d007988 */ /* 0x000fe8000800000a */
        /* <DEDUP_REMOVED lines=8> */
[----:B------:R0:W2:Y:S04]  /*10550*/  @P0 LDG.E.U8 R13, desc[UR22][R14.64] ;  /* 0x000000160e0d0981 */ /* 0x0000a8000c1e1100 */
[----:B------:R-:W-:Y:S04]  /*10560*/  STS.U8 [R61+UR10+0x3d80], R32 ;  /* 0x003d80203d007988 */ /* 0x000fe8000800000a */
[----:B------:R-:W-:Y:S01]  /*10570*/  STS.U8 [R19+UR10+0x200], R34 ;  /* 0x0002002213007988 */ /* 0x000fe2000800000a */
[----:B0-----:R-:W-:-:S03]  /*10580*/  IADD3 R14, P1, PT, R12, R3, RZ ;  /* 0x000000030c0e7210 */ /* 0x001fc60007f3e0ff */
[----:B------:R-:W-:Y:S01]  /*10590*/  STS.U8 [R19+UR10+0x600], R36 ;  /* 0x0006002413007988 */ /* 0x000fe2000800000a */
[----:B------:R-:W-:-:S03]  /*105a0*/  LEA.HI.X.SX32 R15, R12, R2, 0x1, P1 ;  /* 0x000000020c0f7211 */ /* 0x000fc600008f0eff */
[----:B------:R-:W-:Y:S01]  /*105b0*/  STS.U8 [R19+UR10+0xa00], R35 ;  /* 0x000a002313007988 */ /* 0x000fe2000800000a */
[----:B------:R-:W-:-:S03]  /*105c0*/  PRMT R12, RZ, 0x7610, R12 ;  /* 0x00007610ff0c7816 */ /* 0x000fc6000000000c */
        /* <DEDUP_REMOVED lines=8> */
[----:B------:R4:W-:Y:S04]  /*10650*/  STL [R1+0x2f8], R14 ;  /* 0x0002f80e01007387 */ /* 0x0009e80000100800 */
[----:B------:R4:W2:Y:S04]  /*10660*/  @P0 LDG.E.U8 R12, desc[UR22][R14.64] ;  /* 0x000000160e0c0981 */ /* 0x0008a8000c1e1100 */
[----:B------:R-:W-:Y:S04]  /*10670*/  STS.U8 [R19+UR10+0x2e00], R46 ;  /* 0x002e002e13007988 */ /* 0x000fe8000800000a */
[----:B------:R-:W-:Y:S01]  /*10680*/  STS.U8 [R19+UR10+0x3200], R45 ;  /* 0x0032002d13007988 */ /* 0x000fe2000800000a */
[----:B----4-:R-:W-:-:S03]  /*10690*/  IMAD R14, R83, UR9, RZ ;  /* 0x00000009530e7c24 */ /* 0x010fc6000f8e02ff */
[----:B------:R-:W-:Y:S04]  /*106a0*/  STS.U8 [R19+UR10+0x3600], R48 ;  /* 0x0036003013007988 */ /* 0x000fe8000800000a */
[----:B------:R-:W-:Y:S04]  /*106b0*/  STS.U8 [R19+UR10+0x3a00], R47 ;  /* 0x003a002f13007988 */ /* 0x000fe8000800000a */
[----:B------:R0:W-:Y:S02]  /*106c0*/  STS.U8 [R19+UR10+0x3e00], R53 ;  /* 0x003e003513007988 */ /* 0x0001e4000800000a */
[----:B0-----:R-:W-:-:S02]  /*106d0*/  IADD3 R19, P1, PT, R14, R3, RZ ;  /* 0x000000030e137210 */ /* 0x001fc40007f3e0ff */
[----:B------:R0:W-:Y:S02]  /*106e0*/  STL [R1+0x2f4], R15 ;  /* 0x0002f40f01007387 */ /* 0x0001e40000100800 */
[----:B------:R-:W-:Y:S01]  /*106f0*/  LEA.HI.X.SX32 R22, R14, R2, 0x1, P1 ;  /* 0x000000020e167211 */ /* 0x000fe200008f0eff */
[----:B---3--:R-:W-:Y:S01]  /*10700*/  IMAD R14, R69, UR4, RZ ;  /* 0x00000004450e7c24 */ /* 0x008fe2000f8e02ff */
[----:B------:R-:W-:Y:S01]  /*10710*/  STL [R1+0x338], R19 ;  /* 0x0003381301007387 */ /* 0x000fe20000100800 */
[----:B------:R-:W2:Y:S02]  /*10720*/  LDCU UR4, c[0x0][0x3b0] ;  /* 0x00007600ff0477ac */ /* 0x000ea40008000800 */
[----:B------:R-:W-:Y:S01]  /*10730*/  @P0 IMAD.MOV.U32 R23, RZ, RZ, R22 ;  /* 0x000000ffff170224 */ /* 0x000fe200078e0016 */
[----:B------:R1:W-:Y:S01]  /*10740*/  STL [R1+0x334], R22 ;  /* 0x0003341601007387 */ /* 0x0003e20000100800 */
[----:B0-----:R-:W-:Y:S01]  /*10750*/  PRMT R15, RZ, 0x7610, R15 ;  /* 0x00007610ff0f7816 */ /* 0x001fe2000000000f */
[----:B-1----:R-:W-:Y:S01]  /*10760*/  @P0 IMAD.MOV.U32 R22, RZ, RZ, R19 ;  /* 0x000000ffff160224 */ /* 0x002fe200078e0013 */
[----:B------:R-:W-:-:S04]  /*10770*/  IADD3 R19, P1, PT, R14, R3, RZ ;  /* 0x000000030e137210 */ /* 0x000fc80007f3e0ff */
[----:B------:R0:W3:Y:S04]  /*10780*/  @P0 LDG.E.U8 R15, desc[UR22][R22.64] ;  /* 0x00000016160f0981 */ /* 0x0000e8000c1e1100 */
[----:B------:R-:W-:Y:S01]  /*10790*/  STL [R1+0x378], R19 ;  /* 0x0003781301007387 */ /* 0x000fe20000100800 */
[----:B0-----:R-:W-:Y:S02]  /*107a0*/  LEA.HI.X.SX32 R22, R14, R2, 0x1, P1 ;  /* 0x000000020e167211 */ /* 0x001fe400008f0eff */
[----:B------:R-:W-:-:S03]  /*107b0*/  PRMT R14, RZ, 0x7610, R14 ;  /* 0x00007610ff0e7816 */ /* 0x000fc6000000000e */
[----:B------:R0:W-:Y:S01]  /*107c0*/  STL [R1+0x374], R22 ;  /* 0x0003741601007387 */ /* 0x0001e20000100800 */
[----:B------:R-:W-:Y:S02]  /*107d0*/  @P0 IMAD.MOV.U32 R23, RZ, RZ, R22 ;  /* 0x000000ffff170224 */ /* 0x000fe400078e0016 */
[----:B0-----:R-:W-:Y:S02]  /*107e0*/  @P0 IMAD.MOV.U32 R22, RZ, RZ, R19 ;  /* 0x000000ffff160224 */ /* 0x001fe400078e0013 */
[----:B------:R-:W-:Y:S01]  /*107f0*/  IMAD R19, R76, UR5, RZ ;  /* 0x000000054c137c24 */ /* 0x000fe2000f8e02ff */
[----:B------:R-:W-:Y:S01]  /*10800*/  LOP3.LUT R24, R67, 0x50, RZ, 0x3c, !PT ;  /* 0x0000005043187812 */ /* 0x000fe200078e3cff */
[----:B------:R-:W0:Y:S01]  /*10810*/  LDCU UR5, c[0x0][0x3b0] ;  /* 0x00007600ff0577ac */ /* 0x000e220008000800 */
[----:B------:R1:W4:Y:S02]  /*10820*/  @P0 LDG.E.U8 R14, desc[UR22][R22.64] ;  /* 0x00000016160e0981 */ /* 0x000324000c1e1100 */
[----:B-1----:R-:W-:-:S04]  /*10830*/  IADD3 R22, P1, PT, R19, R3, RZ ;  /* 0x0000000313167210 */ /* 0x002fc80007f3e0ff */
[----:B------:R-:W-:Y:S02]  /*10840*/  LEA.HI.X.SX32 R23, R19, R2, 0x1, P1 ;  /* 0x0000000213177211 */ /* 0x000fe400008f0eff */
[----:B------:R-:W-:Y:S01]  /*10850*/  PRMT R19, RZ, 0x7610, R19 ;  /* 0x00007610ff137816 */ /* 0x000fe20000000013 */
[----:B------:R-:W-:Y:S05]  /*10860*/  STL [R1+0x3b8], R22 ;  /* 0x0003b81601007387 */ /* 0x000fea0000100800 */
[----:B------:R2:W3:Y:S04]  /*10870*/  @P0 LDG.E.U8 R19, desc[UR22][R22.64] ;  /* 0x0000001616130981 */ /* 0x0004e8000c1e1100 */
[----:B------:R-:W-:Y:S04]  /*10880*/  STS.U8 [R24+UR10+0x280], R58 ;  /* 0x0002803a18007988 */ /* 0x000fe8000800000a */
[----:B------:R-:W-:Y:S04]  /*10890*/  STS.U8 [R24+UR10+0x680], R57 ;  /* 0x0006803918007988 */ /* 0x000fe8000800000a */
[----:B------:R-:W-:Y:S04]  /*108a0*/  STL [R1+0x3b4], R23 ;  /* 0x0003b41701007387 */ /* 0x000fe80000100800 */
[----:B------:R-:W-:Y:S04]  /*108b0*/  STS.U8 [R24+UR10+0xa80], R59 ;  /* 0x000a803b18007988 */ /* 0x000fe8000800000a */
[----:B------:R-:W-:Y:S04]  /*108c0*/  STS.U8 [R24+UR10+0xe80], R55 ;  /* 0x000e803718007988 */ /* 0x000fe8000800000a */
[----:B------:R-:W-:Y:S04]  /*108d0*/  STS.U8 [R24+UR10+0x1280], R56 ;  /* 0x0012803818007988 */ /* 0x000fe8000800000a */
[----:B------:R-:W-:Y:S04]  /*108e0*/  STS.U8 [R24+UR10+0x1680], R52 ;  /* 0x0016803418007988 */ /* 0x000fe8000800000a */
[----:B------:R-:W-:Y:S04]  /*108f0*/  STS.U8 [R24+UR10+0x1a80], R54 ;  /* 0x001a803618007988 */ /* 0x000fe8000800000a */
[----:B------:R-:W-:Y:S04]  /*10900*/  STS.U8 [R24+UR10+0x1e80], R50 ;  /* 0x001e803218007988 */ /* 0x000fe8000800000a */
[----:B------:R-:W-:Y:S04]  /*10910*/  STS.U8 [R24+UR10+0x2280], R51 ;  /* 0x0022803318007988 */ /* 0x000fe8000800000a */
[----:B------:R1:W-:Y:S02]  /*10920*/  STS.U8 [R24+UR10+0x2680], R18 ;  /* 0x0026801218007988 */ /* 0x0003e4000800000a */
[----:B-1----:R-:W-:-:S02]  /*10930*/  PRMT R18, RZ, 0x7610, R18 ;  /* 0x00007610ff127816 */ /* 0x002fc40000000012 */
[----:B------:R-:W-:Y:S04]  /*10940*/  STS.U8 [R24+UR10+0x2a80], R49 ;  /* 0x002a803118007988 */ /* 0x000fe8000800000a */
[----:B------:R-:W-:Y:S01]  /*10950*/  STS.U8 [R24+UR10+0x2e80], R21 ;  /* 0x002e801518007988 */ /* 0x000fe2000800000a */
[----:B--2---:R-:W-:Y:S01]  /*10960*/  IMAD R22, R77, UR4, RZ ;  /* 0x000000044d167c24 */ /* 0x004fe2000f8e02ff */
[----:B------:R-:W1:Y:S04]  /*10970*/  LDCU UR4, c[0x0][0x3b0] ;  /* 0x00007600ff0477ac */ /* 0x000e680008000800 */
[----:B------:R-:W-:-:S04]  /*10980*/  IADD3 R23, P1, PT, R22, R3, RZ ;  /* 0x0000000316177210 */ /* 0x000fc80007f3e0ff */
[----:B------:R-:W-:Y:S01]  /*10990*/  LEA.HI.X.SX32 R25, R22, R2, 0x1, P1 ;  /* 0x0000000216197211 */ /* 0x000fe200008f0eff */
[----:B------:R2:W-:Y:S01]  /*109a0*/  STL [R1+0x3e8], R23 ;  /* 0x0003e81701007387 */ /* 0x0005e20000100800 */
[----:B------:R-:W-:-:S03]  /*109b0*/  @P0 IMAD.MOV.U32 R22, RZ, RZ, R23 ;  /* 0x000000ffff160224 */ /* 0x000fc600078e0017 */
[----:B------:R0:W-:Y:S04]  /*109c0*/  STL [R1+0x3e4], R25 ;  /* 0x0003e41901007387 */ /* 0x0001e80000100800 */
[----:B------:R-:W3:Y:S01]  /*109d0*/  LDL.LU R76, [R1+0x2fc] ;  /* 0x0002fc00014c7983 */ /* 0x000ee20000300800 */
[----:B--2---:R-:W-:-:S05]  /*109e0*/  @P0 IMAD.MOV.U32 R23, RZ, RZ, R25 ;  /* 0x000000ffff170224 */ /* 0x004fca00078e0019 */
[----:B------:R0:W2:Y:S02]  /*109f0*/  @P0 LDG.E.U8 R18, desc[UR22][R22.64] ;  /* 0x0000001616120981 */ /* 0x0000a4000c1e1100 */
[----:B0-----:R-:W-:Y:S01]  /*10a00*/  IMAD R22, R87, UR5, RZ ;  /* 0x0000000557167c24 */ /* 0x001fe2000f8e02ff */
[----:B------:R-:W-:Y:S01]  /*10a10*/  PRMT R21, RZ, 0x7610, R21 ;  /* 0x00007610ff157816 */ /* 0x000fe20000000015 */
[----:B------:R-:W-:Y:S01]  /*10a20*/  STS.U8 [R24+UR10+0x3280], R20 ;  /* 0x0032801418007988 */ /* 0x000fe2000800000a */
[----:B------:R-:W0:Y:S02]  /*10a30*/  LDCU UR5, c[0x0][0x3b0] ;  /* 0x00007600ff0577ac */ /* 0x000e240008000800 */
[----:B------:R-:W-:-:S04]  /*10a40*/  IADD3 R25, P1, PT, R22, R3, RZ ;  /* 0x0000000316197210 */ /* 0x000fc80007f3e0ff */
[----:B------:R-:W-:Y:S01]  /*10a50*/  LEA.HI.X.SX32 R26, R22, R2, 0x1, P1 ;  /* 0x00000002161a7211 */ /* 0x000fe200008f0eff */
[----:B------:R0:W-:Y:S01]  /*10a60*/  STL [R1+0x418], R25 ;  /* 0x0004181901007387 */ /* 0x0001e20000100800 */
[----:B------:R-:W-:-:S03]  /*10a70*/  @P0 IMAD.MOV.U32 R22, RZ, RZ, R25 ;  /* 0x000000ffff160224 */ /* 0x000fc600078e0019 */
[----:B------:R0:W-:Y:S01]  /*10a80*/  STL [R1+0x414], R26 ;  /* 0x0004141a01007387 */ /* 0x0001e20000100800 */
[----:B------:R-:W-:-:S03]  /*10a90*/  @P0 IMAD.MOV.U32 R23, RZ, RZ, R26 ;  /* 0x000000ffff170224 */ /* 0x000fc600078e001a */
[----:B------:R-:W2:Y:S04]  /*10aa0*/  LDL.LU R83, [R1+0x3bc] ;  /* 0x0003bc0001537983 */ /* 0x000ea80000300800 */
[----:B------:R1:W4:Y:S02]  /*10ab0*/  @P0 LDG.E.U8 R21, desc[UR22][R22.64] ;  /* 0x0000001616150981 */ /* 0x000324000c1e1100 */
[----:B-1----:R-:W-:Y:S01]  /*10ac0*/  IMAD R22, R86, UR4, RZ ;  /* 0x0000000456167c24 */ /* 0x002fe2000f8e02ff */
[----:B------:R-:W1:Y:S04]  /*10ad0*/  LDCU UR4, c[0x0][0x3b0] ;  /* 0x00007600ff0477ac */ /* 0x000e680008000800 */
[----:B0-----:R-:W-:-:S04]  /*10ae0*/  IADD3 R25, P1, PT, R22, R3, RZ ;  /* 0x0000000316197210 */ /* 0x001fc80007f3e0ff */
[----:B------:R-:W-:Y:S01]  /*10af0*/  LEA.HI.X.SX32 R26, R22, R2, 0x1, P1 ;  /* 0x00000002161a7211 */ /* 0x000fe200008f0eff */
[----:B------:R-:W-:Y:S04]  /*10b00*/  STL [R1+0x448], R25 ;  /* 0x0004481901007387 */ /* 0x000fe80000100800 */
[----:B------:R-:W-:Y:S04]  /*10b10*/  STL [R1+0x444], R26 ;  /* 0x0004441a01007387 */ /* 0x000fe80000100800 */
[----:B------:R-:W4:Y:S04]  /*10b20*/  LDL.LU R77, [R1+0x380] ;  /* 0x00038000014d7983 */ /* 0x000f280000300800 */
[----:B------:R-:W4:Y:S01]  /*10b30*/  LDL.LU R69, [R1+0x37c] ;  /* 0x00037c0001457983 */ /* 0x000f220000300800 */
[----:B------:R-:W-:-:S03]  /*10b40*/  @P0 IMAD.MOV.U32 R22, RZ, RZ, R25 ;  /* 0x000000ffff160224 */ /* 0x000fc600078e0019 */
[----:B------:R0:W-:Y:S01]  /*10b50*/  STS.U8 [R24+UR10+0x3680], R17 ;  /* 0x0036801118007988 */ /* 0x0001e2000800000a */
[----:B------:R-:W-:-:S03]  /*10b60*/  @P0 IMAD.MOV.U32 R23, RZ, RZ, R26 ;  /* 0x000000ffff170224 */ /* 0x000fc600078e001a */
[----:B------:R-:W-:Y:S04]  /*10b70*/  STS.U8 [R24+UR10+0x3a80], R16 ;  /* 0x003a801018007988 */ /* 0x000fe8000800000a */
[----:B------:R1:W-:Y:S01]  /*10b80*/  STS.U8 [R24+UR10+0x3e80], R11 ;  /* 0x003e800b18007988 */ /* 0x0003e2000800000a */
[----:B0-----:R-:W-:-:S06]  /*10b90*/  PRMT R17, RZ, 0x7610, R17 ;  /* 0x00007610ff117816 */ /* 0x001fcc0000000011 */
[----:B------:R0:W4:Y:S01]  /*10ba0*/  @P0 LDG.E.U8 R17, desc[UR22][R22.64] ;  /* 0x0000001616110981 */ /* 0x000122000c1e1100 */
[----:B-1----:R-:W-:Y:S01]  /*10bb0*/  IMAD R11, R80, UR4, RZ ;  /* 0x00000004500b7c24 */ /* 0x002fe2000f8e02ff */
[----:B------:R-:W-:Y:S01]  /*10bc0*/  LOP3.LUT R24, R67, 0x60, RZ, 0x3c, !PT ;  /* 0x0000006043187812 */ /* 0x000fe200078e3cff */
[----:B------:R-:W1:Y:S03]  /*10bd0*/  LDCU UR4, c[0x0][0x3b0] ;  /* 0x00007600ff0477ac */ /* 0x000e660008000800 */
[----:B0-----:R-:W-:-:S04]  /*10be0*/  IADD3 R22, P1, PT, R11, R3, RZ ;  /* 0x000000030b167210 */ /* 0x001fc80007f3e0ff */
[----:B------:R-:W-:Y:S01]  /*10bf0*/  LEA.HI.X.SX32 R23, R11, R2, 0x1, P1 ;  /* 0x000000020b177211 */ /* 0x000fe200008f0eff */
[----:B------:R3:W-:Y:S01]  /*10c00*/  STS.U8 [R24+UR10+0x300], R8 ;  /* 0x0003000818007988 */ /* 0x0007e2000800000a */
[----:B------:R-:W-:-:S03]  /*10c10*/  PRMT R16, RZ, 0x7610, R16 ;  /* 0x00007610ff107816 */ /* 0x000fc60000000010 */
[----:B------:R0:W-:Y:S04]  /*10c20*/  STL [R1+0x470], R22 ;  /* 0x0004701601007387 */ /* 0x0001e80000100800 */
[----:B------:R0:W-:Y:S04]  /*10c30*/  STL [R1+0x46c], R23 ;  /* 0x00046c1701007387 */ /* 0x0001e80000100800 */
[----:B------:R0:W4:Y:S01]  /*10c40*/  @P0 LDG.E.U8 R16, desc[UR22][R22.64] ;  /* 0x0000001616100981 */ /* 0x000122000c1e1100 */
[----:B------:R-:W-:-:S03]  /*10c50*/  PRMT R11, RZ, 0x7610, R11 ;  /* 0x00007610ff0b7816 */ /* 0x000fc6000000000b */
[----:B------:R-:W-:Y:S04]  /*10c60*/  STS.U8 [R24+UR10+0x700], R7 ;  /* 0x0007000718007988 */ /* 0x000fe8000800000a */
[----:B------:R2:W-:Y:S01]  /*10c70*/  STS.U8 [R24+UR10+0xb00], R4 ;  /* 0x000b000418007988 */ /* 0x0005e2000800000a */
[----:B------:R-:W-:-:S03]  /*10c80*/  PRMT R20, RZ, 0x7610, R20 ;  /* 0x00007610ff147816 */ /* 0x000fc60000000014 */
[----:B------:R-:W-:Y:S04]  /*10c90*/  STS.U8 [R24+UR10+0xf00], R6 ;  /* 0x000f000618007988 */ /* 0x000fe8000800000a */
[----:B------:R-:W-:Y:S01]  /*10ca0*/  STS.U8 [R24+UR10+0x1300], R5 ;  /* 0x0013000518007988 */ /* 0x000fe2000800000a */
[----:B---3--:R-:W-:-:S03]  /*10cb0*/  IMAD R8, R76, UR9, RZ ;  /* 0x000000094c087c24 */ /* 0x008fc6000f8e02ff */
[----:B------:R-:W3:Y:S02]  /*10cc0*/  LDL.LU R76, [R1+0x340] ;  /* 0x00034000014c7983 */ /* 0x000ee40000300800 */
[----:B0-----:R-:W-:-:S04]  /*10cd0*/  IADD3 R22, P1, PT, R8, R3, RZ ;  /* 0x0000000308167210 */ /* 0x001fc80007f3e0ff */
[----:B------:R-:W-:Y:S01]  /*10ce0*/  LEA.HI.X.SX32 R23, R8, R2, 0x1, P1 ;  /* 0x0000000208177211 */ /* 0x000fe200008f0eff */
[----:B------:R0:W-:Y:S04]  /*10cf0*/  STL [R1+0xf8], R22 ;  /* 0x0000f81601007387 */ /* 0x0001e80000100800 */
[----:B------:R0:W3:Y:S04]  /*10d00*/  @P0 LDG.E.U8 R11, desc[UR22][R22.64] ;  /* 0x00000016160b0981 */ /* 0x0000e8000c1e1100 */
[----:B------:R0:W-:Y:S01]  /*10d10*/  STL [R1+0xf4], R23 ;  /* 0x0000f41701007387 */ /* 0x0001e20000100800 */
[----:B--2---:R-:W-:-:S03]  /*10d20*/  IMAD R4, R83, UR9, RZ ;  /* 0x0000000953047c24 */ /* 0x004fc6000f8e02ff */
[----:B------:R-:W2:Y:S02]  /*10d30*/  LDL.LU R83, [R1+0x33c] ;  /* 0x00033c0001537983 */ /* 0x000ea40000300800 */
[----:B0-----:R-:W-:-:S04]  /*10d40*/  IADD3 R22, P1, PT, R4, R3, RZ ;  /* 0x0000000304167210 */ /* 0x001fc80007f3e0ff */
[----:B------:R-:W-:Y:S01]  /*10d50*/  LEA.HI.X.SX32 R23, R4, R2, 0x1, P1 ;  /* 0x0000000204177211 */ /* 0x000fe200008f0eff */
[----:B------:R-:W-:-:S04]  /*10d60*/  @P0 IMAD.MOV.U32 R4, RZ, RZ, R22 ;  /* 0x000000ffff040224 */ /* 0x000fc800078e0016 */
[----:B------:R-:W-:Y:S01]  /*10d70*/  @P0 IMAD.MOV.U32 R5, RZ, RZ, R23 ;  /* 0x000000ffff050224 */ /* 0x000fe200078e0017 */
[----:B------:R0:W-:Y:S04]  /*10d80*/  STL [R1+0x138], R22 ;  /* 0x0001381601007387 */ /* 0x0001e80000100800 */
[----:B------:R4:W2:Y:S04]  /*10d90*/  @P0 LDG.E.U8 R20, desc[UR22][R4.64] ;  /* 0x0000001604140981 */ /* 0x0008a8000c1e1100 */
[----:B------:R-:W-:Y:S01]  /*10da0*/  STL [R1+0x134], R23 ;  /* 0x0001341701007387 */ /* 0x000fe20000100800 */
[----:B----4-:R-:W-:-:S03]  /*10db0*/  IMAD R4, R77, UR9, RZ ;  /* 0x000000094d047c24 */ /* 0x010fc6000f8e02ff */
[----:B------:R-:W4:Y:S02]  /*10dc0*/  LDL.LU R77, [R1+0x300] ;  /* 0x00030000014d7983 */ /* 0x000f240000300800 */
[----:B------:R-:W-:-:S04]  /*10dd0*/  IADD3 R5, P1, PT, R4, R3, RZ ;  /* 0x0000000304057210 */ /* 0x000fc80007f3e0ff */
[----:B0-----:R-:W-:Y:S01]  /*10de0*/  LEA.HI.X.SX32 R22, R4, R2, 0x1, P1 ;  /* 0x0000000204167211 */ /* 0x001fe200008f0eff */
[----:B------:R0:W-:Y:S01]  /*10df0*/  STL [R1+0x178], R5 ;  /* 0x0001780501007387 */ /* 0x0001e20000100800 */
[----:B------:R-:W-:Y:S01]  /*10e00*/  PRMT R7, RZ, 0x7610, R7 ;  /* 0x00007610ff077816 */ /* 0x000fe20000000007 */
[----:B------:R-:W-:Y:S02]  /*10e10*/  @P0 IMAD.MOV.U32 R4, RZ, RZ, R5 ;  /* 0x000000ffff040224 */ /* 0x000fe400078e0005 */
[----:B0-----:R-:W-:-:S05]  /*10e20*/  @P0 IMAD.MOV.U32 R5, RZ, RZ, R22 ;  /* 0x000000ffff050224 */ /* 0x001fca00078e0016 */
[----:B------:R0:W4:Y:S02]  /*10e30*/  @P0 LDG.E.U8 R7, desc[UR22][R4.64] ;  /* 0x0000001604070981 */ /* 0x000124000c1e1100 */
[----:B0-----:R-:W-:Y:S02]  /*10e40*/  IMAD R4, R69, UR9, RZ ;  /* 0x0000000945047c24 */ /* 0x001fe4000f8e02ff */
[----:B------:R-:W-:Y:S03]  /*10e50*/  STS.U8 [R24+UR10+0x1700], R10 ;  /* 0x0017000a18007988 */ /* 0x000fe6000800000a */
[----:B------:R-:W-:Y:S01]  /*10e60*/  IADD3 R5, P1, PT, R4, R3, RZ ;  /* 0x0000000304057210 */ /* 0x000fe20007f3e0ff */
[----:B------:R0:W-:Y:S01]  /*10e70*/  STS.U8 [R24+UR10+0x1b00], R9 ;  /* 0x001b000918007988 */ /* 0x0001e2000800000a */
[----:B------:R-:W-:-:S03]  /*10e80*/  PRMT R8, RZ, 0x7610, R8 ;  /* 0x00007610ff087816 */ /* 0x000fc60000000008 */
[----:B------:R-:W-:Y:S01]  /*10e90*/  STL [R1+0x174], R22 ;  /* 0x0001741601007387 */ /* 0x000fe20000100800 */
[----:B0-----:R-:W-:-:S03]  /*10ea0*/  LEA.HI.X.SX32 R9, R4, R2, 0x1, P1 ;  /* 0x0000000204097211 */ /* 0x001fc600008f0eff */
[----:B------:R0:W-:Y:S01]  /*10eb0*/  STL [R1+0x1c0], R5 ;  /* 0x0001c00501007387 */ /* 0x0001e20000100800 */
[----:B------:R-:W-:-:S03]  /*10ec0*/  @P0 IMAD.MOV.U32 R4, RZ, RZ, R5 ;  /* 0x000000ffff040224 */ /* 0x000fc600078e0005 */
[----:B------:R1:W-:Y:S04]  /*10ed0*/  STL [R1+0x1bc], R9 ;  /* 0x0001bc0901007387 */ /* 0x0003e80000100800 */
[----:B------:R-:W4:Y:S01]  /*10ee0*/  LDL.LU R75, [R1+0x718] ;  /* 0x00071800014b7983 */ /* 0x000f220000300800 */
[----:B0-----:R-:W-:-:S03]  /*10ef0*/  @P0 IMAD.MOV.U32 R5, RZ, RZ, R9 ;  /* 0x000000ffff050224 */ /* 0x001fc600078e0009 */
[----:B------:R-:W4:Y:S04]  /*10f00*/  LDL.LU R69, [R1+0x2c0] ;  /* 0x0002c00001457983 */ /* 0x000f280000300800 */
[----:B------:R3:W4:Y:S04]  /*10f10*/  @P0 LDG.E.U8 R8, desc[UR22][R4.64] ;  /* 0x0000001604080981 */ /* 0x000728000c1e1100 */
[----:B------:R-:W-:Y:S04]  /*10f20*/  STS.U8 [R24+UR10+0x1f00], R13 ;  /* 0x001f000d18007988 */ /* 0x000fe8000800000a */
[----:B------:R0:W-:Y:S01]  /*10f30*/  STS.U8 [R24+UR10+0x2300], R12 ;  /* 0x0023000c18007988 */ /* 0x0001e2000800000a */
[----:B---3--:R-:W-:-:S05]  /*10f40*/  IMAD R4, R76, UR9, RZ ;  /* 0x000000094c047c24 */ /* 0x008fca000f8e02ff */
[----:B------:R-:W-:-:S04]  /*10f50*/  IADD3 R5, P1, PT, R4, R3, RZ ;  /* 0x0000000304057210 */ /* 0x000fc80007f3e0ff */
[----:B-1----:R-:W-:Y:S01]  /*10f60*/  LEA.HI.X.SX32 R9, R4, R2, 0x1, P1 ;  /* 0x0000000204097211 */ /* 0x002fe200008f0eff */
[----:B------:R2:W-:Y:S04]  /*10f70*/  STL [R1+0x200], R5 ;  /* 0x0002000501007387 */ /* 0x0005e80000100800 */
[----:B------:R1:W-:Y:S04]  /*10f80*/  STL [R1+0x1fc], R9 ;  /* 0x0001fc0901007387 */ /* 0x0003e80000100800 */
[----:B------:R-:W3:Y:S01]  /*10f90*/  LDL.LU R76, [R1+0x714] ;  /* 0x00071400014c7983 */ /* 0x000ee20000300800 */
[----:B0-----:R-:W-:-:S02]  /*10fa0*/  @P0 IMAD.MOV.U32 R12, RZ, RZ, R5 ;  /* 0x000000ffff0c0224 */ /* 0x001fc400078e0005 */
[----:B------:R-:W-:Y:S01]  /*10fb0*/  @P0 IMAD.MOV.U32 R13, RZ, RZ, R9 ;  /* 0x000000ffff0d0224 */ /* 0x000fe200078e0009 */
[----:B------:R-:W-:-:S06]  /*10fc0*/  PRMT R4, RZ, 0x7610, R4 ;  /* 0x00007610ff047816 */ /* 0x000fcc0000000004 */
[----:B------:R0:W3:Y:S01]  /*10fd0*/  @P0 LDG.E.U8 R4, desc[UR22][R12.64] ;  /* 0x000000160c040981 */ /* 0x0000e2000c1e1100 */
[----:B--2---:R-:W-:-:S05]  /*10fe0*/  IMAD R5, R83, UR9, RZ ;  /* 0x0000000953057c24 */ /* 0x004fca000f8e02ff */
[----:B-1----:R-:W-:-:S04]  /*10ff0*/  IADD3 R9, P1, PT, R5, R3, RZ ;  /* 0x0000000305097210 */ /* 0x002fc80007f3e0ff */
[----:B------:R-:W-:Y:S01]  /*11000*/  LEA.HI.X.SX32 R10, R5, R2, 0x1, P1 ;  /* 0x00000002050a7211 */ /* 0x000fe200008f0eff */
[----:B------:R1:W-:Y:S04]  /*11010*/  STL [R1+0x240], R9 ;  /* 0x0002400901007387 */ /* 0x0003e80000100800 */
[----:B------:R2:W-:Y:S01]  /*11020*/  STL [R1+0x23c], R10 ;  /* 0x00023c0a01007387 */ /* 0x0005e20000100800 */
[----:B0-----:R-:W-:Y:S02]  /*11030*/  @P0 IMAD.MOV.U32 R12, RZ, RZ, R9 ;  /* 0x000000ffff0c0224 */ /* 0x001fe400078e0009 */
[----:B------:R-:W-:Y:S02]  /*11040*/  @P0 IMAD.MOV.U32 R13, RZ, RZ, R10 ;  /* 0x000000ffff0d0224 */ /* 0x000fe400078e000a */
[----:B----4-:R-:W-:-:S02]  /*11050*/  IMAD R5, R77, UR9, RZ ;  /* 0x000000094d057c24 */ /* 0x010fc4000f8e02ff */
[----:B------:R-:W4:Y:S03]  /*11060*/  LDL.LU R77, [R1+0x710] ;  /* 0x00071000014d7983 */ /* 0x000f260000300800 */
[----:B-1----:R-:W-:-:S04]  /*11070*/  IADD3 R9, P1, PT, R5, R3, RZ ;  /* 0x0000000305097210 */ /* 0x002fc80007f3e0ff */
[----:B--2---:R-:W-:Y:S01]  /*11080*/  LEA.HI.X.SX32 R10, R5, R2, 0x1, P1 ;  /* 0x00000002050a7211 */ /* 0x004fe200008f0eff */
[----:B------:R0:W-:Y:S04]  /*11090*/  STL [R1+0x280], R9 ;  /* 0x0002800901007387 */ /* 0x0001e80000100800 */
[----:B------:R1:W-:Y:S04]  /*110a0*/  STL [R1+0x27c], R10 ;  /* 0x00027c0a01007387 */ /* 0x0003e80000100800 */
[----:B------:R-:W2:Y:S01]  /*110b0*/  LDL.LU R83, [R1+0x3f0] ;  /* 0x0003f00001537983 */ /* 0x000ea20000300800 */
[----:B------:R-:W-:-:S02]  /*110c0*/  PRMT R6, RZ, 0x7610, R6 ;  /* 0x00007610ff067816 */ /* 0x000fc40000000006 */
[----:B------:R-:W-:-:S04]  /*110d0*/  PRMT R5, RZ, 0x7610, R5 ;  /* 0x00007610ff057816 */ /* 0x000fc80000000005 */
[----:B------:R0:W2:Y:S04]  /*110e0*/  @P0 LDG.E.U8 R6, desc[UR22][R12.64] ;  /* 0x000000160c060981 */ /* 0x0000a8000c1e1100 */
[----:B------:R-:W-:Y:S01]  /*110f0*/  STS.U8 [R24+UR10+0x2700], R15 ;  /* 0x0027000f18007988 */ /* 0x000fe2000800000a */
[----:B0-----:R-:W-:Y:S02]  /*11100*/  @P0 IMAD.MOV.U32 R12, RZ, RZ, R9 ;  /* 0x000000ffff0c0224 */ /* 0x001fe400078e0009 */
[----:B------:R-:W-:Y:S01]  /*11110*/  @P0 IMAD.MOV.U32 R13, RZ, RZ, R10 ;  /* 0x000000ffff0d0224 */ /* 0x000fe200078e000a */
[----:B------:R-:W-:Y:S04]  /*11120*/  STS.U8 [R24+UR10+0x2b00], R14 ;  /* 0x002b000e18007988 */ /* 0x000fe8000800000a */
[----:B------:R0:W2:Y:S04]  /*11130*/  @P0 LDG.E.U8 R5, desc[UR22][R12.64] ;  /* 0x000000160c050981 */ /* 0x0000a8000c1e1100 */
[----:B------:R-:W-:Y:S04]  /*11140*/  STS.U8 [R24+UR10+0x2f00], R19 ;  /* 0x002f001318007988 */ /* 0x000fe8000800000a */
[----:B------:R-:W-:Y:S01]  /*11150*/  STS.U8 [R24+UR10+0x3300], R18 ;  /* 0x0033001218007988 */ /* 0x000fe2000800000a */
[----:B------:R-:W-:Y:S01]  /*11160*/  IMAD R9, R75, UR9, RZ ;  /* 0x000000094b097c24 */ /* 0x000fe2000f8e02ff */
[----:B0-----:R-:W-:-:S04]  /*11170*/  LOP3.LUT R12, R67, 0x70, RZ, 0x3c, !PT ;  /* 0x00000070430c7812 */ /* 0x001fc800078e3cff */
[C---:B-1----:R-:W-:Y:S01]  /*11180*/  IADD3 R10, P1, PT, R9.reuse, R3, RZ ;  /* 0x00000003090a7210 */ /* 0x042fe20007f3e0ff */
[----:B------:R-:W-:Y:S03]  /*11190*/  STS.U8 [R24+UR10+0x3700], R21 ;  /* 0x0037001518007988 */ /* 0x000fe6000800000a */
[----:B------:R-:W-:Y:S01]  /*111a0*/  LEA.HI.X.SX32 R13, R9, R2, 0x1, P1 ;  /* 0x00000002090d7211 */ /* 0x000fe200008f0eff */
[----:B------:R-:W-:Y:S01]  /*111b0*/  STS.U8 [R24+UR10+0x3b00], R17 ;  /* 0x003b001118007988 */ /* 0x000fe2000800000a */
[----:B------:R-:W-:-:S03]  /*111c0*/  PRMT R9, RZ, 0x7610, R9 ;  /* 0x00007610ff097816 */ /* 0x000fc60000000009 */
[----:B------:R-:W-:Y:S04]  /*111d0*/  STS.U8 [R24+UR10+0x3f00], R16 ;  /* 0x003f001018007988 */ /* 0x000fe8000800000a */
[----:B------:R-:W-:Y:S04]  /*111e0*/  STS.U8 [R12+UR10+0x3f80], R69 ;  /* 0x003f80450c007988 */ /* 0x000fe8000800000a */
[----:B------:R0:W-:Y:S04]  /*111f0*/  STS.U8 [R12+UR10+0x380], R11 ;  /* 0x0003800b0c007988 */ /* 0x0001e8000800000a */
[----:B------:R-:W-:Y:S01]  /*11200*/  STL [R1+0x2c0], R10 ;  /* 0x0002c00a01007387 */ /* 0x000fe20000100800 */
[----:B0-----:R-:W-:-:S05]  /*11210*/  @P0 IMAD.MOV.U32 R11, RZ, RZ, R13 ;  /* 0x000000ffff0b0224 */ /* 0x001fca00078e000d */
[----:B------:R3:W2:Y:S04]  /*11220*/  @P0 LDG.E.U8 R9, desc[UR22][R10.64] ;  /* 0x000000160a090981 */ /* 0x0006a8000c1e1100 */
[----:B------:R-:W-:Y:S04]  /*11230*/  STL [R1+0x2bc], R13 ;  /* 0x0002bc0d01007387 */ /* 0x000fe80000100800 */
[----:B------:R-:W2:Y:S04]  /*11240*/  LDL.LU R69, [R1+0x3c0] ;  /* 0x0003c00001457983 */ /* 0x000ea80000300800 */
[----:B------:R-:W-:Y:S04]  /*11250*/  STS.U8 [R12+UR10+0x780], R20 ;  /* 0x000780140c007988 */ /* 0x000fe8000800000a */
[----:B------:R0:W-:Y:S02]  /*11260*/  STS.U8 [R12+UR10+0xb80], R7 ;  /* 0x000b80070c007988 */ /* 0x0001e4000800000a */
[----:B0-----:R-:W-:-:S02]  /*11270*/  PRMT R7, RZ, 0x7610, R7 ;  /* 0x00007610ff077816 */ /* 0x001fc40000000007 */
[----:B------:R0:W-:Y:S02]  /*11280*/  STS.U8 [R12+UR10+0xf80], R8 ;  /* 0x000f80080c007988 */ /* 0x0001e4000800000a */
[----:B0-----:R-:W-:Y:S01]  /*11290*/  PRMT R8, RZ, 0x7610, R8 ;  /* 0x00007610ff087816 */ /* 0x001fe20000000008 */
[----:B---3--:R-:W-:Y:S02]  /*112a0*/  IMAD R10, R76, UR9, RZ ;  /* 0x000000094c0a7c24 */ /* 0x008fe4000f8e02ff */
[----:B------:R-:W3:Y:S03]  /*112b0*/  LDL.LU R76, [R1+0x3ec] ;  /* 0x0003ec00014c7983 */ /* 0x000ee60000300800 */
[----:B------:R-:W-:-:S04]  /*112c0*/  IADD3 R11, P1, PT, R10, R3, RZ ;  /* 0x000000030a0b7210 */ /* 0x000fc80007f3e0ff */
[----:B------:R-:W-:Y:S01]  /*112d0*/  LEA.HI.X.SX32 R13, R10, R2, 0x1, P1 ;  /* 0x000000020a0d7211 */ /* 0x000fe200008f0eff */
[----:B------:R0:W-:Y:S01]  /*112e0*/  STL [R1+0x300], R11 ;  /* 0x0003000b01007387 */ /* 0x0001e20000100800 */
[----:B------:R-:W-:-:S03]  /*112f0*/  @P0 IMAD.MOV.U32 R10, RZ, RZ, R11 ;  /* 0x000000ffff0a0224 */ /* 0x000fc600078e000b */
[----:B0-----:R-:W-:-:S05]  /*11300*/  @P0 IMAD.MOV.U32 R11, RZ, RZ, R13 ;  /* 0x000000ffff0b0224 */ /* 0x001fca00078e000d */
[----:B------:R4:W3:Y:S04]  /*11310*/  @P0 LDG.E.U8 R7, desc[UR22][R10.64] ;  /* 0x000000160a070981 */ /* 0x0008e8000c1e1100 */
[----:B------:R0:W-:Y:S04]  /*11320*/  STL [R1+0x2fc], R13 ;  /* 0x0002fc0d01007387 */ /* 0x0001e80000100800 */
[----:B------:R2:W-:Y:S01]  /*11330*/  STS.U8 [R12+UR10+0x1380], R4 ;  /* 0x001380040c007988 */ /* 0x0005e2000800000a */
[----:B----4-:R-:W-:Y:S01]  /*11340*/  IMAD R10, R77, UR4, RZ ;  /* 0x000000044d0a7c24 */ /* 0x010fe2000f8e02ff */
[----:B------:R-:W1:Y:S02]  /*11350*/  LDCU UR4, c[0x0][0x3b0] ;  /* 0x00007600ff0477ac */ /* 0x000e640008000800 */
[----:B------:R-:W4:Y:S02]  /*11360*/  LDL.LU R77, [R1+0x420] ;  /* 0x00042000014d7983 */ /* 0x000f240000300800 */
[----:B------:R-:W-:-:S04]  /*11370*/  IADD3 R11, P1, PT, R10, R3, RZ ;  /* 0x000000030a0b7210 */ /* 0x000fc80007f3e0ff */
[----:B0-----:R-:W-:Y:S01]  /*11380*/  LEA.HI.X.SX32 R13, R10, R2, 0x1, P1 ;  /* 0x000000020a0d7211 */ /* 0x001fe200008f0eff */
[----:B------:R0:W-:Y:S01]  /*11390*/  STL [R1+0x340], R11 ;  /* 0x0003400b01007387 */ /* 0x0001e20000100800 */
[----:B------:R-:W-:Y:S02]  /*113a0*/  @P0 IMAD.MOV.U32 R10, RZ, RZ, R11 ;  /* 0x000000ffff0a0224 */ /* 0x000fe400078e000b */
[----:B--2---:R-:W-:Y:S01]  /*113b0*/  IMAD R4, R83, UR5, RZ ;  /* 0x0000000553047c24 */ /* 0x004fe2000f8e02ff */
[----:B------:R-:W2:Y:S01]  /*113c0*/  LDCU UR5, c[0x0][0x3b0] ;  /* 0x00007600ff0577ac */ /* 0x000ea20008000800 */
[----:B0-----:R-:W-:-:S05]  /*113d0*/  @P0 IMAD.MOV.U32 R11, RZ, RZ, R13 ;  /* 0x000000ffff0b0224 */ /* 0x001fca00078e000d */
[----:B------:R0:W4:Y:S02]  /*113e0*/  @P0 LDG.E.U8 R8, desc[UR22][R10.64] ;  /* 0x000000160a080981 */ /* 0x000124000c1e1100 */
[----:B0-----:R-:W-:-:S04]  /*113f0*/  IADD3 R10, P1, PT, R4, R3, RZ ;  /* 0x00000003040a7210 */ /* 0x001fc80007f3e0ff */
[----:B------:R-:W-:Y:S02]  /*11400*/  LEA.HI.X.SX32 R11, R4, R2, 0x1, P1 ;  /* 0x00000002040b7211 */ /* 0x000fe400008f0eff */
[----:B------:R-:W-:-:S06]  /*11410*/  PRMT R4, RZ, 0x7610, R4 ;  /* 0x00007610ff047816 */ /* 0x000fcc0000000004 */
[----:B------:R0:W4:Y:S04]  /*11420*/  @P0 LDG.E.U8 R4, desc[UR22][R10.64] ;  /* 0x000000160a040981 */ /* 0x000128000c1e1100 */
[----:B------:R-:W-:Y:S04]  /*11430*/  STS.U8 [R12+UR10+0x1780], R6 ;  /* 0x001780060c007988 */ /* 0x000fe8000800000a */
[----:B------:R1:W-:Y:S04]  /*11440*/  STS.U8 [R12+UR10+0x1b80], R5 ;  /* 0x001b80050c007988 */ /* 0x0003e8000800000a */
[----:B------:R-:W-:Y:S04]  /*11450*/  STL [R1+0x33c], R13 ;  /* 0x00033c0d01007387 */ /* 0x000fe80000100800 */
[----:B------:R0:W-:Y:S04]  /*11460*/  STL [R1+0x380], R10 ;  /* 0x0003800a01007387 */ /* 0x0001e80000100800 */
[----:B------:R-:W-:Y:S01]  /*11470*/  STL [R1+0x37c], R11 ;  /* 0x00037c0b01007387 */ /* 0x000fe20000100800 */
[----:B-1----:R-:W-:-:S03]  /*11480*/  IMAD R5, R69, UR4, RZ ;  /* 0x0000000445057c24 */ /* 0x002fc6000f8e02ff */
[----:B------:R-:W-:Y:S01]  /*11490*/  STS.U8 [R12+UR10+0x1f80], R9 ;  /* 0x001f80090c007988 */ /* 0x000fe2000800000a */
[----:B------:R-:W1:Y:S01]  /*114a0*/  LDCU UR4, c[0x0][0x3b0] ;  /* 0x00007600ff0477ac */ /* 0x000e620008000800 */
[----:B------:R-:W-:-:S04]  /*114b0*/  IADD3 R6, P1, PT, R5, R3, RZ ;  /* 0x0000000305067210 */ /* 0x000fc80007f3e0ff */
[----:B0-----:R-:W-:Y:S02]  /*114c0*/  LEA.HI.X.SX32 R10, R5, R2, 0x1, P1 ;  /* 0x00000002050a7211 */ /* 0x001fe400008f0eff */
[----:B------:R-:W-:Y:S01]  /*114d0*/  PRMT R5, RZ, 0x7610, R5 ;  /* 0x00007610ff057816 */ /* 0x000fe20000000005 */
[----:B------:R-:W-:Y:S04]  /*114e0*/  STL [R1+0x3c0], R6 ;  /* 0x0003c00601007387 */ /* 0x000fe80000100800 */
[----:B------:R-:W-:Y:S04]  /*114f0*/  STL [R1+0x3bc], R10 ;  /* 0x0003bc0a01007387 */ /* 0x000fe80000100800 */
[----:B---3--:R0:W-:Y:S02]  /*11500*/  STS.U8 [R12+UR10+0x2380], R7 ;  /* 0x002380070c007988 */ /* 0x0081e4000800000a */
[----:B0-----:R-:W-:-:S05]  /*11510*/  @P0 IMAD.MOV.U32 R7, RZ, RZ, R10 ;  /* 0x000000ffff070224 */ /* 0x001fca00078e000a */
[----:B------:R2:W3:Y:S02]  /*11520*/  @P0 LDG.E.U8 R5, desc[UR22][R6.64] ;  /* 0x0000001606050981 */ /* 0x0004e4000c1e1100 */
[----:B--2---:R-:W-:Y:S01]  /*11530*/  IMAD R6, R76, UR5, RZ ;  /* 0x000000054c067c24 */ /* 0x004fe2000f8e02ff */
[----:B------:R-:W0:Y:S04]  /*11540*/  LDCU UR5, c[0x0][0x3b0] ;  /* 0x00007600ff0577ac */ /* 0x000e280008000800 */
[----:B------:R-:W-:-:S04]  /*11550*/  IADD3 R7, P1, PT, R6, R3, RZ ;  /* 0x0000000306077210 */ /* 0x000fc80007f3e0ff */
[----:B------:R-:W-:Y:S01]  /*11560*/  LEA.HI.X.SX32 R9, R6, R2, 0x1, P1 ;  /* 0x0000000206097211 */ /* 0x000fe200008f0eff */
[----:B------:R2:W-:Y:S01]  /*11570*/  STL [R1+0x3f0], R7 ;  /* 0x0003f00701007387 */ /* 0x0005e20000100800 */
[----:B------:R-:W-:-:S03]  /*11580*/  @P0 IMAD.MOV.U32 R6, RZ, RZ, R7 ;  /* 0x000000ffff060224 */ /* 0x000fc600078e0007 */
[----:B--2---:R-:W-:Y:S01]  /*11590*/  @P0 IMAD.MOV.U32 R7, RZ, RZ, R9 ;  /* 0x000000ffff070224 */ /* 0x004fe200078e0009 */
[----:B----4-:R-:W-:Y:S04]  /*115a0*/  STS.U8 [R12+UR10+0x2780], R8 ;  /* 0x002780080c007988 */ /* 0x010fe8000800000a */
[----:B------:R2:W-:Y:S02]  /*115b0*/  STS.U8 [R12+UR10+0x2b80], R4 ;  /* 0x002b80040c007988 */ /* 0x0005e4000800000a */
[----:B--2---:R-:W-:-:S06]  /*115c0*/  PRMT R4, RZ, 0x7610, R4 ;  /* 0x00007610ff047816 */ /* 0x004fcc0000000004 */
[----:B------:R1:W2:Y:S02]  /*115d0*/  @P0 LDG.E.U8 R4, desc[UR22][R6.64] ;  /* 0x0000001606040981 */ /* 0x0002a4000c1e1100 */
[----:B-1----:R-:W-:-:S05]  /*115e0*/  IMAD R6, R77, UR4, RZ ;  /* 0x000000044d067c24 */ /* 0x002fca000f8e02ff */
[CC--:B------:R-:W-:Y:S01]  /*115f0*/  IADD3 R7, P1, PT, R6.reuse, R3.reuse, RZ ;  /* 0x0000000306077210 */ /* 0x0c0fe20007f3e0ff */
[----:B------:R-:W-:Y:S03]  /*11600*/  STL [R1+0x3ec], R9 ;  /* 0x0003ec0901007387 */ /* 0x000fe60000100800 */
[----:B------:R-:W-:Y:S01]  /*11610*/  LEA.HI.X.SX32 R6, R6, R2, 0x1, P1 ;  /* 0x0000000206067211 */ /* 0x000fe200008f0eff */
[----:B---3--:R0:W-:Y:S02]  /*11620*/  STS.U8 [R12+UR10+0x2f80], R5 ;  /* 0x002f80050c007988 */ /* 0x0081e4000800000a */
[----:B0-----:R-:W-:Y:S02]  /*11630*/  IMAD R5, R0, UR5, RZ ;  /* 0x0000000500057c24 */ /* 0x001fe4000f8e02ff */
[----:B------:R-:W5:Y:S04]  /*11640*/  LDL.LU R0, [R1+0x720] ;  /* 0x0007200001007983 */ /* 0x000f680000300800 */
[----:B------:R0:W-:Y:S01]  /*11650*/  STL [R1+0x420], R7 ;  /* 0x0004200701007387 */ /* 0x0001e20000100800 */
[----:B------:R-:W-:-:S03]  /*11660*/  IADD3 R3, P1, PT, R5, R3, RZ ;  /* 0x0000000305037210 */ /* 0x000fc60007f3e0ff */
[----:B------:R1:W-:Y:S01]  /*11670*/  STL [R1+0x41c], R6 ;  /* 0x00041c0601007387 */ /* 0x0003e20000100800 */
[----:B0-----:R-:W-:-:S04]  /*11680*/  @P0 LOP3.LUT R7, R7, R6, RZ, 0x3c, !PT ;  /* 0x0000000607070212 */ /* 0x001fc800078e3cff */
[----:B-1----:R-:W-:Y:S02]  /*11690*/  @P0 LOP3.LUT R6, R7, R6, RZ, 0x3c, !PT ;  /* 0x0000000607060212 */ /* 0x002fe400078e3cff */
[----:B------:R-:W-:Y:S02]  /*116a0*/  LEA.HI.X.SX32 R8, R5, R2, 0x1, P1 ;  /* 0x0000000205087211 */ /* 0x000fe400008f0eff */
[----:B------:R-:W-:Y:S02]  /*116b0*/  @P0 LOP3.LUT R7, R7, R6, RZ, 0x3c, !PT ;  /* 0x0000000607070212 */ /* 0x000fe400078e3cff */
[----:B------:R-:W-:Y:S01]  /*116c0*/  PRMT R2, RZ, 0x7610, R2 ;  /* 0x00007610ff027816 */ /* 0x000fe20000000002 */
[----:B--2---:R0:W-:Y:S02]  /*116d0*/  STS.U8 [R12+UR10+0x3380], R4 ;  /* 0x003380040c007988 */ /* 0x0041e4000800000a */
[----:B0-----:R-:W-:-:S06]  /*116e0*/  PRMT R4, RZ, 0x7610, R4 ;  /* 0x00007610ff047816 */ /* 0x001fcc0000000004 */
[----:B------:R0:W2:Y:S02]  /*116f0*/  @P0 LDG.E.U8 R4, desc[UR22][R6.64] ;  /* 0x0000001606040981 */ /* 0x0000a4000c1e1100 */
[----:B0-----:R-:W-:Y:S02]  /*11700*/  @P0 IMAD.MOV.U32 R6, RZ, RZ, R3 ;  /* 0x000000ffff060224 */ /* 0x001fe400078e0003 */
[----:B------:R-:W-:-:S05]  /*11710*/  @P0 IMAD.MOV.U32 R7, RZ, RZ, R8 ;  /* 0x000000ffff070224 */ /* 0x000fca00078e0008 */
[----:B------:R-:W3:Y:S04]  /*11720*/  @P0 LDG.E.U8 R2, desc[UR22][R6.64] ;  /* 0x0000001606020981 */ /* 0x000ee8000c1e1100 */
[----:B------:R0:W-:Y:S04]  /*11730*/  STL [R1+0x180], R3 ;  /* 0x0001800301007387 */ /* 0x0001e80000100800 */
[----:B------:R0:W-:Y:S01]  /*11740*/  STL [R1+0x17c], R8 ;  /* 0x00017c0801007387 */ /* 0x0001e20000100800 */
[----:B------:R-:W-:-:S04]  /*11750*/  UISETP.NE.U32.AND UP1, UPT, UR6, URZ, UPT ;  /* 0x000000ff0600728c */ /* 0x000fc8000bf25070 */
[----:B------:R-:W-:Y:S02]  /*11760*/  UISETP.LT.OR UP3, UPT, UR25, 0x80, UP1 ;  /* 0x000000801900788c */ /* 0x000fe40008f61670 */
[----:B------:R-:W-:Y:S01]  /*11770*/  UISETP.GE.AND UP2, UPT, UR25, 0x100, UPT ;  /* 0x000001001900788c */ /* 0x000fe2000bf46270 */
[----:B--2---:R0:W-:Y:S04]  /*11780*/  STS.U8 [R12+UR10+0x3780], R4 ;  /* 0x003780040c007988 */ /* 0x0041e8000800000a */
[----:B---3--:R0:W-:Y:S01]  /*11790*/  STS.U8 [R12+UR10+0x3b80], R2 ;  /* 0x003b80020c007988 */ /* 0x0081e2000800000a */
[----:B------:R1:W-:Y:S06]  /*117a0*/  MEMBAR.ALL.CTA ;  /* 0x0000000000007992 */ /* 0x0003ec0000008000 */
[----:B-1----:R-:W1:Y:S02]  /*117b0*/  FENCE.VIEW.ASYNC.S ;  /* 0x00000000000073c6 */ /* 0x002e640000000000 */
[----:B-1----:R-:W-:Y:S06]  /*117c0*/  BAR.SYNC.DEFER_BLOCKING 0x0 ;  /* 0x0000000000007b1d */ /* 0x002fec0000010000 */
[----:B------:R-:W-:Y:S05]  /*117d0*/  BRA.U UP3, `(.L_x_6) ;  /* 0x0000000103847547 */ /* 0x000fea000b800000 */
[----:B------:R-:W-:Y:S02]  /*117e0*/  UIADD3 UR4, UPT, UPT, UR10, 0x8000, URZ ;  /* 0x000080000a047890 */ /* 0x000fe4000fffe0ff */
[----:B------:R-:W-:Y:S02]  /*117f0*/  USHF.R.U32.HI UR16, URZ, 0x4, UR10 ;  /* 0x00000004ff107899 */ /* 0x000fe4000801160a */
[----:B------:R-:W-:Y:S02]  /*11800*/  USHF.R.U32.HI UR4, URZ, 0x4, UR4 ;  /* 0x00000004ff047899 */ /* 0x000fe40008011604 */
[----:B------:R-:W-:Y:S02]  /*11810*/  USGXT.U32 UR16, UR16, 0xe ;  /* 0x0000000e1010789a */ /* 0x000fe40008000000 */
[----:B------:R-:W-:Y:S02]  /*11820*/  USGXT.U32 UR14, UR4, 0xe ;  /* 0x0000000e040e789a */ /* 0x000fe40008000000 */
[----:B------:R-:W-:-:S02]  /*11830*/  UIADD3 UR30, UP4, UPT, UR16, 0x2, URZ ;  /* 0x00000002101e7890 */ /* 0x000fc4000ff9e0ff */
[----:B------:R-:W-:Y:S01]  /*11840*/  UIADD3 UR32, UP3, UPT, UR14, 0x80, URZ ;  /* 0x000000800e207890 */ /* 0x000fe2000ff7e0ff */
[----:B------:R-:W-:Y:S01]  /*11850*/  UMOV UR4, URZ ;  /* 0x000000ff00047c82 */ /* 0x000fe20008000000 */
[----:B------:R-:W-:Y:S01]  /*11860*/  UMOV UR34, 0x0 ;  /* 0x0000000000227882 */ /* 0x000fe20000000000 */
[----:B------:R-:W-:Y:S02]  /*11870*/  UIADD3.X UR31, UPT, UPT, UR4, 0x40004040, URZ, UP4, !UPT ;  /* 0x40004040041f7890 */ /* 0x000fe4000a7fe4ff */
[----:B------:R-:W-:Y:S02]  /*11880*/  UIADD3.X UR33, UPT, UPT, UR4, -0x7fffbfe0, URZ, UP3, !UPT ;  /* 0x8000402004217890 */ /* 0x000fe40009ffe4ff */
[----:B------:R-:W-:Y:S02]  /*11890*/  UIADD3.64 UR20, UPT, UPT, UR30, 0x2, URZ ;  /* 0x000000021e147897 */ /* 0x000fe4000fffe0ff */
[----:B------:R-:W-:Y:S02]  /*118a0*/  UIADD3.64 UR18, UPT, UPT, UR32, 0x80, URZ ;  /* 0x0000008020127897 */ /* 0x000fe4000fffe0ff */
[----:B------:R-:W-:-:S02]  /*118b0*/  UIADD3.64 UR28, UPT, UPT, UR30, 0x4, URZ ;  /* 0x000000041e1c7897 */ /* 0x000fc4000fffe0ff */
[----:B------:R-:W-:Y:S01]  /*118c0*/  UIADD3.64 UR26, UPT, UPT, UR32, 0x100, URZ ;  /* 0x00000100201a7897 */ /* 0x000fe2000fffe0ff */
[----:B------:R-:W-:Y:S01]  /*118d0*/  UMOV UR35, 0x4208490 ;  /* 0x0420849000237882 */ /* 0x000fe20000000000 */
[----:B------:R-:W-:Y:S01]  /*118e0*/  UMOV UR17, 0x40004040 ;  /* 0x4000404000117882 */ /* 0x000fe20000000000 */
[----:B------:R-:W-:Y:S01]  /*118f0*/  UMOV UR15, 0x80004020 ;  /* 0x80004020000f7882 */ /* 0x000fe20000000000 */
[----:B------:R-:W-:Y:S01]  /*11900*/  UMOV UR36, 0x0 ;  /* 0x0000000000247882 */ /* 0x000fe20000000000 */
[----:B------:R-:W-:Y:S01]  /*11910*/  UMOV UR37, 0x4208490 ;  /* 0x0420849000257882 */ /* 0x000fe20000000000 */
[----:B------:R-:W-:Y:S01]  /*11920*/  UMOV UR38, 0x0 ;  /* 0x0000000000267882 */ /* 0x000fe20000000000 */
[----:B------:R-:W-:Y:S01]  /*11930*/  UMOV UR39, 0x4208490 ;  /* 0x0420849000277882 */ /* 0x000fe20000000000 */
[----:B------:R-:W-:Y:S01]  /*11940*/  UMOV UR4, UR8 ;  /* 0x0000000800047c82 */ /* 0x000fe20008000000 */
[----:B------:R-:W-:Y:S01]  /*11950*/  UMOV UR5, URZ ;  /* 0x000000ff00057c82 */ /* 0x000fe20008000000 */
[----:B------:R1:W-:Y:S01]  /*11960*/  UTCQMMA gdesc[UR14], gdesc[UR16], tmem[UR7], tmem[UR34], idesc[UR35], !UPT ;  /* 0x00ff22100e0075ea */ /* 0x0003e2000f800307 */
[----:B------:R-:W-:Y:S01]  /*11970*/  UMOV UR40, 0x0 ;  /* 0x0000000000287882 */ /* 0x000fe20000000000 */
[----:B------:R-:W-:Y:S01]  /*11980*/  UMOV UR41, 0x4208490 ;  /* 0x0420849000297882 */ /* 0x000fe20000000000 */
[----:B------:R1:W-:Y:S01]  /*11990*/  UTCQMMA gdesc[UR32], gdesc[UR30], tmem[UR7], tmem[UR36], idesc[UR37], UPT ;  /* 0x00ff241e200075ea */ /* 0x0003e2000b800307 */
[----:B------:R-:W-:Y:S01]  /*119a0*/  UMOV UR4, UR4 ;  /* 0x0000000400047c82 */ /* 0x000fe20008000000 */
[----:B------:R1:W-:Y:S01]  /*119b0*/  UTCQMMA gdesc[UR18], gdesc[UR20], tmem[UR7], tmem[UR38], idesc[UR39], UPT ;  /* 0x00ff2614120075ea */ /* 0x0003e2000b800307 */
[----:B------:R1:W-:Y:S01]  /*119c0*/  UTCQMMA gdesc[UR26], gdesc[UR28], tmem[UR7], tmem[UR40], idesc[UR41], UPT ;  /* 0x00ff281c1a0075ea */ /* 0x0003e2000b800307 */
[----:B------:R1:W-:Y:S01]  /*119d0*/  UTCBAR [UR4], URZ ;  /* 0x000000ff040073e9 */ /* 0x0003e200080000ff */
[----:B------:R-:W-:Y:S01]  /*119e0*/  NOP ;  /* 0x0000000000007918 */ /* 0x000fe20000000000 */
.L_x_6:
[----:B-1----:R-:W-:Y:S01]  /*119f0*/  UMOV UR4, URZ ;  /* 0x000000ff00047c82 */ /* 0x002fe20008000000 */
[----:B------:R-:W-:Y:S05]  /*11a00*/  BRA.U !UP2, `(.L_x_7) ;  /* 0x000000b90a087547 */ /* 0x000fea000b800000 */
[----:B------:R-:W-:Y:S01]  /*11a10*/  USHF.R.S32.HI UR6, URZ, 0x1f, UR25 ;  /* 0x0000001fff067899 */ /* 0x000fe20008011419 */
[----:B0-----:R-:W-:Y:S01]  /*11a20*/  IMAD.MOV.U32 R2, RZ, RZ, RZ ;  /* 0x000000ffff027224 */ /* 0x001fe200078e00ff */
[----:B------:R-:W-:Y:S02]  /*11a30*/  USHF.L.U32 UR18, UR12, 0x7, URZ ;  /* 0x000000070c127899 */ /* 0x000fe400080006ff */
[----:B------:R-:W-:Y:S02]  /*11a40*/  UIADD3 UR9, UPT, UPT, UR10, 0xa000, URZ ;  /* 0x0000a0000a097890 */ /* 0x000fe4000fffe0ff */
[----:B------:R-:W-:Y:S02]  /*11a50*/  UIADD3 UR12, UPT, UPT, UR10, 0x4000, URZ ;  /* 0x000040000a0c7890 */ /* 0x000fe4000fffe0ff */
[----:B------:R-:W-:Y:S02]  /*11a60*/  ULEA.HI UR6, UR6, UR25, URZ, 0x7 ;  /* 0x0000001906067291 */ /* 0x000fe4000f8f38ff */
[----:B------:R-:W-:-:S02]  /*11a70*/  USHF.R.U32.HI UR9, URZ, 0x4, UR9 ;  /* 0x00000004ff097899 */ /* 0x000fc40008011609 */
[----:B------:R-:W-:Y:S02]  /*11a80*/  USHF.R.U32.HI UR14, URZ, 0x4, UR12 ;  /* 0x00000004ff0e7899 */ /* 0x000fe4000801160c */
[----:B------:R-:W-:Y:S02]  /*11a90*/  USHF.R.S32.HI UR6, URZ, 0x7, UR6 ;  /* 0x00000007ff067899 */ /* 0x000fe40008011406 */
[----:B------:R-:W-:Y:S02]  /*11aa0*/  USGXT.U32 UR12, UR9, 0xe ;  /* 0x0000000e090c789a */ /* 0x000fe40008000000 */
[----:B------:R-:W-:Y:S02]  /*11ab0*/  USGXT.U32 UR14, UR14, 0xe ;  /* 0x0000000e0e0e789a */ /* 0x000fe40008000000 */
[----:B------:R-:W-:Y:S02]  /*11ac0*/  UISETP.LT.AND UP4, UPT, UR6, 0x2, UPT ;  /* 0x000000020600788c */ /* 0x000fe4000bf81270 */
[----:B------:R-:W-:-:S02]  /*11ad0*/  UIADD3 UR28, UP2, UPT, UR12, 0x80, URZ ;  /* 0x000000800c1c7890 */ /* 0x000fc4000ff5e0ff */
[----:B------:R-:W-:Y:S02]  /*11ae0*/  UIADD3 UR26, UP3, UPT, UR14, 0x2, URZ ;  /* 0x000000020e1a7890 */ /* 0x000fe4000ff7e0ff */
[----:B------:R-:W-:Y:S01]  /*11af0*/  USEL UR6, UR6, 0x2, !UP4 ;  /* 0x0000000206067887 */ /* 0x000fe2000e000000 */
[----:B------:R-:W-:Y:S01]  /*11b00*/  UMOV UR4, URZ ;  /* 0x000000ff00047c82 */ /* 0x000fe20008000000 */
[----:B------:R-:W-:Y:S01]  /*11b10*/  UMOV UR5, URZ ;  /* 0x000000ff00057c82 */ /* 0x000fe20008000000 */
[----:B------:R-:W-:Y:S02]  /*11b20*/  USHF.L.U32 UR19, UR13, 0x7, URZ ;  /* 0x000000070d137899 */ /* 0x000fe400080006ff */
[----:B------:R-:W-:Y:S02]  /*11b30*/  UIADD3.X UR29, UPT, UPT, UR4, -0x7fffbfe0, URZ, UP2, !UPT ;  /* 0x80004020041d7890 */ /* 0x000fe400097fe4ff */
[----:B------:R-:W-:Y:S02]  /*11b40*/  UIADD3.X UR27, UPT, UPT, UR5, 0x40004040, URZ, UP3, !UPT ;  /* 0x40004040051b7890 */ /* 0x000fe40009ffe4ff */
[----:B------:R-:W-:Y:S01]  /*11b50*/  UIADD3 UR20, UPT, UPT, UR6, -0x2, URZ ;  /* 0xfffffffe06147890 */ /* 0x000fe2000fffe0ff */
[----:B------:R-:W0:Y:S01]  /*11b60*/  LDCU UR40, c[0x0][0x3a0] ;  /* 0x00007400ff2877ac */ /* 0x000e220008000800 */
[----:B------:R-:W-:-:S02]  /*11b70*/  USHF.R.S32.HI UR38, URZ, 0x1f, UR18 ;  /* 0x0000001fff267899 */ /* 0x000fc40008011412 */
[----:B------:R-:W-:Y:S02]  /*11b80*/  USHF.R.S32.HI UR39, URZ, 0x1f, UR19 ;  /* 0x0000001fff277899 */ /* 0x000fe40008011413 */
[----:B------:R-:W-:Y:S02]  /*11b90*/  UIADD3.64 UR30, UPT, UPT, UR28, 0x80, URZ ;  /* 0x000000801c1e7897 */ /* 0x000fe4000fffe0ff */
[----:B------:R-:W-:Y:S02]  /*11ba0*/  UIADD3.64 UR32, UPT, UPT, UR26, 0x2, URZ ;  /* 0x000000021a207897 */ /* 0x000fe4000fffe0ff */
[----:B------:R-:W-:Y:S02]  /*11bb0*/  UIADD3.64 UR34, UPT, UPT, UR28, 0x100, URZ ;  /* 0x000001001c227897 */ /* 0x000fe4000fffe0ff */
[----:B------:R-:W-:Y:S01]  /*11bc0*/  UIADD3.64 UR36, UPT, UPT, UR26, 0x4, URZ ;  /* 0x000000041a247897 */ /* 0x000fe2000fffe0ff */
[----:B------:R-:W-:Y:S01]  /*11bd0*/  UMOV UR21, 0x1 ;  /* 0x0000000100157882 */ /* 0x000fe20000000000 */
[----:B------:R-:W-:-:S10]  /*11be0*/  UMOV UR6, URZ ;  /* 0x000000ff00067c82 */ /* 0x000fd40008000000 */
.L_x_10:
        /* <DEDUP_REMOVED lines=11> */
[----:B------:R-:W1:Y:S03]  /*11ca0*/  S2R R8, SR_TID.X ;  /* 0x0000000000087919 */ /* 0x000e660000002100 */
[----:B------:R-:W4:Y:S04]  /*11cb0*/  LDL.LU R7, [R1+0x45c] ;  /* 0x00045c0001077983 */ /* 0x000f280000300800 */
[----:B------:R-:W4:Y:S01]  /*11cc0*/  LDL.LU R6, [R1+0x180] ;  /* 0x0001800001067983 */ /* 0x000f220000300800 */
[----:B------:R-:W-:Y:S01]  /*11cd0*/  UIADD3 UR24, UPT, UPT, UR6, 0x1, URZ ;  /* 0x0000000106187890 */ /* 0x000fe2000fffe0ff */
[----:B------:R-:W-:-:S03]  /*11ce0*/  IMAD.U32 R2, R2, -0x80000000, RZ ;  /* 0x8000000002027824 */ /* 0x000fc600078e00ff */
[----:B0-----:R-:W-:Y:S01]  /*11cf0*/  UIMAD UR4, UR24, -0x80, UR40 ;  /* 0xffffff80180478a4 */ /* 0x001fe2000f8e0228 */
[----:B-1----:R-:W-:-:S04]  /*11d00*/  SHF.R.U32.HI R3, RZ, 0x6, R8 ;  /* 0x00000006ff037819 */ /* 0x002fc80000011608 */
[----:B------:R-:W-:-:S04]  /*11d10*/  SGXT.U32 R3, R3, 0x1 ;  /* 0x000000010303781a */ /* 0x000fc80000000000 */
[----:B------:R-:W-:Y:S02]  /*11d20*/  ISETP.GE.AND P0, PT, R3, UR4, PT ;  /* 0x0000000403007c0c */ /* 0x000fe4000bf06270 */
[----:B--2---:R-:W-:Y:S02]  /*11d30*/  IADD3 R17, P6, PT, R17, UR19, RZ ;  /* 0x0000001311117c10 */ /* 0x004fe4000ffde0ff */
[----:B---3--:R-:W-:-:S03]  /*11d40*/  IADD3 R16, P1, PT, R16, UR19, RZ ;  /* 0x0000001310107c10 */ /* 0x008fc6000ff3e0ff */
[----:B------:R-:W-:Y:S01]  /*11d50*/  STL [R1+0x4b8], R17 ;  /* 0x0004b81101007387 */ /* 0x000fe20000100800 */
[----:B----4-:R-:W-:-:S03]  /*11d60*/  IADD3 R15, P3, PT, R15, UR19, RZ ;  /* 0x000000130f0f7c10 */ /* 0x010fc6000ff7e0ff */
[----:B------:R-:W-:Y:S01]  /*11d70*/  STL [R1+0x470], R16 ;  /* 0x0004701001007387 */ /* 0x000fe20000100800 */
[----:B------:R-:W-:-:S03]  /*11d80*/  IADD3 R14, P4, PT, R14, UR19, RZ ;  /* 0x000000130e0e7c10 */ /* 0x000fc6000ff9e0ff */
[----:B------:R-:W-:Y:S01]  /*11d90*/  STL [R1+0x468], R15 ;  /* 0x0004680f01007387 */ /* 0x000fe20000100800 */
[----:B------:R-:W-:-:S03]  /*11da0*/  IADD3 R13, P5, PT, R13, UR19, RZ ;  /* 0x000000130d0d7c10 */ /* 0x000fc6000ffbe0ff */
[----:B------:R-:W-:Y:S01]  /*11db0*/  STL [R1+0x460], R14 ;  /* 0x0004600e01007387 */ /* 0x000fe20000100800 */
[----:B------:R-:W-:-:S03]  /*11dc0*/  IADD3.X R12, PT, PT, R12, UR39, RZ, P6, !PT ;  /* 0x000000270c0c7c10 */ /* 0x000fc6000b7fe4ff */
[----:B------:R-:W-:Y:S01]  /*11dd0*/  STL [R1+0x458], R13 ;  /* 0x0004580d01007387 */ /* 0x000fe20000100800 */
[----:B------:R-:W-:Y:S02]  /*11de0*/  IADD3 R9, P6, PT, R9, UR19, RZ ;  /* 0x0000001309097c10 */ /* 0x000fe4000ffde0ff */
[----:B------:R-:W-:-:S03]  /*11df0*/  IADD3.X R5, PT, PT, R5, UR39, RZ, P1, !PT ;  /* 0x0000002705057c10 */ /* 0x000fc60008ffe4ff */
[----:B------:R0:W-:Y:S01]  /*11e00*/  STL [R1+0x450], R9 ;  /* 0x0004500901007387 */ /* 0x0001e20000100800 */
[----:B------:R-:W-:-:S03]  /*11e10*/  IADD3 R11, P1, PT, R11, UR19, RZ ;  /* 0x000000130b0b7c10 */ /* 0x000fc6000ff3e0ff */
[----:B------:R-:W-:Y:S01]  /*11e20*/  STL [R1+0x4b4], R12 ;  /* 0x0004b40c01007387 */ /* 0x000fe20000100800 */
[----:B------:R-:W-:-:S03]  /*11e30*/  IADD3.X R10, PT, PT, R10, UR39, RZ, P3, !PT ;  /* 0x000000270a0a7c10 */ /* 0x000fc60009ffe4ff */
[----:B0-----:R-:W2:Y:S01]  /*11e40*/  LDL.LU R9, [R1+0x454] ;  /* 0x0004540001097983 */ /* 0x001ea20000300800 */
[----:B------:R-:W-:-:S03]  /*11e50*/  IADD3 R4, P3, PT, R4, UR19, RZ ;  /* 0x0000001304047c10 */ /* 0x000fc6000ff7e0ff */
[----:B------:R0:W-:Y:S04]  /*11e60*/  STL [R1+0x46c], R5 ;  /* 0x00046c0501007387 */ /* 0x0001e80000100800 */
[----:B0-----:R-:W3:Y:S04]  /*11e70*/  LDL.LU R5, [R1+0x448] ;  /* 0x0004480001057983 */ /* 0x001ee80000300800 */
[----:B------:R-:W4:Y:S04]  /*11e80*/  LDL.LU R30, [R1+0x44c] ;  /* 0x00044c00011e7983 */ /* 0x000f280000300800 */
[----:B------:R-:W-:Y:S04]  /*11e90*/  STL [R1+0x478], R11 ;  /* 0x0004780b01007387 */ /* 0x000fe80000100800 */
[----:B------:R0:W-:Y:S04]  /*11ea0*/  STL [R1+0x4b0], R4 ;  /* 0x0004b00401007387 */ /* 0x0001e80000100800 */
[----:B------:R-:W-:Y:S04]  /*11eb0*/  STL [R1+0x464], R10 ;  /* 0x0004640a01007387 */ /* 0x000fe80000100800 */
[----:B0-----:R-:W4:Y:S01]  /*11ec0*/  LDL.LU R4, [R1+0x440] ;  /* 0x0004400001047983 */ /* 0x001f220000300800 */
[----:B------:R-:W-:-:S03]  /*11ed0*/  IADD3.X R7, PT, PT, R7, UR39, RZ, P4, !PT ;  /* 0x0000002707077c10 */ /* 0x000fc6000a7fe4ff */
[----:B------:R-:W4:Y:S01]  /*11ee0*/  LDL.LU R3, [R1+0x474] ;  /* 0x0004740001037983 */ /* 0x000f220000300800 */
[----:B------:R-:W-:-:S03]  /*11ef0*/  IADD3 R6, P4, PT, R6, UR19, RZ ;  /* 0x0000001306067c10 */ /* 0x000fc6000ff9e0ff */
[----:B------:R-:W4:Y:S04]  /*11f00*/  LDL.LU R29, [R1+0x438] ;  /* 0x00043800011d7983 */ /* 0x000f280000300800 */
[----:B------:R0:W-:Y:S04]  /*11f10*/  STL [R1+0x45c], R7 ;  /* 0x00045c0701007387 */ /* 0x0001e80000100800 */
[----:B------:R-:W4:Y:S04]  /*11f20*/  LDL.LU R28, [R1+0x4ac] ;  /* 0x0004ac00011c7983 */ /* 0x000f280000300800 */
[----:B------:R-:W4:Y:S04]  /*11f30*/  LDL.LU R27, [R1+0x430] ;  /* 0x00043000011b7983 */ /* 0x000f280000300800 */
[----:B------:R1:W-:Y:S04]  /*11f40*/  STL [R1+0x180], R6 ;  /* 0x0001800601007387 */ /* 0x0003e80000100800 */
        /* <DEDUP_REMOVED lines=16> */
[----:B0-----:R-:W4:Y:S04]  /*12050*/  LDL.LU R7, [R1+0x41c] ;  /* 0x00041c0001077983 */ /* 0x001f280000300800 */
[----:B-1----:R-:W4:Y:S04]  /*12060*/  LDL.LU R6, [R1+0x3f8] ;  /* 0x0003f80001067983 */ /* 0x002f280000300800 */
[----:B------:R-:W4:Y:S01]  /*12070*/  LDL.LU R10, [R1+0x414] ;  /* 0x00041400010a7983 */ /* 0x000f220000300800 */
[----:B--2---:R-:W-:-:S05]  /*12080*/  IADD3.X R9, PT, PT, R9, UR39, RZ, P5, !PT ;  /* 0x0000002709097c10 */ /* 0x004fca000affe4ff */
[----:B------:R0:W-:Y:S01]  /*12090*/  STL [R1+0x454], R9 ;  /* 0x0004540901007387 */ /* 0x0001e20000100800 */
[----:B---3--:R-:W-:-:S03]  /*120a0*/  IADD3 R5, P5, PT, R5, UR19, RZ ;  /* 0x0000001305057c10 */ /* 0x008fc6000ffbe0ff */
[----:B0-----:R-:W2:Y:S01]  /*120b0*/  LDL.LU R9, [R1+0x498] ;  /* 0x0004980001097983 */ /* 0x001ea20000300800 */
[----:B----4-:R-:W-:-:S03]  /*120c0*/  IADD3.X R30, PT, PT, R30, UR39, RZ, P6, !PT ;  /* 0x000000271e1e7c10 */ /* 0x010fc6000b7fe4ff */
[----:B------:R0:W-:Y:S04]  /*120d0*/  STL [R1+0x448], R5 ;  /* 0x0004480501007387 */ /* 0x0001e80000100800 */
[----:B0-----:R-:W3:Y:S01]  /*120e0*/  LDL.LU R5, [R1+0x40c] ;  /* 0x00040c0001057983 */ /* 0x001ee20000300800 */
[----:B------:R-:W-:Y:S02]  /*120f0*/  IADD3 R4, P6, PT, R4, UR19, RZ ;  /* 0x0000001304047c10 */ /* 0x000fe4000ffde0ff */
[----:B------:R-:W-:-:S03]  /*12100*/  IADD3.X R3, PT, PT, R3, UR39, RZ, P1, !PT ;  /* 0x0000002703037c10 */ /* 0x000fc60008ffe4ff */
[----:B------:R0:W-:Y:S04]  /*12110*/  STL [R1+0x440], R4 ;  /* 0x0004400401007387 */ /* 0x0001e80000100800 */
[----:B0-----:R-:W4:Y:S04]  /*12120*/  LDL.LU R4, [R1+0x490] ;  /* 0x0004900001047983 */ /* 0x001f280000300800 */
[----:B------:R-:W-:Y:S04]  /*12130*/  STL [R1+0x44c], R30 ;  /* 0x00044c1e01007387 */ /* 0x000fe80000100800 */
[----:B------:R0:W-:Y:S04]  /*12140*/  STL [R1+0x474], R3 ;  /* 0x0004740301007387 */ /* 0x0001e80000100800 */
[----:B0-----:R-:W4:Y:S01]  /*12150*/  LDL.LU R3, [R1+0x404] ;  /* 0x0004040001037983 */ /* 0x001f220000300800 */
[----:B------:R-:W-:-:S02]  /*12160*/  IADD3 R29, P1, PT, R29, UR19, RZ ;  /* 0x000000131d1d7c10 */ /* 0x000fc4000ff3e0ff */
[----:B------:R-:W-:Y:S02]  /*12170*/  IADD3.X R28, PT, PT, R28, UR39, RZ, P3, !PT ;  /* 0x000000271c1c7c10 */ /* 0x000fe40009ffe4ff */
[----:B------:R-:W-:Y:S02]  /*12180*/  IADD3 R27, P3, PT, R27, UR19, RZ ;  /* 0x000000131b1b7c10 */ /* 0x000fe4000ff7e0ff */
[----:B------:R-:W-:Y:S01]  /*12190*/  IADD3.X R26, PT, PT, R26, UR39, RZ, P4, !PT ;  /* 0x000000271a1a7c10 */ /* 0x000fe2000a7fe4ff */
[----:B------:R-:W-:Y:S01]  /*121a0*/  STL [R1+0x438], R29 ;  /* 0x0004381d01007387 */ /* 0x000fe20000100800 */
[----:B------:R-:W-:Y:S02]  /*121b0*/  IADD3 R25, P4, PT, R25, UR19, RZ ;  /* 0x0000001319197c10 */ /* 0x000fe4000ff9e0ff */
[----:B------:R-:W-:Y:S01]  /*121c0*/  IADD3.X R24, PT, PT, R24, UR39, RZ, P5, !PT ;  /* 0x0000002718187c10 */ /* 0x000fe2000affe4ff */
[----:B------:R-:W-:Y:S01]  /*121d0*/  STL [R1+0x4ac], R28 ;  /* 0x0004ac1c01007387 */ /* 0x000fe20000100800 */
[----:B------:R-:W-:-:S02]  /*121e0*/  IADD3 R23, P5, PT, R23, UR19, RZ ;  /* 0x0000001317177c10 */ /* 0x000fc4000ffbe0ff */
[----:B------:R-:W-:Y:S01]  /*121f0*/  IADD3.X R22, PT, PT, R22, UR39, RZ, P6, !PT ;  /* 0x0000002716167c10 */ /* 0x000fe2000b7fe4ff */
[----:B------:R-:W-:Y:S01]  /*12200*/  STL [R1+0x430], R27 ;  /* 0x0004301b01007387 */ /* 0x000fe20000100800 */
[----:B------:R-:W-:Y:S02]  /*12210*/  IADD3 R21, P6, PT, R21, UR19, RZ ;  /* 0x0000001315157c10 */ /* 0x000fe4000ffde0ff */
[----:B------:R-:W-:Y:S01]  /*12220*/  IADD3.X R20, PT, PT, R20, UR39, RZ, P1, !PT ;  /* 0x0000002714147c10 */ /* 0x000fe20008ffe4ff */
[----:B------:R-:W-:Y:S01]  /*12230*/  STL [R1+0x17c], R26 ;  /* 0x00017c1a01007387 */ /* 0x000fe20000100800 */
[----:B------:R-:W-:-:S03]  /*12240*/  IADD3 R19, P1, PT, R19, UR19, RZ ;  /* 0x0000001313137c10 */ /* 0x000fc6000ff3e0ff */
[----:B------:R-:W-:Y:S01]  /*12250*/  STL [R1+0x428], R25 ;  /* 0x0004281901007387 */ /* 0x000fe20000100800 */
[----:B------:R-:W-:-:S03]  /*12260*/  IADD3.X R18, PT, PT, R18, UR39, RZ, P3, !PT ;  /* 0x0000002712127c10 */ /* 0x000fc60009ffe4ff */
        /* <DEDUP_REMOVED lines=12> */
[----:B------:R-:W-:Y:S04]  /*12330*/  STL [R1+0x42c], R18 ;  /* 0x00042c1201007387 */ /* 0x000fe80000100800 */
[----:B------:R-:W-:Y:S01]  /*12340*/  STL [R1+0x418], R17 ;  /* 0x0004181101007387 */ /* 0x000fe20000100800 */
[----:B------:R-:W-:Y:S02]  /*12350*/  IADD3 R11, P6, PT, R11, UR19, RZ ;  /* 0x000000130b0b7c10 */ /* 0x000fe4000ffde0ff */
[----:B------:R-:W-:Y:S01]  /*12360*/  IADD3.X R7, PT, PT, R7, UR39, RZ, P1, !PT ;  /* 0x0000002707077c10 */ /* 0x000fe20008ffe4ff */
[----:B------:R-:W-:Y:S04]  /*12370*/  STL [R1+0x424], R16 ;  /* 0x0004241001007387 */ /* 0x000fe80000100800 */
[----:B------:R-:W-:Y:S01]  /*12380*/  STL [R1+0x410], R15 ;  /* 0x0004100f01007387 */ /* 0x000fe20000100800 */
[----:B------:R-:W-:-:S03]  /*12390*/  IADD3 R6, P1, PT, R6, UR19, RZ ;  /* 0x0000001306067c10 */ /* 0x000fc6000ff3e0ff */
[----:B------:R-:W-:Y:S04]  /*123a0*/  STL [R1+0x4a4], R14 ;  /* 0x0004a40e01007387 */ /* 0x000fe80000100800 */
[----:B------:R-:W-:Y:S01]  /*123b0*/  STL [R1+0x408], R13 ;  /* 0x0004080d01007387 */ /* 0x000fe20000100800 */
[----:B------:R-:W-:-:S03]  /*123c0*/  IADD3.X R10, PT, PT, R10, UR39, RZ, P3, !PT ;  /* 0x000000270a0a7c10 */ /* 0x000fc60009ffe4ff */
[----:B------:R-:W-:Y:S04]  /*123d0*/  STL [R1+0x49c], R12 ;  /* 0x00049c0c01007387 */ /* 0x000fe80000100800 */
[----:B------:R0:W-:Y:S04]  /*123e0*/  STL [R1+0x41c], R7 ;  /* 0x00041c0701007387 */ /* 0x0001e80000100800 */
[----:B------:R-:W-:Y:S04]  /*123f0*/  STL [R1+0x400], R11 ;  /* 0x0004000b01007387 */ /* 0x000fe80000100800 */
[----:B0-----:R-:W4:Y:S04]  /*12400*/  LDL.LU R7, [R1+0x3f0] ;  /* 0x0003f00001077983 */ /* 0x001f280000300800 */
[----:B------:R0:W-:Y:S04]  /*12410*/  STL [R1+0x3f8], R6 ;  /* 0x0003f80601007387 */ /* 0x0001e80000100800 */
[----:B0-----:R-:W4:Y:S04]  /*12420*/  LDL.LU R6, [R1+0x3fc] ;  /* 0x0003fc0001067983 */ /* 0x001f280000300800 */
[----:B------:R-:W4:Y:S04]  /*12430*/  LDL.LU R30, [R1+0x3e8] ;  /* 0x0003e800011e7983 */ /* 0x000f280000300800 */
[----:B------:R-:W-:Y:S01]  /*12440*/  STL [R1+0x414], R10 ;  /* 0x0004140a01007387 */ /* 0x000fe20000100800 */
[----:B--2---:R-:W-:-:S02]  /*12450*/  IADD3 R9, P3, PT, R9, UR19, RZ ;  /* 0x0000001309097c10 */ /* 0x004fc4000ff7e0ff */
[----:B---3--:R-:W-:-:S05]  /*12460*/  IADD3.X R5, PT, PT, R5, UR39, RZ, P4, !PT ;  /* 0x0000002705057c10 */ /* 0x008fca000a7fe4ff */
[----:B------:R0:W-:Y:S04]  /*12470*/  STL [R1+0x40c], R5 ;  /* 0x00040c0501007387 */ /* 0x0001e80000100800 */
[----:B------:R-:W-:Y:S04]  /*12480*/  STL [R1+0x498], R9 ;  /* 0x0004980901007387 */ /* 0x000fe80000100800 */
[----:B0-----:R-:W2:Y:S01]  /*12490*/  LDL.LU R5, [R1+0x3f4] ;  /* 0x0003f40001057983 */ /* 0x001ea20000300800 */
[----:B----4-:R-:W-:-:S05]  /*124a0*/  IADD3 R4, P4, PT, R4, UR19, RZ ;  /* 0x0000001304047c10 */ /* 0x010fca000ff9e0ff */
[----:B------:R0:W-:Y:S04]  /*124b0*/  STL [R1+0x490], R4 ;  /* 0x0004900401007387 */ /* 0x0001e80000100800 */
[----:B0-----:R-:W3:Y:S01]  /*124c0*/  LDL.LU R4, [R1+0x3e0] ;  /* 0x0003e00001047983 */ /* 0x001ee20000300800 */
[----:B------:R-:W-:-:S03]  /*124d0*/  IADD3.X R3, PT, PT, R3, UR39, RZ, P5, !PT ;  /* 0x0000002703037c10 */ /* 0x000fc6000affe4ff */
[----:B------:R-:W4:Y:S04]  /*124e0*/  LDL.LU R29, [R1+0x494] ;  /* 0x00049400011d7983 */ /* 0x000f280000300800 */
        /* <DEDUP_REMOVED lines=21> */
[----:B------:R-:W4:Y:S01]  /*12640*/  LDL.LU R10, [R1+0x398] ;  /* 0x00039800010a7983 */ /* 0x000f220000300800 */
[----:B------:R-:W-:-:S05]  /*12650*/  IADD3 R7, P5, PT, R7, UR19, RZ ;  /* 0x0000001307077c10 */ /* 0x000fca000ffbe0ff */
[----:B------:R0:W-:Y:S01]  /*12660*/  STL [R1+0x3f0], R7 ;  /* 0x0003f00701007387 */ /* 0x0001e20000100800 */
[----:B------:R-:W-:-:S03]  /*12670*/  IADD3.X R6, PT, PT, R6, UR39, RZ, P6, !PT ;  /* 0x0000002706067c10 */ /* 0x000fc6000b7fe4ff */
[----:B0-----:R-:W4:Y:S04]  /*12680*/  LDL.LU R7, [R1+0x3b4] ;  /* 0x0003b40001077983 */ /* 0x001f280000300800 */
[----:B------:R0:W-:Y:S01]  /*12690*/  STL [R1+0x3fc], R6 ;  /* 0x0003fc0601007387 */ /* 0x0001e20000100800 */
[----:B------:R-:W-:-:S03]  /*126a0*/  IADD3 R30, P6, PT, R30, UR19, RZ ;  /* 0x000000131e1e7c10 */ /* 0x000fc6000ffde0ff */
[----:B0-----:R-:W4:Y:S01]  /*126b0*/  LDL.LU R6, [R1+0x390] ;  /* 0x0003900001067983 */ /* 0x001f220000300800 */
[----:B--2---:R-:W-:-:S05]  /*126c0*/  IADD3.X R5, PT, PT, R5, UR39, RZ, P1, !PT ;  /* 0x0000002705057c10 */ /* 0x004fca0008ffe4ff */
[----:B------:R0:W-:Y:S04]  /*126d0*/  STL [R1+0x3f4], R5 ;  /* 0x0003f40501007387 */ /* 0x0001e80000100800 */
[----:B0-----:R-:W2:Y:S01]  /*126e0*/  LDL.LU R5, [R1+0x3ac] ;  /* 0x0003ac0001057983 */ /* 0x001ea20000300800 */
[----:B---3--:R-:W-:-:S03]  /*126f0*/  IADD3 R4, P1, PT, R4, UR19, RZ ;  /* 0x0000001304047c10 */ /* 0x008fc6000ff3e0ff */
[----:B------:R-:W-:Y:S01]  /*12700*/  STL [R1+0x3e8], R30 ;  /* 0x0003e81e01007387 */ /* 0x000fe20000100800 */
[----:B----4-:R-:W-:-:S03]  /*12710*/  IADD3.X R29, PT, PT, R29, UR39, RZ, P3, !PT ;  /* 0x000000271d1d7c10 */ /* 0x010fc60009ffe4ff */
[----:B------:R0:W-:Y:S01]  /*12720*/  STL [R1+0x3e0], R4 ;  /* 0x0003e00401007387 */ /* 0x0001e20000100800 */
[----:B------:R-:W-:Y:S02]  /*12730*/  IADD3 R28, P3, PT, R28, UR19, RZ ;  /* 0x000000131c1c7c10 */ /* 0x000fe4000ff7e0ff */
[----:B------:R-:W-:Y:S01]  /*12740*/  IADD3.X R27, PT, PT, R27, UR39, RZ, P4, !PT ;  /* 0x000000271b1b7c10 */ /* 0x000fe2000a7fe4ff */
[----:B0-----:R-:W3:Y:S01]  /*12750*/  LDL.LU R4, [R1+0x388] ;  /* 0x0003880001047983 */ /* 0x001ee20000300800 */
        /* <DEDUP_REMOVED lines=36> */
[----:B------:R0:W-:Y:S04]  /*129a0*/  STL [R1+0x3a0], R9 ;  /* 0x0003a00901007387 */ /* 0x0001e80000100800 */
[----:B------:R-:W-:Y:S04]  /*129b0*/  STL [R1+0x47c], R11 ;  /* 0x00047c0b01007387 */ /* 0x000fe80000100800 */
[----:B0-----:R-:W4:Y:S04]  /*129c0*/  LDL.LU R9, [R1+0x3a4] ;  /* 0x0003a40001097983 */ /* 0x001f280000300800 */
[----:B------:R0:W-:Y:S04]  /*129d0*/  STL [R1+0x3bc], R3 ;  /* 0x0003bc0301007387 */ /* 0x0001e80000100800 */
[----:B0-----:R-:W4:Y:S01]  /*129e0*/  LDL.LU R3, [R1+0x380] ;  /* 0x0003800001037983 */ /* 0x001f220000300800 */
[----:B------:R-:W-:-:S02]  /*129f0*/  IADD3 R10, P3, PT, R10, UR19, RZ ;  /* 0x000000130a0a7c10 */ /* 0x000fc4000ff7e0ff */
[----:B------:R-:W-:Y:S01]  /*12a00*/  IADD3.X R7, PT, PT, R7, UR39, RZ, P4, !PT ;  /* 0x0000002707077c10 */ /* 0x000fe2000a7fe4ff */
[----:B------:R-:W4:Y:S01]  /*12a10*/  LDL.LU R30, [R1+0x39c] ;  /* 0x00039c00011e7983 */ /* 0x000f220000300800 */
[----:B------:R-:W-:-:S03]  /*12a20*/  IADD3 R6, P4, PT, R6, UR19, RZ ;  /* 0x0000001306067c10 */ /* 0x000fc6000ff9e0ff */
[----:B------:R-:W-:Y:S04]  /*12a30*/  STL [R1+0x398], R10 ;  /* 0x0003980a01007387 */ /* 0x000fe80000100800 */
[----:B------:R0:W-:Y:S04]  /*12a40*/  STL [R1+0x390], R6 ;  /* 0x0003900601007387 */ /* 0x0001e80000100800 */
[----:B------:R-:W-:Y:S04]  /*12a50*/  STL [R1+0x3b4], R7 ;  /* 0x0003b40701007387 */ /* 0x000fe80000100800 */
[----:B0-----:R-:W4:Y:S01]  /*12a60*/  LDL.LU R6, [R1+0x378] ;  /* 0x0003780001067983 */ /* 0x001f220000300800 */
[----:B--2---:R-:W-:-:S05]  /*12a70*/  IADD3.X R5, PT, PT, R5, UR39, RZ, P5, !PT ;  /* 0x0000002705057c10 */ /* 0x004fca000affe4ff */
[----:B------:R0:W-:Y:S04]  /*12a80*/  STL [R1+0x3ac], R5 ;  /* 0x0003ac0501007387 */ /* 0x0001e80000100800 */
[----:B0-----:R-:W2:Y:S04]  /*12a90*/  LDL.LU R5, [R1+0x394] ;  /* 0x0003940001057983 */ /* 0x001ea80000300800 */
[----:B------:R-:W2:Y:S01]  /*12aa0*/  LDL.LU R29, [R1+0x370] ;  /* 0x00037000011d7983 */ /* 0x000ea20000300800 */
[----:B---3--:R-:W-:-:S03]  /*12ab0*/  IADD3 R4, P5, PT, R4, UR19, RZ ;  /* 0x0000001304047c10 */ /* 0x008fc6000ffbe0ff */
[----:B------:R-:W3:Y:S04]  /*12ac0*/  LDL.LU R28, [R1+0x38c] ;  /* 0x00038c00011c7983 */ /* 0x000ee80000300800 */
[----:B------:R-:W3:Y:S04]  /*12ad0*/  LDL.LU R27, [R1+0x368] ;  /* 0x00036800011b7983 */ /* 0x000ee80000300800 */
[----:B------:R0:W-:Y:S04]  /*12ae0*/  STL [R1+0x388], R4 ;  /* 0x0003880401007387 */ /* 0x0001e80000100800 */
[----:B------:R-:W3:Y:S04]  /*12af0*/  LDL.LU R26, [R1+0x384] ;  /* 0x00038400011a7983 */ /* 0x000ee80000300800 */
        /* <DEDUP_REMOVED lines=16> */
[----:B0-----:R-:W3:Y:S04]  /*12c00*/  LDL.LU R4, [R1+0x320] ;  /* 0x0003200001047983 */ /* 0x001ee80000300800 */
[----:B------:R-:W3:Y:S01]  /*12c10*/  LDL.LU R10, [R1+0x33c] ;  /* 0x00033c00010a7983 */ /* 0x000ee20000300800 */
[----:B----4-:R-:W-:-:S05]  /*12c20*/  IADD3.X R9, PT, PT, R9, UR39, RZ, P6, !PT ;  /* 0x0000002709097c10 */ /* 0x010fca000b7fe4ff */
[----:B------:R0:W-:Y:S01]  /*12c30*/  STL [R1+0x3a4], R9 ;  /* 0x0003a40901007387 */ /* 0x0001e20000100800 */
[----:B------:R-:W-:-:S03]  /*12c40*/  IADD3 R3, P6, PT, R3, UR19, RZ ;  /* 0x0000001303037c10 */ /* 0x000fc6000ffde0ff */
[----:B0-----:R-:W4:Y:S04]  /*12c50*/  LDL.LU R9, [R1+0x318] ;  /* 0x0003180001097983 */ /* 0x001f280000300800 */
[----:B------:R0:W-:Y:S04]  /*12c60*/  STL [R1+0x380], R3 ;  /* 0x0003800301007387 */ /* 0x0001e80000100800 */
[----:B0-----:R-:W4:Y:S01]  /*12c70*/  LDL.LU R3, [R1+0x334] ;  /* 0x0003340001037983 */ /* 0x001f220000300800 */
[----:B------:R-:W-:Y:S02]  /*12c80*/  IADD3.X R30, PT, PT, R30, UR39, RZ, P1, !PT ;  /* 0x000000271e1e7c10 */ /* 0x000fe40008ffe4ff */
[----:B------:R-:W-:-:S05]  /*12c90*/  IADD3 R6, P1, PT, R6, UR19, RZ ;  /* 0x0000001306067c10 */ /* 0x000fca000ff3e0ff */
[----:B------:R0:W-:Y:S04]  /*12ca0*/  STL [R1+0x378], R6 ;  /* 0x0003780601007387 */ /* 0x0001e80000100800 */
[----:B0-----:R-:W4:Y:S04]  /*12cb0*/  LDL.LU R6, [R1+0x310] ;  /* 0x0003100001067983 */ /* 0x001f280000300800 */
[----:B------:R-:W-:Y:S01]  /*12cc0*/  STL [R1+0x39c], R30 ;  /* 0x00039c1e01007387 */ /* 0x000fe20000100800 */
[----:B--2---:R-:W-:Y:S02]  /*12cd0*/  IADD3.X R5, PT, PT, R5, UR39, RZ, P3, !PT ;  /* 0x0000002705057c10 */ /* 0x004fe40009ffe4ff */
[----:B------:R-:W-:-:S03]  /*12ce0*/  IADD3 R29, P3, PT, R29, UR19, RZ ;  /* 0x000000131d1d7c10 */ /* 0x000fc6000ff7e0ff */
[----:B------:R0:W-:Y:S01]  /*12cf0*/  STL [R1+0x394], R5 ;  /* 0x0003940501007387 */ /* 0x0001e20000100800 */
[----:B---3--:R-:W-:Y:S02]  /*12d00*/  IADD3.X R28, PT, PT, R28, UR39, RZ, P4, !PT ;  /* 0x000000271c1c7c10 */ /* 0x008fe4000a7fe4ff */
[----:B------:R-:W-:Y:S01]  /*12d10*/  IADD3 R27, P4, PT, R27, UR19, RZ ;  /* 0x000000131b1b7c10 */ /* 0x000fe2000ff9e0ff */
[----:B0-----:R-:W2:Y:S01]  /*12d20*/  LDL.LU R5, [R1+0x32c] ;  /* 0x00032c0001057983 */ /* 0x001ea20000300800 */
        /* <DEDUP_REMOVED lines=35> */
[----:B------:R-:W-:Y:S04]  /*12f60*/  STL [R1+0x34c], R12 ;  /* 0x00034c0c01007387 */ /* 0x000fe80000100800 */
[----:B------:R0:W-:Y:S01]  /*12f70*/  STL [R1+0x344], R7 ;  /* 0x0003440701007387 */ /* 0x0001e20000100800 */
[----:B------:R-:W-:-:S03]  /*12f80*/  IADD3.X R10, PT, PT, R10, UR39, RZ, P4, !PT ;  /* 0x000000270a0a7c10 */ /* 0x000fc6000a7fe4ff */
[----:B------:R-:W-:Y:S04]  /*12f90*/  STL [R1+0x328], R11 ;  /* 0x0003280b01007387 */ /* 0x000fe80000100800 */
[----:B0-----:R-:W3:Y:S04]  /*12fa0*/  LDL.LU R7, [R1+0x308] ;  /* 0x0003080001077983 */ /* 0x001ee80000300800 */
[----:B------:R0:W-:Y:S01]  /*12fb0*/  STL [R1+0x320], R4 ;  /* 0x0003200401007387 */ /* 0x0001e20000100800 */
[----:B----4-:R-:W-:-:S03]  /*12fc0*/  IADD3 R9, P4, PT, R9, UR19, RZ ;  /* 0x0000001309097c10 */ /* 0x010fc6000ff9e0ff */
[----:B0-----:R-:W4:Y:S04]  /*12fd0*/  LDL.LU R4, [R1+0x324] ;  /* 0x0003240001047983 */ /* 0x001f280000300800 */
[----:B------:R-:W4:Y:S01]  /*12fe0*/  LDL.LU R30, [R1+0x300] ;  /* 0x00030000011e7983 */ /* 0x000f220000300800 */
[----:B------:R-:W-:-:S03]  /*12ff0*/  IADD3.X R3, PT, PT, R3, UR39, RZ, P5, !PT ;  /* 0x0000002703037c10 */ /* 0x000fc6000affe4ff */
[----:B------:R-:W-:Y:S04]  /*13000*/  STL [R1+0x33c], R10 ;  /* 0x00033c0a01007387 */ /* 0x000fe80000100800 */
[----:B------:R0:W-:Y:S04]  /*13010*/  STL [R1+0x334], R3 ;  /* 0x0003340301007387 */ /* 0x0001e80000100800 */
[----:B------:R-:W-:Y:S04]  /*13020*/  STL [R1+0x318], R9 ;  /* 0x0003180901007387 */ /* 0x000fe80000100800 */
[----:B0-----:R-:W4:Y:S01]  /*13030*/  LDL.LU R3, [R1+0x31c] ;  /* 0x00031c0001037983 */ /* 0x001f220000300800 */
[----:B------:R-:W-:-:S05]  /*13040*/  IADD3 R6, P5, PT, R6, UR19, RZ ;  /* 0x0000001306067c10 */ /* 0x000fca000ffbe0ff */
[----:B------:R0:W-:Y:S04]  /*13050*/  STL [R1+0x310], R6 ;  /* 0x0003100601007387 */ /* 0x0001e80000100800 */
[----:B0-----:R-:W4:Y:S04]  /*13060*/  LDL.LU R6, [R1+0x2f8] ;  /* 0x0002f80001067983 */ /* 0x001f280000300800 */
[----:B------:R-:W4:Y:S04]  /*13070*/  LDL.LU R29, [R1+0x314] ;  /* 0x00031400011d7983 */ /* 0x000f280000300800 */
[----:B------:R-:W4:Y:S04]  /*13080*/  LDL.LU R28, [R1+0x2f0] ;  /* 0x0002f000011c7983 */ /* 0x000f280000300800 */
[----:B------:R-:W4:Y:S01]  /*13090*/  LDL.LU R27, [R1+0x30c] ;  /* 0x00030c00011b7983 */ /* 0x000f220000300800 */
[----:B--2---:R-:W-:-:S05]  /*130a0*/  IADD3.X R5, PT, PT, R5, UR39, RZ, P6, !PT ;  /* 0x0000002705057c10 */ /* 0x004fca000b7fe4ff */
[----:B------:R0:W-:Y:S04]  /*130b0*/  STL [R1+0x32c], R5 ;  /* 0x00032c0501007387 */ /* 0x0001e80000100800 */
[----:B------:R-:W2:Y:S04]  /*130c0*/  LDL.LU R26, [R1+0x2e8] ;  /* 0x0002e800011a7983 */ /* 0x000ea80000300800 */
        /* <DEDUP_REMOVED lines=16> */
[----:B0-----:R-:W2:Y:S04]  /*131d0*/  LDL.LU R5, [R1+0x2c4] ;  /* 0x0002c40001057983 */ /* 0x001ea80000300800 */
[----:B------:R-:W2:Y:S01]  /*131e0*/  LDL.LU R10, [R1+0x2a0] ;  /* 0x0002a000010a7983 */ /* 0x000ea20000300800 */
[----:B---3--:R-:W-:-:S05]  /*131f0*/  IADD3 R7, P6, PT, R7, UR19, RZ ;  /* 0x0000001307077c10 */ /* 0x008fca000ffde0ff */
[----:B------:R0:W-:Y:S01]  /*13200*/  STL [R1+0x308], R7 ;  /* 0x0003080701007387 */ /* 0x0001e20000100800 */
[----:B----4-:R-:W-:-:S03]  /*13210*/  IADD3.X R4, PT, PT, R4, UR39, RZ, P1, !PT ;  /* 0x0000002704047c10 */ /* 0x010fc60008ffe4ff */
[----:B0-----:R-:W3:Y:S04]  /*13220*/  LDL.LU R7, [R1+0x2bc] ;  /* 0x0002bc0001077983 */ /* 0x001ee80000300800 */
[----:B------:R0:W-:Y:S04]  /*13230*/  STL [R1+0x324], R4 ;  /* 0x0003240401007387 */ /* 0x0001e80000100800 */
[----:B0-----:R-:W4:Y:S01]  /*13240*/  LDL.LU R4, [R1+0x298] ;  /* 0x0002980001047983 */ /* 0x001f220000300800 */
[----:B------:R-:W-:-:S05]  /*13250*/  IADD3.X R3, PT, PT, R3, UR39, RZ, P3, !PT ;  /* 0x0000002703037c10 */ /* 0x000fca0009ffe4ff */
[----:B------:R0:W-:Y:S04]  /*13260*/  STL [R1+0x31c], R3 ;  /* 0x00031c0301007387 */ /* 0x0001e80000100800 */
[----:B0-----:R-:W4:Y:S01]  /*13270*/  LDL.LU R3, [R1+0x2b4] ;  /* 0x0002b40001037983 */ /* 0x001f220000300800 */
[----:B------:R-:W-:Y:S02]  /*13280*/  IADD3 R30, P1, PT, R30, UR19, RZ ;  /* 0x000000131e1e7c10 */ /* 0x000fe4000ff3e0ff */
[----:B------:R-:W-:-:S03]  /*13290*/  IADD3 R6, P3, PT, R6, UR19, RZ ;  /* 0x0000001306067c10 */ /* 0x000fc6000ff7e0ff */
[----:B------:R-:W-:Y:S01]  /*132a0*/  STL [R1+0x300], R30 ;  /* 0x0003001e01007387 */ /* 0x000fe20000100800 */
[----:B------:R-:W-:-:S03]  /*132b0*/  IADD3.X R29, PT, PT, R29, UR39, RZ, P4, !PT ;  /* 0x000000271d1d7c10 */ /* 0x000fc6000a7fe4ff */
[----:B------:R0:W-:Y:S01]  /*132c0*/  STL [R1+0x2f8], R6 ;  /* 0x0002f80601007387 */ /* 0x0001e20000100800 */
[----:B------:R-:W-:Y:S02]  /*132d0*/  IADD3 R28, P4, PT, R28, UR19, RZ ;  /* 0x000000131c1c7c10 */ /* 0x000fe4000ff9e0ff */
[----:B------:R-:W-:Y:S01]  /*132e0*/  IADD3.X R27, PT, PT, R27, UR39, RZ, P5, !PT ;  /* 0x000000271b1b7c10 */ /* 0x000fe2000affe4ff */
[----:B0-----:R-:W4:Y:S04]  /*132f0*/  LDL.LU R6, [R1+0x290] ;  /* 0x0002900001067983 */ /* 0x001f280000300800 */
[----:B------:R-:W-:Y:S04]  /*13300*/  STL [R1+0x314], R29 ;  /* 0x0003141d01007387 */ /* 0x000fe80000100800 */
[----:B------:R-:W-:Y:S04]  /*13310*/  STL [R1+0x2f0], R28 ;  /* 0x0002f01c01007387 */ /* 0x000fe80000100800 */
[----:B------:R-:W-:Y:S01]  /*13320*/  STL [R1+0x30c], R27 ;  /* 0x00030c1b01007387 */ /* 0x000fe20000100800 */
[----:B--2---:R-:W-:-:S02]  /*13330*/  IADD3 R26, P5, PT, R26, UR19, RZ ;  /* 0x000000131a1a7c10 */ /* 0x004fc4000ffbe0ff */
        /* <DEDUP_REMOVED lines=26> */
[----:B------:R-:W-:Y:S02]  /*134e0*/  IADD3 R12, P1, PT, R12, UR19, RZ ;  /* 0x000000130c0c7c10 */ /* 0x000fe4000ff3e0ff */
[----:B------:R-:W-:Y:S01]  /*134f0*/  IADD3.X R11, PT, PT, R11, UR39, RZ, P3, !PT ;  /* 0x000000270b0b7c10 */ /* 0x000fe20009ffe4ff */
[----:B------:R-:W-:Y:S01]  /*13500*/  STL [R1+0x2d4], R13 ;  /* 0x0002d40d01007387 */ /* 0x000fe20000100800 */
[----:B------:R-:W-:-:S03]  /*13510*/  IADD3 R9, P3, PT, R9, UR19, RZ ;  /* 0x0000001309097c10 */ /* 0x000fc6000ff7e0ff */
[----:B------:R-:W-:Y:S01]  /*13520*/  STL [R1+0x2b0], R12 ;  /* 0x0002b00c01007387 */ /* 0x000fe20000100800 */
[----:B------:R-:W-:-:S03]  /*13530*/  IADD3.X R5, PT, PT, R5, UR39, RZ, P4, !PT ;  /* 0x0000002705057c10 */ /* 0x000fc6000a7fe4ff */
[----:B------:R0:W-:Y:S01]  /*13540*/  STL [R1+0x2a8], R9 ;  /* 0x0002a80901007387 */ /* 0x0001e20000100800 */
[----:B------:R-:W-:-:S03]  /*13550*/  IADD3 R10, P4, PT, R10, UR19, RZ ;  /* 0x000000130a0a7c10 */ /* 0x000fc6000ff9e0ff */
[----:B------:R-:W-:Y:S04]  /*13560*/  STL [R1+0x2cc], R11 ;  /* 0x0002cc0b01007387 */ /* 0x000fe80000100800 */
[----:B0-----:R-:W2:Y:S04]  /*13570*/  LDL.LU R9, [R1+0x2ac] ;  /* 0x0002ac0001097983 */ /* 0x001ea80000300800 */
[----:B------:R0:W-:Y:S04]  /*13580*/  STL [R1+0x2c4], R5 ;  /* 0x0002c40501007387 */ /* 0x0001e80000100800 */
[----:B0-----:R-:W2:Y:S01]  /*13590*/  LDL.LU R5, [R1+0x288] ;  /* 0x0002880001057983 */ /* 0x001ea20000300800 */
[----:B---3--:R-:W-:-:S03]  /*135a0*/  IADD3.X R7, PT, PT, R7, UR39, RZ, P5, !PT ;  /* 0x0000002707077c10 */ /* 0x008fc6000affe4ff */
[----:B------:R-:W3:Y:S04]  /*135b0*/  LDL.LU R30, [R1+0x2a4] ;  /* 0x0002a400011e7983 */ /* 0x000ee80000300800 */
[----:B------:R-:W-:Y:S01]  /*135c0*/  STL [R1+0x2a0], R10 ;  /* 0x0002a00a01007387 */ /* 0x000fe20000100800 */
[----:B----4-:R-:W-:-:S05]  /*135d0*/  IADD3 R4, P5, PT, R4, UR19, RZ ;  /* 0x0000001304047c10 */ /* 0x010fca000ffbe0ff */
[----:B------:R0:W-:Y:S04]  /*135e0*/  STL [R1+0x298], R4 ;  /* 0x0002980401007387 */ /* 0x0001e80000100800 */
[----:B------:R-:W-:Y:S04]  /*135f0*/  STL [R1+0x2bc], R7 ;  /* 0x0002bc0701007387 */ /* 0x000fe80000100800 */
[----:B0-----:R-:W4:Y:S01]  /*13600*/  LDL.LU R4, [R1+0x280] ;  /* 0x0002800001047983 */ /* 0x001f220000300800 */
[----:B------:R-:W-:-:S05]  /*13610*/  IADD3.X R3, PT, PT, R3, UR39, RZ, P6, !PT ;  /* 0x0000002703037c10 */ /* 0x000fca000b7fe4ff */
[----:B------:R0:W-:Y:S04]  /*13620*/  STL [R1+0x2b4], R3 ;  /* 0x0002b40301007387 */ /* 0x0001e80000100800 */
[----:B0-----:R-:W4:Y:S04]  /*13630*/  LDL.LU R3, [R1+0x29c] ;  /* 0x00029c0001037983 */ /* 0x001f280000300800 */
[----:B------:R-:W4:Y:S01]  /*13640*/  LDL.LU R29, [R1+0x278] ;  /* 0x00027800011d7983 */ /* 0x000f220000300800 */
[----:B------:R-:W-:-:S03]  /*13650*/  IADD3 R6, P6, PT, R6, UR19, RZ ;  /* 0x0000001306067c10 */ /* 0x000fc6000ffde0ff */
        /* <DEDUP_REMOVED lines=22> */
[----:B--2---:R-:W-:-:S05]  /*137c0*/  IADD3.X R9, PT, PT, R9, UR39, RZ, P1, !PT ;  /* 0x0000002709097c10 */ /* 0x004fca0008ffe4ff */
[----:B------:R0:W-:Y:S01]  /*137d0*/  STL [R1+0x2ac], R9 ;  /* 0x0002ac0901007387 */ /* 0x0001e20000100800 */
[----:B------:R-:W-:-:S03]  /*137e0*/  IADD3 R5, P1, PT, R5, UR19, RZ ;  /* 0x0000001305057c10 */ /* 0x000fc6000ff3e0ff */
[----:B0-----:R-:W2:Y:S01]  /*137f0*/  LDL.LU R9, [R1+0x220] ;  /* 0x0002200001097983 */ /* 0x001ea20000300800 */
[----:B---3--:R-:W-:-:S03]  /*13800*/  IADD3.X R30, PT, PT, R30, UR39, RZ, P3, !PT ;  /* 0x000000271e1e7c10 */ /* 0x008fc60009ffe4ff */
[----:B------:R0:W-:Y:S04]  /*13810*/  STL [R1+0x288], R5 ;  /* 0x0002880501007387 */ /* 0x0001e80000100800 */
[----:B0-----:R-:W3:Y:S01]  /*13820*/  LDL.LU R5, [R1+0x23c] ;  /* 0x00023c0001057983 */ /* 0x001ee20000300800 */
[----:B----4-:R-:W-:-:S05]  /*13830*/  IADD3 R4, P3, PT, R4, UR19, RZ ;  /* 0x0000001304047c10 */ /* 0x010fca000ff7e0ff */
[----:B------:R0:W-:Y:S04]  /*13840*/  STL [R1+0x280], R4 ;  /* 0x0002800401007387 */ /* 0x0001e80000100800 */
[----:B0-----:R-:W4:Y:S01]  /*13850*/  LDL.LU R4, [R1+0x218] ;  /* 0x0002180001047983 */ /* 0x001f220000300800 */
[----:B------:R-:W-:-:S03]  /*13860*/  IADD3.X R3, PT, PT, R3, UR39, RZ, P4, !PT ;  /* 0x0000002703037c10 */ /* 0x000fc6000a7fe4ff */
[----:B------:R-:W-:Y:S04]  /*13870*/  STL [R1+0x2a4], R30 ;  /* 0x0002a41e01007387 */ /* 0x000fe80000100800 */
[----:B------:R0:W-:Y:S04]  /*13880*/  STL [R1+0x29c], R3 ;  /* 0x00029c0301007387 */ /* 0x0001e80000100800 */
[----:B0-----:R-:W4:Y:S01]  /*13890*/  LDL.LU R3, [R1+0x234] ;  /* 0x0002340001037983 */ /* 0x001f220000300800 */
[----:B------:R-:W-:Y:S02]  /*138a0*/  IADD3 R29, P4, PT, R29, UR19, RZ ;  /* 0x000000131d1d7c10 */ /* 0x000fe4000ff9e0ff */
[----:B------:R-:W-:-:S02]  /*138b0*/  IADD3.X R28, PT, PT, R28, UR39, RZ, P5, !PT ;  /* 0x000000271c1c7c10 */ /* 0x000fc4000affe4ff */
        /* <DEDUP_REMOVED lines=35> */
[----:B------:R-:W-:Y:S04]  /*13af0*/  STL [R1+0x238], R13 ;  /* 0x0002380d01007387 */ /* 0x000fe80000100800 */
[----:B------:R-:W-:Y:S01]  /*13b00*/  STL [R1+0x254], R12 ;  /* 0x0002540c01007387 */ /* 0x000fe20000100800 */
[----:B------:R-:W-:-:S03]  /*13b10*/  IADD3.X R10, PT, PT, R10, UR39, RZ, P5, !PT ;  /* 0x000000270a0a7c10 */ /* 0x000fc6000affe4ff */
        /* <DEDUP_REMOVED lines=14> */
[----:B0-----:R-:W3:Y:S04]  /*13c00*/  LDL.LU R4, [R1+0x200] ;  /* 0x0002000001047983 */ /* 0x001ee80000300800 */
[----:B------:R-:W4:Y:S01]  /*13c10*/  LDL.LU R29, [R1+0x21c] ;  /* 0x00021c00011d7983 */ /* 0x000f220000300800 */
[----:B------:R-:W-:-:S03]  /*13c20*/  IADD3.X R3, PT, PT, R3, UR39, RZ, P1, !PT ;  /* 0x0000002703037c10 */ /* 0x000fc60008ffe4ff */
        /* <DEDUP_REMOVED lines=31> */
[----:B0-----:R-:W2:Y:S04]  /*13e20*/  LDL.LU R5, [R1+0x1bc] ;  /* 0x0001bc0001057983 */ /* 0x001ea80000300800 */
[----:B------:R-:W-:Y:S01]  /*13e30*/  STL [R1+0x208], R30 ;  /* 0x0002081e01007387 */ /* 0x000fe20000100800 */
[----:B---3--:R-:W-:Y:S02]  /*13e40*/  IADD3 R4, P4, PT, R4, UR19, RZ ;  /* 0x0000001304047c10 */ /* 0x008fe4000ff9e0ff */
        /* <DEDUP_REMOVED lines=57> */
[----:B------:R-:W2:Y:S04]  /*141e0*/  LDL.LU R29, [R1+0x178] ;  /* 0x00017800011d7983 */ /* 0x000ea80000300800 */
[----:B------:R-:W2:Y:S04]  /*141f0*/  LDL.LU R28, [R1+0x19c] ;  /* 0x00019c00011c7983 */ /* 0x000ea80000300800 */
[----:B------:R-:W2:Y:S01]  /*14200*/  LDL.LU R27, [R1+0x170] ;  /* 0x00017000011b7983 */ /* 0x000ea20000300800 */
[----:B---3--:R-:W-:-:S05]  /*14210*/  IADD3 R4, P1, PT, R4, UR19, RZ ;  /* 0x0000001304047c10 */ /* 0x008fca000ff3e0ff */
        /* <DEDUP_REMOVED lines=34> */
[----:B------:R-:W-:Y:S02]  /*14440*/  IADD3.X R28, PT, PT, R28, UR39, RZ, P6, !PT ;  /* 0x000000271c1c7c10 */ /* 0x000fe4000b7fe4ff */
[----:B------:R-:W-:Y:S01]  /*14450*/  IADD3 R27, P6, PT, R27, UR19, RZ ;  /* 0x000000131b1b7c10 */ /* 0x000fe2000ffde0ff */
[----:B0-----:R-:W2:Y:S04]  /*14460*/  LDL.LU R5, [R1+0x134] ;  /* 0x0001340001057983 */ /* 0x001ea80000300800 */
[----:B------:R-:W-:Y:S01]  /*14470*/  STL [R1+0x178], R29 ;  /* 0x0001781d01007387 */ /* 0x000fe20000100800 */
[----:B---3--:R-:W-:-:S03]  /*14480*/  IADD3.X R26, PT, PT, R26, UR39, RZ, P1, !PT ;  /* 0x000000271a1a7c10 */ /* 0x008fc60008ffe4ff */
        /* <DEDUP_REMOVED lines=34> */
[----:B------:R0:W-:Y:S01]  /*146b0*/  STL [R1+0x14c], R7 ;  /* 0x00014c0701007387 */ /* 0x0001e20000100800 */
[----:B------:R-:W-:-:S03]  /*146c0*/  IADD3.X R10, PT, PT, R10, UR39, RZ, P6, !PT ;  /* 0x000000270a0a7c10 */ /* 0x000fc6000b7fe4ff */
[----:B------:R-:W-:Y:S04]  /*146d0*/  STL [R1+0x130], R11 ;  /* 0x0001300b01007387 */ /* 0x000fe80000100800 */
[----:B0-----:R-:W3:Y:S04]  /*146e0*/  LDL.LU R7, [R1+0x110] ;  /* 0x0001100001077983 */ /* 0x001ee80000300800 */
[----:B------:R0:W-:Y:S04]  /*146f0*/  STL [R1+0x128], R4 ;  /* 0x0001280401007387 */ /* 0x0001e80000100800 */
[----:B0-----:R-:W3:Y:S01]  /*14700*/  LDL.LU R4, [R1+0x12c] ;  /* 0x00012c0001047983 */ /* 0x001ee20000300800 */
[----:B----4-:R-:W-:-:S03]  /*14710*/  IADD3 R9, P6, PT, R9, UR19, RZ ;  /* 0x0000001309097c10 */ /* 0x010fc6000ffde0ff */
[----:B------:R-:W4:Y:S04]  /*14720*/  LDL.LU R30, [R1+0x108] ;  /* 0x00010800011e7983 */ /* 0x000f280000300800 */
[----:B------:R-:W-:Y:S01]  /*14730*/  STL [R1+0x144], R10 ;  /* 0x0001440a01007387 */ /* 0x000fe20000100800 */
[----:B------:R-:W-:-:S05]  /*14740*/  IADD3.X R3, PT, PT, R3, UR39, RZ, P1, !PT ;  /* 0x0000002703037c10 */ /* 0x000fca0008ffe4ff */
        /* <DEDUP_REMOVED lines=32> */
[----:B------:R-:W-:-:S03]  /*14950*/  IADD3.X R4, PT, PT, R4, UR39, RZ, P4, !PT ;  /* 0x0000002704047c10 */ /* 0x000fc6000a7fe4ff */
[----:B0-----:R-:W3:Y:S04]  /*14960*/  LDL.LU R7, [R1+0xc4] ;  /* 0x0000c40001077983 */ /* 0x001ee80000300800 */
[----:B------:R0:W-:Y:S04]  /*14970*/  STL [R1+0x12c], R4 ;  /* 0x00012c0401007387 */ /* 0x0001e80000100800 */
[----:B0-----:R-:W3:Y:S01]  /*14980*/  LDL.LU R4, [R1+0x60c] ;  /* 0x00060c0001047983 */ /* 0x001ee20000300800 */
[----:B----4-:R-:W-:-:S05]  /*14990*/  IADD3.X R3, PT, PT, R3, UR39, RZ, P5, !PT ;  /* 0x0000002703037c10 */ /* 0x010fca000affe4ff */
[----:B------:R0:W-:Y:S04]  /*149a0*/  STL [R1+0x124], R3 ;  /* 0x0001240301007387 */ /* 0x0001e80000100800 */
[----:B0-----:R-:W4:Y:S01]  /*149b0*/  LDL.LU R3, [R1+0xbc] ;  /* 0x0000bc0001037983 */ /* 0x001f220000300800 */
[----:B------:R-:W-:-:S05]  /*149c0*/  IADD3 R30, P4, PT, R30, UR19, RZ ;  /* 0x000000131e1e7c10 */ /* 0x000fca000ff9e0ff */
[----:B------:R-:W-:Y:S01]  /*149d0*/  STL [R1+0x108], R30 ;  /* 0x0001081e01007387 */ /* 0x000fe20000100800 */
[----:B------:R-:W-:Y:S02]  /*149e0*/  IADD3 R6, P5, PT, R6, UR19, RZ ;  /* 0x0000001306067c10 */ /* 0x000fe4000ffbe0ff */
        /* <DEDUP_REMOVED lines=50> */
[----:B------:R-:W-:-:S05]  /*14d10*/  IADD3 R4, P1, PT, R4, UR18, RZ ;  /* 0x0000001204047c10 */ /* 0x000fca000ff3e0ff */
[----:B------:R0:W-:Y:S04]  /*14d20*/  STL [R1+0x60c], R4 ;  /* 0x00060c0401007387 */ /* 0x0001e80000100800 */
[----:B------:R-:W-:Y:S04]  /*14d30*/  STL [R1+0xc4], R7 ;  /* 0x0000c40701007387 */ /* 0x000fe80000100800 */
[----:B0-----:R-:W3:Y:S01]  /*14d40*/  LDL.LU R4, [R1+0x5fc] ;  /* 0x0005fc0001047983 */ /* 0x001ee20000300800 */
[----:B----4-:R-:W-:-:S05]  /*14d50*/  IADD3.X R3, PT, PT, R3, UR39, RZ, P3, !PT ;  /* 0x0000002703037c10 */ /* 0x010fca0009ffe4ff */
[----:B------:R0:W-:Y:S04]  /*14d60*/  STL [R1+0xbc], R3 ;  /* 0x0000bc0301007387 */ /* 0x0001e80000100800 */
[----:B0-----:R-:W4:Y:S04]  /*14d70*/  LDL.LU R3, [R1+0x610] ;  /* 0x0006100001037983 */ /* 0x001f280000300800 */
[----:B------:R-:W4:Y:S04]  /*14d80*/  LDL.LU R29, [R1+0x5f4] ;  /* 0x0005f400011d7983 */ /* 0x000f280000300800 */
[----:B------:R-:W4:Y:S01]  /*14d90*/  LDL.LU R28, [R1+0x608] ;  /* 0x00060800011c7983 */ /* 0x000f220000300800 */
[----:B------:R-:W-:-:S03]  /*14da0*/  IADD3 R6, P3, PT, R6, UR18, RZ ;  /* 0x0000001206067c10 */ /* 0x000fc6000ff7e0ff */
        /* <DEDUP_REMOVED lines=28> */
[----:B------:R-:W-:-:S05]  /*14f70*/  IADD3 R4, P5, PT, R4, UR18, RZ ;  /* 0x0000001204047c10 */ /* 0x000fca000ffbe0ff */
[----:B------:R0:W-:Y:S04]  /*14f80*/  STL [R1+0x5fc], R4 ;  /* 0x0005fc0401007387 */ /* 0x0001e80000100800 */
[----:B0-----:R-:W3:Y:S04]  /*14f90*/  LDL.LU R4, [R1+0x5a4] ;  /* 0x0005a40001047983 */ /* 0x001ee80000300800 */
[----:B------:R-:W-:Y:S01]  /*14fa0*/  STL [R1+0x618], R30 ;  /* 0x0006181e01007387 */ /* 0x000fe20000100800 */
[----:B----4-:R-:W-:-:S05]  /*14fb0*/  IADD3.X R3, PT, PT, R3, UR38, RZ, P6, !PT ;  /* 0x0000002603037c10 */ /* 0x010fca000b7fe4ff */
[----:B------:R0:W-:Y:S04]  /*14fc0*/  STL [R1+0x610], R3 ;  /* 0x0006100301007387 */ /* 0x0001e80000100800 */
[----:B0-----:R-:W4:Y:S01]  /*14fd0*/  LDL.LU R3, [R1+0x5b8] ;  /* 0x0005b80001037983 */ /* 0x001f220000300800 */
[----:B------:R-:W-:Y:S02]  /*14fe0*/  IADD3 R29, P6, PT, R29, UR18, RZ ;  /* 0x000000121d1d7c10 */ /* 0x000fe4000ffde0ff */
[----:B------:R-:W-:Y:S02]  /*14ff0*/  IADD3.X R28, PT, PT, R28, UR38, RZ, P1, !PT ;  /* 0x000000261c1c7c10 */ /* 0x000fe40008ffe4ff */
        /* <DEDUP_REMOVED lines=50> */
[----:B------:R-:W-:-:S05]  /*15320*/  IADD3 R4, P3, PT, R4, UR18, RZ ;  /* 0x0000001204047c10 */ /* 0x000fca000ff7e0ff */
[----:B------:R0:W-:Y:S04]  /*15330*/  STL [R1+0x5a4], R4 ;  /* 0x0005a40401007387 */ /* 0x0001e80000100800 */
[----:B0-----:R-:W3:Y:S04]  /*15340*/  LDL.LU R4, [R1+0x58c] ;  /* 0x00058c0001047983 */ /* 0x001ee80000300800 */
[----:B------:R-:W3:Y:S04]  /*15350*/  LDL.LU R29, [R1+0x5a8] ;  /* 0x0005a800011d7983 */ /* 0x000ee80000300800 */
[----:B------:R-:W3:Y:S04]  /*15360*/  LDL.LU R28, [R1+0x56c] ;  /* 0x00056c00011c7983 */ /* 0x000ee80000300800 */
[----:B------:R-:W3:Y:S01]  /*15370*/  LDL.LU R27, [R1+0x5a0] ;  /* 0x0005a000011b7983 */ /* 0x000ee20000300800 */
[----:B----4-:R-:W-:-:S05]  /*15380*/  IADD3.X R3, PT, PT, R3, UR38, RZ, P4, !PT ;  /* 0x0000002603037c10 */ /* 0x010fca000a7fe4ff */
        /* <DEDUP_REMOVED lines=23> */
[----:B0-----:R-:W4:Y:S01]  /*15500*/  LDL.LU R7, [R1+0x530] ;  /* 0x0005300001077983 */ /* 0x001f220000300800 */
[----:B------:R-:W-:-:S03]  /*15510*/  IADD3 R30, P5, PT, R30, UR18, RZ ;  /* 0x000000121e1e7c10 */ /* 0x000fc6000ffbe0ff */
[----:B------:R0:W-:Y:S04]  /*15520*/  STL [R1+0x574], R6 ;  /* 0x0005740601007387 */ /* 0x0001e80000100800 */
[----:B0-----:R-:W4:Y:S01]  /*15530*/  LDL.LU R6, [R1+0x50c] ;  /* 0x00050c0001067983 */ /* 0x001f220000300800 */
[----:B--2---:R-:W-:-:S05]  /*15540*/  IADD3.X R5, PT, PT, R5, UR38, RZ, P6, !PT ;  /* 0x0000002605057c10 */ /* 0x004fca000b7fe4ff */
[----:B------:R0:W-:Y:S04]  /*15550*/  STL [R1+0x5b0], R5 ;  /* 0x0005b00501007387 */ /* 0x0001e80000100800 */
[----:B0-----:R-:W2:Y:S04]  /*15560*/  LDL.LU R5, [R1+0x528] ;  /* 0x0005280001057983 */ /* 0x001ea80000300800 */
[----:B------:R-:W-:Y:S01]  /*15570*/  STL [R1+0x594], R30 ;  /* 0x0005941e01007387 */ /* 0x000fe20000100800 */
[----:B---3--:R-:W-:Y:S02]  /*15580*/  IADD3 R4, P6, PT, R4, UR18, RZ ;  /* 0x0000001204047c10 */ /* 0x008fe4000ffde0ff */
[----:B------:R-:W-:-:S03]  /*15590*/  IADD3.X R29, PT, PT, R29, UR38, RZ, P1, !PT ;  /* 0x000000261d1d7c10 */ /* 0x000fc60008ffe4ff */
[----:B------:R0:W-:Y:S01]  /*155a0*/  STL [R1+0x58c], R4 ;  /* 0x00058c0401007387 */ /* 0x0001e20000100800 */
[----:B------:R-:W-:Y:S02]  /*155b0*/  IADD3 R28, P1, PT, R28, UR18, RZ ;  /* 0x000000121c1c7c10 */ /* 0x000fe4000ff3e0ff */
[----:B------:R-:W-:Y:S01]  /*155c0*/  IADD3.X R27, PT, PT, R27, UR38, RZ, P3, !PT ;  /* 0x000000261b1b7c10 */ /* 0x000fe20009ffe4ff */
[----:B0-----:R-:W3:Y:S04]  /*155d0*/  LDL.LU R4, [R1+0x504] ;  /* 0x0005040001047983 */ /* 0x001ee80000300800 */
[----:B------:R-:W-:Y:S01]  /*155e0*/  STL [R1+0x5a8], R29 ;  /* 0x0005a81d01007387 */ /* 0x000fe20000100800 */
[----:B----4-:R-:W-:-:S03]  /*155f0*/  IADD3 R26, P3, PT, R26, UR18, RZ ;  /* 0x000000121a1a7c10 */ /* 0x010fc6000ff7e0ff */
        /* <DEDUP_REMOVED lines=34> */
[----:B------:R0:W-:Y:S04]  /*15820*/  STL [R1+0x51c], R9 ;  /* 0x00051c0901007387 */ /* 0x0001e80000100800 */
[----:B------:R-:W-:Y:S04]  /*15830*/  STL [R1+0x548], R11 ;  /* 0x0005480b01007387 */ /* 0x000fe80000100800 */
[----:B0-----:R-:W4:Y:S04]  /*15840*/  LDL.LU R9, [R1+0x520] ;  /* 0x0005200001097983 */ /* 0x001f280000300800 */
[----:B------:R0:W-:Y:S04]  /*15850*/  STL [R1+0x540], R3 ;  /* 0x0005400301007387 */ /* 0x0001e80000100800 */
[----:B0-----:R-:W4:Y:S01]  /*15860*/  LDL.LU R3, [R1+0x4fc] ;  /* 0x0004fc0001037983 */ /* 0x001f220000300800 */
[----:B------:R-:W-:-:S03]  /*15870*/  IADD3 R10, P1, PT, R10, UR18, RZ ;  /* 0x000000120a0a7c10 */ /* 0x000fc6000ff3e0ff */
[----:B------:R-:W4:Y:S01]  /*15880*/  LDL.LU R30, [R1+0x518] ;  /* 0x00051800011e7983 */ /* 0x000f220000300800 */
[----:B------:R-:W-:-:S03]  /*15890*/  IADD3.X R7, PT, PT, R7, UR38, RZ, P3, !PT ;  /* 0x0000002607077c10 */ /* 0x000fc60009ffe4ff */
[----:B------:R-:W-:Y:S04]  /*158a0*/  STL [R1+0x514], R10 ;  /* 0x0005140a01007387 */ /* 0x000fe80000100800 */
[----:B------:R0:W-:Y:S01]  /*158b0*/  STL [R1+0x530], R7 ;  /* 0x0005300701007387 */ /* 0x0001e20000100800 */
[----:B------:R-:W-:-:S03]  /*158c0*/  IADD3 R6, P3, PT, R6, UR18, RZ ;  /* 0x0000001206067c10 */ /* 0x000fc6000ff7e0ff */
[----:B0-----:R-:W4:Y:S04]  /*158d0*/  LDL.LU R7, [R1+0x4f4] ;  /* 0x0004f40001077983 */ /* 0x001f280000300800 */
[----:B------:R0:W-:Y:S04]  /*158e0*/  STL [R1+0x50c], R6 ;  /* 0x00050c0601007387 */ /* 0x0001e80000100800 */
[----:B0-----:R-:W4:Y:S04]  /*158f0*/  LDL.LU R6, [R1+0x510] ;  /* 0x0005100001067983 */ /* 0x001f280000300800 */
[----:B------:R-:W4:Y:S01]  /*15900*/  LDL.LU R29, [R1+0x4ec] ;  /* 0x0004ec00011d7983 */ /* 0x000f220000300800 */
[----:B--2---:R-:W-:-:S05]  /*15910*/  IADD3.X R5, PT, PT, R5, UR38, RZ, P4, !PT ;  /* 0x0000002605057c10 */ /* 0x004fca000a7fe4ff */
[----:B------:R0:W-:Y:S04]  /*15920*/  STL [R1+0x528], R5 ;  /* 0x0005280501007387 */ /* 0x0001e80000100800 */
        /* <DEDUP_REMOVED lines=21> */
[----:B-1----:R-:W3:Y:S04]  /*15a80*/  LDL.LU R4, [R1+0x9c] ;  /* 0x00009c0001047983 */ /* 0x002ee80000300800 */
        /* <DEDUP_REMOVED lines=9> */
[----:B------:R0:W-:Y:S01]  /*15b20*/  STL [R1+0x4f4], R7 ;  /* 0x0004f40701007387 */ /* 0x0001e20000100800 */
[----:B------:R-:W-:-:S03]  /*15b30*/  IADD3.X R6, PT, PT, R6, UR38, RZ, P1, !PT ;  /* 0x0000002606067c10 */ /* 0x000fc60008ffe4ff */
[----:B0-----:R-:W4:Y:S01]  /*15b40*/  LDL.LU R7, [R1+0x8c] ;  /* 0x00008c0001077983 */ /* 0x001f220000300800 */
[----:B------:R-:W-:-:S03]  /*15b50*/  IADD3 R29, P1, PT, R29, UR18, RZ ;  /* 0x000000121d1d7c10 */ /* 0x000fc6000ff3e0ff */
[----:B------:R-:W-:Y:S04]  /*15b60*/  STL [R1+0x518], R30 ;  /* 0x0005181e01007387 */ /* 0x000fe80000100800 */
[----:B------:R0:W-:Y:S04]  /*15b70*/  STL [R1+0x510], R6 ;  /* 0x0005100601007387 */ /* 0x0001e80000100800 */
[----:B0-----:R-:W4:Y:S04]  /*15b80*/  LDL.LU R6, [R1+0xa8] ;  /* 0x0000a80001067983 */ /* 0x001f280000300800 */
[----:B------:R-:W-:Y:S01]  /*15b90*/  STL [R1+0x4ec], R29 ;  /* 0x0004ec1d01007387 */ /* 0x000fe20000100800 */
[----:B--2---:R-:W-:-:S02]  /*15ba0*/  IADD3.X R28, PT, PT, R28, UR38, RZ, P3, !PT ;  /* 0x000000261c1c7c10 */ /* 0x004fc40009ffe4ff */
[----:B------:R-:W-:-:S03]  /*15bb0*/  IADD3 R27, P3, PT, R27, UR18, RZ ;  /* 0x000000121b1b7c10 */ /* 0x000fc6000ff7e0ff */
[----:B------:R-:W-:Y:S04]  /*15bc0*/  STL [R1+0x508], R28 ;  /* 0x0005081c01007387 */ /* 0x000fe80000100800 */
[----:B------:R-:W-:Y:S01]  /*15bd0*/  STL [R1+0x4e4], R27 ;  /* 0x0004e41b01007387 */ /* 0x000fe20000100800 */
[----:B---3--:R-:W-:Y:S02]  /*15be0*/  IADD3.X R26, PT, PT, R26, UR38, RZ, P4, !PT ;  /* 0x000000261a1a7c10 */ /* 0x008fe4000a7fe4ff */
        /* <DEDUP_REMOVED lines=32> */
[----:B------:R0:W-:Y:S01]  /*15df0*/  STL [R1+0x4c0], R5 ;  /* 0x0004c00501007387 */ /* 0x0001e20000100800 */
[----:B------:R-:W-:-:S03]  /*15e00*/  IADD3.X R10, PT, PT, R10, UR38, RZ, P3, !PT ;  /* 0x000000260a0a7c10 */ /* 0x000fc60009ffe4ff */
[----:B------:R-:W-:Y:S04]  /*15e10*/  STL [R1+0xa4], R11 ;  /* 0x0000a40b01007387 */ /* 0x000fe80000100800 */
[----:B0-----:R-:W2:Y:S04]  /*15e20*/  LDL.LU R5, [R1+0x84] ;  /* 0x0000840001057983 */ /* 0x001ea80000300800 */
[----:B------:R0:W-:Y:S04]  /*15e30*/  STL [R1+0x9c], R4 ;  /* 0x00009c0401007387 */ /* 0x0001e80000100800 */
[----:B0-----:R-:W3:Y:S01]  /*15e40*/  LDL.LU R4, [R1+0xa0] ;  /* 0x0000a00001047983 */ /* 0x001ee20000300800 */
[----:B----4-:R-:W-:-:S03]  /*15e50*/  IADD3 R9, P3, PT, R9, UR18, RZ ;  /* 0x0000001209097c10 */ /* 0x010fc6000ff7e0ff */
[----:B------:R-:W4:Y:S04]  /*15e60*/  LDL.LU R29, [R1+0x98] ;  /* 0x00009800011d7983 */ /* 0x000f280000300800 */
[----:B------:R-:W-:Y:S01]  /*15e70*/  STL [R1+0xb8], R10 ;  /* 0x0000b80a01007387 */ /* 0x000fe20000100800 */
[----:B------:R-:W-:-:S05]  /*15e80*/  IADD3.X R3, PT, PT, R3, UR38, RZ, P4, !PT ;  /* 0x0000002603037c10 */ /* 0x000fca000a7fe4ff */
[----:B------:R0:W-:Y:S04]  /*15e90*/  STL [R1+0xb0], R3 ;  /* 0x0000b00301007387 */ /* 0x0001e80000100800 */
[----:B------:R1:W-:Y:S04]  /*15ea0*/  STL [R1+0x94], R9 ;  /* 0x0000940901007387 */ /* 0x0003e80000100800 */
[----:B0-----:R-:W4:Y:S04]  /*15eb0*/  LDL.LU R3, [R1+0x7c] ;  /* 0x00007c0001037983 */ /* 0x001f280000300800 */
[----:B-1----:R-:W4:Y:S01]  /*15ec0*/  LDL.LU R9, [R1+0x90] ;  /* 0x0000900001097983 */ /* 0x002f220000300800 */
[----:B------:R-:W-:-:S03]  /*15ed0*/  IADD3 R7, P4, PT, R7, UR18, RZ ;  /* 0x0000001207077c10 */ /* 0x000fc6000ff9e0ff */
[----:B------:R-:W4:Y:S04]  /*15ee0*/  LDL.LU R28, [R1+0x74] ;  /* 0x00007400011c7983 */ /* 0x000f280000300800 */
[----:B------:R0:W-:Y:S04]  /*15ef0*/  STL [R1+0x8c], R7 ;  /* 0x00008c0701007387 */ /* 0x0001e80000100800 */
[----:B------:R-:W4:Y:S04]  /*15f00*/  LDL.LU R27, [R1+0x88] ;  /* 0x00008800011b7983 */ /* 0x000f280000300800 */
[----:B------:R-:W4:Y:S01]  /*15f10*/  LDL.LU R26, [R1+0x6c] ;  /* 0x00006c00011a7983 */ /* 0x000f220000300800 */
[----:B------:R-:W-:-:S05]  /*15f20*/  IADD3.X R6, PT, PT, R6, UR38, RZ, P5, !PT ;  /* 0x0000002606067c10 */ /* 0x000fca000affe4ff */
        /* <DEDUP_REMOVED lines=18> */
[----:B-1----:R-:W4:Y:S01]  /*16050*/  LDL.LU R6, [R1+0x38] ;  /* 0x0000380001067983 */ /* 0x002f220000300800 */
[----:B--2---:R-:W-:-:S05]  /*16060*/  IADD3 R5, P5, PT, R5, UR18, RZ ;  /* 0x0000001205057c10 */ /* 0x004fca000ffbe0ff */
[----:B------:R0:W-:Y:S01]  /*16070*/  STL [R1+0x84], R5 ;  /* 0x0000840501007387 */ /* 0x0001e20000100800 */
[----:B---3--:R-:W-:-:S03]  /*16080*/  IADD3.X R4, PT, PT, R4, UR38, RZ, P6, !PT ;  /* 0x0000002604047c10 */ /* 0x008fc6000b7fe4ff */
[----:B0-----:R-:W2:Y:S01]  /*16090*/  LDL.LU R5, [R1+0x28] ;  /* 0x0000280001057983 */ /* 0x001ea20000300800 */
[----:B------:R-:W0:Y:S01]  /*160a0*/  SYNCS.PHASECHK.TRANS64.TRYWAIT P6, [UR8], R2 ;  /* 0x00000002ff0075a7 */ /* 0x000e2200080c1108 */
[----:B----4-:R-:W-:Y:S02]  /*160b0*/  IADD3.X R29, PT, PT, R29, UR38, RZ, P1, !PT ;  /* 0x000000261d1d7c10 */ /* 0x010fe40008ffe4ff */
[----:B------:R1:W-:Y:S04]  /*160c0*/  STL [R1+0xa0], R4 ;  /* 0x0000a00401007387 */ /* 0x0003e80000100800 */
[----:B-1----:R-:W3:Y:S01]  /*160d0*/  LDL.LU R4, [R1+0x24] ;  /* 0x0000240001047983 */ /* 0x002ee20000300800 */
[----:B------:R-:W-:Y:S02]  /*160e0*/  IADD3 R3, P1, PT, R3, UR18, RZ ;  /* 0x0000001203037c10 */ /* 0x000fe4000ff3e0ff */
[----:B------:R-:W-:-:S03]  /*160f0*/  IADD3.X R9, PT, PT, R9, UR38, RZ, P3, !PT ;  /* 0x0000002609097c10 */ /* 0x000fc60009ffe4ff */
[----:B------:R1:W-:Y:S04]  /*16100*/  STL [R1+0x7c], R3 ;  /* 0x00007c0301007387 */ /* 0x0003e80000100800 */
[----:B-1----:R-:W4:Y:S04]  /*16110*/  LDL.LU R3, [R1+0x20] ;  /* 0x0000200001037983 */ /* 0x002f280000300800 */
[----:B------:R-:W-:Y:S04]  /*16120*/  STL [R1+0x98], R29 ;  /* 0x0000981d01007387 */ /* 0x000fe80000100800 */
[----:B------:R1:W-:Y:S04]  /*16130*/  STL [R1+0x90], R9 ;  /* 0x0000900901007387 */ /* 0x0003e80000100800 */
[----:B-1----:R-:W4:Y:S01]  /*16140*/  LDL.LU R9, [R1+0x30] ;  /* 0x0000300001097983 */ /* 0x002f220000300800 */
        /* <DEDUP_REMOVED lines=35> */
[----:B------:R-:W-:-:S03]  /*16380*/  IADD3.X R6, PT, PT, R6, UR38, RZ, P1, !PT ;  /* 0x0000002606067c10 */ /* 0x000fc60008ffe4ff */
[----:B------:R-:W-:Y:S04]  /*16390*/  STL [R1+0x50], R13 ;  /* 0x0000500d01007387 */ /* 0x000fe80000100800 */
[----:B------:R-:W-:Y:S04]  /*163a0*/  STL [R1+0x34], R12 ;  /* 0x0000340c01007387 */ /* 0x000fe80000100800 */
[----:B------:R-:W-:Y:S04]  /*163b0*/  STL [R1+0x48], R11 ;  /* 0x0000480b01007387 */ /* 0x000fe80000100800 */
[----:B------:R1:W-:Y:S04]  /*163c0*/  STL [R1+0x38], R6 ;  /* 0x0000380601007387 */ /* 0x0003e80000100800 */
[----:B------:R-:W-:Y:S04]  /*163d0*/  STL [R1+0x2c], R10 ;  /* 0x00002c0a01007387 */ /* 0x000fe80000100800 */
[----:B------:R0:W-:Y:S01]  /*163e0*/  STL [R1+0x40], R7 ;  /* 0x0000400701007387 */ /* 0x0001e20000100800 */
[----:B-1----:R-:W-:-:S02]  /*163f0*/  SHF.R.U32.HI R6, RZ, 0x6, R8 ;  /* 0x00000006ff067819 */ /* 0x002fc40000011608 */
[--C-:B0-----:R-:W-:Y:S02]  /*16400*/  SHF.R.U32.HI R7, RZ, 0x6, R8.reuse ;  /* 0x00000006ff077819 */ /* 0x101fe40000011608 */
[----:B------:R-:W-:Y:S02]  /*16410*/  SHF.R.U32.HI R8, RZ, 0x6, R8 ;  /* 0x00000006ff087819 */ /* 0x000fe40000011608 */
[----:B------:R-:W-:Y:S02]  /*16420*/  SGXT.U32 R6, R6, 0x1 ;  /* 0x000000010606781a */ /* 0x000fe40000000000 */
[----:B------:R-:W-:Y:S02]  /*16430*/  SGXT.U32 R7, R7, 0x1 ;  /* 0x000000010707781a */ /* 0x000fe40000000000 */
[----:B------:R-:W-:Y:S02]  /*16440*/  SGXT.U32 R8, R8, 0x1 ;  /* 0x000000010808781a */ /* 0x000fe40000000000 */
[----:B------:R-:W-:-:S02]  /*16450*/  LOP3.LUT R7, R7, 0x4, RZ, 0xfc, !PT ;  /* 0x0000000407077812 */ /* 0x000fc400078efcff */
[----:B------:R-:W-:Y:S02]  /*16460*/  LOP3.LUT R8, R8, 0x2, RZ, 0xfc, !PT ;  /* 0x0000000208087812 */ /* 0x000fe400078efcff */
[----:B------:R-:W-:Y:S02]  /*16470*/  LOP3.LUT R6, R6, 0x6, RZ, 0xfc, !PT ;  /* 0x0000000606067812 */ /* 0x000fe400078efcff */
[----:B------:R-:W-:Y:S02]  /*16480*/  ISETP.GE.AND P5, PT, R8, UR4, PT ;  /* 0x0000000408007c0c */ /* 0x000fe4000bfa6270 */
[----:B------:R-:W-:Y:S02]  /*16490*/  ISETP.GE.AND P1, PT, R7, UR4, PT ;  /* 0x0000000407007c0c */ /* 0x000fe4000bf26270 */
[----:B------:R-:W-:Y:S02]  /*164a0*/  PRMT R62, RZ, 0x7610, R62 ;  /* 0x00007610ff3e7816 */ /* 0x000fe4000000003e */
[----:B------:R-:W-:-:S02]  /*164b0*/  PRMT R53, RZ, 0x7610, R53 ;  /* 0x00007610ff357816 */ /* 0x000fc40000000035 */
[----:B--2---:R-:W-:Y:S02]  /*164c0*/  IADD3.X R5, PT, PT, R5, UR38, RZ, P4, !PT ;  /* 0x0000002605057c10 */ /* 0x004fe4000a7fe4ff */
[----:B---3--:R-:W-:-:S04]  /*164d0*/  IADD3 R4, P4, PT, R4, UR18, RZ ;  /* 0x0000001204047c10 */ /* 0x008fc8000ff9e0ff */
[----:B----4-:R-:W-:Y:S02]  /*164e0*/  IADD3.X R3, PT, PT, R3, UR38, RZ, P4, !PT ;  /* 0x0000002603037c10 */ /* 0x010fe4000a7fe4ff */
[----:B------:R-:W-:-:S05]  /*164f0*/  IADD3.X R9, PT, PT, R9, UR38, RZ, P3, !PT ;  /* 0x0000002609097c10 */ /* 0x000fca0009ffe4ff */
[----:B------:R0:W-:Y:S04]  /*16500*/  STL [R1+0x30], R9 ;  /* 0x0000300901007387 */ /* 0x0001e80000100800 */
[----:B------:R0:W-:Y:S04]  /*16510*/  STL [R1+0x28], R5 ;  /* 0x0000280501007387 */ /* 0x0001e80000100800 */
[----:B------:R0:W-:Y:S04]  /*16520*/  STL [R1+0x24], R4 ;  /* 0x0000240401007387 */ /* 0x0001e80000100800 */
[----:B------:R0:W-:Y:S01]  /*16530*/  STL [R1+0x20], R3 ;  /* 0x0000200301007387 */ /* 0x0001e20000100800 */
[----:B------:R-:W-:Y:S01]  /*16540*/  ISETP.GE.AND P3, PT, R6, UR4, PT ;  /* 0x0000000406007c0c */ /* 0x000fe2000bf66270 */
[----:B------:R-:W-:-:S12]  /*16550*/  @!P6 BRA `(.L_x_8) ;  /* 0x000000980068e947 */ /* 0x000fd80003800000 */
.L_x_16:
[----:B------:R-:W2:Y:S04]  /*16560*/  LDL R2, [R1+0x20] ;  /* 0x0000200001027983 */ /* 0x000ea80000100800 */
[----:B0-----:R-:W2:Y:S04]  /*16570*/  LDL R3, [R1+0x24] ;  /* 0x0000240001037983 */ /* 0x001ea80000100800 */
[----:B------:R0:W-:Y:S04]  /*16580*/  STL [R1+0x758], R91 ;  /* 0x0007585b01007387 */ /* 0x0001e80000100800 */
[----:B0-----:R-:W3:Y:S04]  /*16590*/  LDL R91, [R1+0x34] ;  /* 0x00003400015b7983 */ /* 0x001ee80000100800 */
[----:B------:R-:W-:Y:S04]  /*165a0*/  STL [R1+0x754], R89 ;  /* 0x0007545901007387 */ /* 0x000fe80000100800 */
[----:B------:R-:W-:Y:S04]  /*165b0*/  STL [R1+0x750], R87 ;  /* 0x0007505701007387 */ /* 0x000fe80000100800 */
[----:B------:R-:W-:Y:S04]  /*165c0*/  STL [R1+0x74c], R85 ;  /* 0x00074c5501007387 */ /* 0x000fe80000100800 */
[----:B------:R-:W-:Y:S04]  /*165d0*/  STL [R1+0x748], R83 ;  /* 0x0007485301007387 */ /* 0x000fe80000100800 */
[----:B------:R-:W-:Y:S04]  /*165e0*/  STL [R1+0x744], R81 ;  /* 0x0007445101007387 */ /* 0x000fe80000100800 */
[----:B------:R0:W-:Y:S04]  /*165f0*/  STL [R1+0x740], R63 ;  /* 0x0007403f01007387 */ /* 0x0001e80000100800 */
[----:B0-----:R-:W4:Y:S04]  /*16600*/  LDL R63, [R1+0x2c] ;  /* 0x00002c00013f7983 */ /* 0x001f280000100800 */
[----:B------:R0:W-:Y:S04]  /*16610*/  STL [R1+0x73c], R69 ;  /* 0x00073c4501007387 */ /* 0x0001e80000100800 */
[----:B0-----:R-:W3:Y:S04]  /*16620*/  LDL R69, [R1+0x28] ;  /* 0x0000280001457983 */ /* 0x001ee80000100800 */
[----:B------:R0:W-:Y:S04]  /*16630*/  STL [R1+0x738], R71 ;  /* 0x0007384701007387 */ /* 0x0001e80000100800 */
[----:B0-----:R-:W3:Y:S04]  /*16640*/  LDL R71, [R1+0x30] ;  /* 0x0000300001477983 */ /* 0x001ee80000100800 */
[----:B------:R-:W-:Y:S04]  /*16650*/  STL [R1+0x734], R73 ;  /* 0x0007344901007387 */ /* 0x000fe80000100800 */
[----:B------:R0:W-:Y:S04]  /*16660*/  STL [R1+0x730], R74 ;  /* 0x0007304a01007387 */ /* 0x0001e80000100800 */
[----:B------:R1:W-:Y:S04]  /*16670*/  STL [R1+0x72c], R72 ;  /* 0x00072c4801007387 */ /* 0x0003e80000100800 */
[----:B------:R-:W-:Y:S04]  /*16680*/  STL [R1+0x728], R70 ;  /* 0x0007284601007387 */ /* 0x000fe80000100800 */
[----:B-----5:R-:W-:Y:S04]  /*16690*/  STL [R1+0x720], R0 ;  /* 0x0007200001007387 */ /* 0x020fe80000100800 */
[----:B------:R-:W3:Y:S04]  /*166a0*/  LDL R89, [R1+0x38] ;  /* 0x0000380001597983 */ /* 0x000ee80000100800 */
[----:B------:R-:W3:Y:S01]  /*166b0*/  LDL R87, [R1+0x3c] ;  /* 0x00003c0001577983 */ /* 0x000ee20000100800 */
[----:B------:R-:W0:Y:S01]  /*166c0*/  S2R R85, SR_TID.X ;  /* 0x0000000000557919 */ /* 0x000e220000002100 */
[----:B--2---:R-:W-:-:S04]  /*166d0*/  @!P0 LOP3.LUT R3, R3, R2, RZ, 0x3c, !PT ;  /* 0x0000000203038212 */ /* 0x004fc800078e3cff */
[----:B------:R-:W-:-:S04]  /*166e0*/  @!P0 LOP3.LUT R2, R3, R2, RZ, 0x3c, !PT ;  /* 0x0000000203028212 */ /* 0x000fc800078e3cff */
[----:B------:R-:W-:-:S05]  /*166f0*/  @!P0 LOP3.LUT R3, R3, R2, RZ, 0x3c, !PT ;  /* 0x0000000203038212 */ /* 0x000fca00078e3cff */
[----:B------:R4:W2:Y:S02]  /*16700*/  @!P0 LDG.E.U8 R62, desc[UR22][R2.64] ;  /* 0x00000016023e8981 */ /* 0x0008a4000c1e1100 */
[----:B----4-:R-:W-:Y:S02]  /*16710*/  @!P5 IMAD.MOV.U32 R2, RZ, RZ, R63 ;  /* 0x000000ffff02d224 */ /* 0x010fe400078e003f */
[----:B------:R-:W4:Y:S01]  /*16720*/  LDL R63, [R1+0x44] ;  /* 0x00004400013f7983 */ /* 0x000f220000100800 */
[----:B---3--:R-:W-:-:S03]  /*16730*/  @!P5 IMAD.MOV.U32 R3, RZ, RZ, R69 ;  /* 0x000000ffff03d224 */ /* 0x008fc600078e0045 */
[----:B------:R-:W3:Y:S01]  /*16740*/  LDL R69, [R1+0x40] ;  /* 0x0000400001457983 */ /* 0x000ee20000100800 */
[----:B0-----:R-:W0:Y:S01]  /*16750*/  S2R R74, SR_TID.X ;  /* 0x00000000004a7919 */ /* 0x001e220000002100 */
[----:B------:R-:W-:Y:S02]  /*16760*/  SHF.R.U32.HI R85, RZ, 0x6, R85 ;  /* 0x00000006ff557819 */ /* 0x000fe40000011655 */
[----:B------:R0:W2:Y:S02]  /*16770*/  @!P5 LDG.E.U8 R53, desc[UR22][R2.64] ;  /* 0x000000160235d981 */ /* 0x0000a4000c1e1100 */
[----:B------:R-:W-:-:S04]  /*16780*/  SGXT.U32 R85, R85, 0x1 ;  /* 0x000000015555781a */ /* 0x000fc80000000000 */
[----:B------:R-:W-:-:S04]  /*16790*/  LOP3.LUT R85, R85, 0x8, RZ, 0xfc, !PT ;  /* 0x0000000855557812 */ /* 0x000fc800078efcff */
[----:B------:R-:W-:Y:S02]  /*167a0*/  ISETP.GE.AND P5, PT, R85, UR4, PT ;  /* 0x0000000455007c0c */ /* 0x000fe4000bfa6270 */
[--C-:B0-----:R-:W-:Y:S02]  /*167b0*/  SHF.R.U32.HI R85, RZ, 0x6, R74.reuse ;  /* 0x00000006ff557819 */ /* 0x101fe4000001164a */
[----:B-1----:R-:W-:Y:S02]  /*167c0*/  SHF.R.U32.HI R72, RZ, 0x6, R74 ;  /* 0x00000006ff487819 */ /* 0x002fe4000001164a */
[----:B------:R-:W-:Y:S01]  /*167d0*/  SGXT.U32 R85, R85, 0x1 ;  /* 0x000000015555781a */ /* 0x000fe20000000000 */
[----:B------:R-:W2:Y:S03]  /*167e0*/  LDL R74, [R1+0x4c] ;  /* 0x00004c00014a7983 */ /* 0x000ea60000100800 */
[----:B------:R-:W-:-:S04]  /*167f0*/  LOP3.LUT R85, R85, 0xa, RZ, 0xfc, !PT ;  /* 0x0000000a55557812 */ /* 0x000fc800078efcff */
[----:B------:R-:W-:Y:S02]  /*16800*/  ISETP.GE.AND P4, PT, R85, UR4, PT ;  /* 0x0000000455007c0c */ /* 0x000fe4000bf86270 */
[----:B------:R-:W2:Y:S01]  /*16810*/  LDL R85, [R1+0x48] ;  /* 0x0000480001557983 */ /* 0x000ea20000100800 */
[----:B------:R-:W-:-:S04]  /*16820*/  SGXT.U32 R72, R72, 0x1 ;  /* 0x000000014848781a */ /* 0x000fc80000000000 */
[----:B------:R-:W-:Y:S01]  /*16830*/  LOP3.LUT R72, R72, 0xc, RZ, 0xfc, !PT ;  /* 0x0000000c48487812 */ /* 0x000fe200078efcff */
[----:B------:R-:W-:Y:S02]  /*16840*/  @!P1 IMAD.MOV.U32 R3, RZ, RZ, R71 ;  /* 0x000000ffff039224 */ /* 0x000fe400078e0047 */
[----:B------:R-:W2:Y:S01]  /*16850*/  LDL R71, [R1+0x54] ;  /* 0x0000540001477983 */ /* 0x000ea20000100800 */
[----:B------:R-:W-:-:S03]  /*16860*/  ISETP.GE.AND P0, PT, R72, UR4, PT ;  /* 0x0000000448007c0c */ /* 0x000fc6000bf06270 */
[----:B------:R-:W2:Y:S01]  /*16870*/  LDL R72, [R1+0x50] ;  /* 0x0000500001487983 */ /* 0x000ea20000100800 */
[----:B------:R-:W-:Y:S01]  /*16880*/  PRMT R42, RZ, 0x7610, R42 ;  /* 0x00007610ff2a7816 */ /* 0x000fe2000000002a */
[----:B------:R-:W-:Y:S01]  /*16890*/  @!P1 IMAD.MOV.U32 R2, RZ, RZ, R91 ;  /* 0x000000ffff029224 */ /* 0x000fe200078e005b */
[----:B------:R-:W-:-:S04]  /*168a0*/  PRMT R67, RZ, 0x7610, R67 ;  /* 0x00007610ff437816 */ /* 0x000fc80000000043 */
[----:B------:R0:W2:Y:S02]  /*168b0*/  @!P1 LDG.E.U8 R42, desc[UR22][R2.64] ;  /* 0x00000016022a9981 */ /* 0x0000a4000c1e1100 */
[----:B0-----:R-:W-:Y:S02]  /*168c0*/  @!P3 IMAD.MOV.U32 R2, RZ, RZ, R87 ;  /* 0x000000ffff02b224 */ /* 0x001fe400078e0057 */
[----:B------:R-:W-:-:S05]  /*168d0*/  @!P3 IMAD.MOV.U32 R3, RZ, RZ, R89 ;  /* 0x000000ffff03b224 */ /* 0x000fca00078e0059 */
[----:B------:R4:W2:Y:S02]  /*168e0*/  @!P3 LDG.E.U8 R67, desc[UR22][R2.64] ;  /* 0x000000160243b981 */ /* 0x0008a4000c1e1100 */
[----:B----4-:R-:W-:Y:S02]  /*168f0*/  @!P5 IMAD.MOV.U32 R2, RZ, RZ, R63 ;  /* 0x000000ffff02d224 */ /* 0x010fe400078e003f */
[----:B------:R-:W4:Y:S01]  /*16900*/  LDL R63, [R1+0x5c] ;  /* 0x00005c00013f7983 */ /* 0x000f220000100800 */
[----:B---3--:R-:W-:-:S03]  /*16910*/  @!P5 IMAD.MOV.U32 R3, RZ, RZ, R69 ;  /* 0x000000ffff03d224 */ /* 0x008fc600078e0045 */
[----:B------:R-:W3:Y:S01]  /*16920*/  LDL R69, [R1+0x58] ;  /* 0x0000580001457983 */ /* 0x000ee20000100800 */
[----:B------:R-:W0:Y:S01]  /*16930*/  S2R R91, SR_TID.X ;  /* 0x00000000005b7919 */ /* 0x000e220000002100 */
[----:B------:R-:W-:-:S06]  /*16940*/  PRMT R15, RZ, 0x7610, R15 ;  /* 0x00007610ff0f7816 */ /* 0x000fcc000000000f */
[----:B------:R2:W3:Y:S01]  /*16950*/  @!P5 LDG.E.U8 R15, desc[UR22][R2.64] ;  /* 0x00000016020fd981 */ /* 0x0004e2000c1e1100 */
[----:B------:R-:W-:Y:S01]  /*16960*/  PRMT R47, RZ, 0x7610, R47 ;  /* 0x00007610ff2f7816 */ /* 0x000fe2000000002f */
[----:B--2---:R-:W-:Y:S02]  /*16970*/  @!P4 IMAD.MOV.U32 R2, RZ, RZ, R74 ;  /* 0x000000ffff02c224 */ /* 0x004fe400078e004a */
[----:B------:R-:W2:Y:S01]  /*16980*/  LDL R74, [R1+0x64] ;  /* 0x00006400014a7983 */ /* 0x000ea20000100800 */
[----:B------:R-:W-:-:S03]  /*16990*/  @!P4 IMAD.MOV.U32 R3, RZ, RZ, R85 ;  /* 0x000000ffff03c224 */ /* 0x000fc600078e0055 */
[----:B------:R-:W2:Y:S01]  /*169a0*/  LDL R85, [R1+0x60] ;  /* 0x0000600001557983 */ /* 0x000ea20000100800 */
[----:B0-----:R-:W-:-:S03]  /*169b0*/  SHF.R.U32.HI R87, RZ, 0x6, R91 ;  /* 0x00000006ff577819 */ /* 0x001fc6000001165b */
[----:B------:R0:W2:Y:S01]  /*169c0*/  @!P4 LDG.E.U8 R47, desc[UR22][R2.64] ;  /* 0x00000016022fc981 */ /* 0x0000a2000c1e1100 */
[----:B------:R-:W-:Y:S02]  /*169d0*/  SGXT.U32 R87, R87, 0x1 ;  /* 0x000000015757781a */ /* 0x000fe40000000000 */
[----:B------:R-:W-:Y:S02]  /*169e0*/  LEA.HI R89, R91, 0xe, RZ, 0x1a ;  /* 0x0000000e5b597811 */ /* 0x000fe400078fd0ff */
[----:B------:R-:W-:Y:S01]  /*169f0*/  LOP3.LUT R87, R87, 0x10, RZ, 0xfc, !PT ;  /* 0x0000001057577812 */ /* 0x000fe200078efcff */
[----:B0-----:R-:W-:Y:S01]  /*16a00*/  @!P0 IMAD.MOV.U32 R2, RZ, RZ, R71 ;  /* 0x000000ffff028224 */ /* 0x001fe200078e0047 */
[--C-:B------:R-:W-:Y:S01]  /*16a10*/  SHF.R.U32.HI R71, RZ, 0x6, R91.reuse ;  /* 0x00000006ff477819 */ /* 0x100fe2000001165b */
[----:B------:R-:W-:Y:S01]  /*16a20*/  @!P0 IMAD.MOV.U32 R3, RZ, RZ, R72 ;  /* 0x000000ffff038224 */ /* 0x000fe200078e0048 */
[----:B------:R-:W-:Y:S02]  /*16a30*/  SHF.R.U32.HI R72, RZ, 0x6, R91 ;  /* 0x00000006ff487819 */ /* 0x000fe4000001165b */
[----:B------:R-:W-:-:S02]  /*16a40*/  SGXT.U32 R71, R71, 0x1 ;  /* 0x000000014747781a */ /* 0x000fc40000000000 */
[----:B------:R-:W-:Y:S02]  /*16a50*/  SGXT.U32 R72, R72, 0x1 ;  /* 0x000000014848781a */ /* 0x000fe40000000000 */
[----:B------:R-:W-:Y:S02]  /*16a60*/  ISETP.GE.AND P1, PT, R89, UR4, PT ;  /* 0x0000000459007c0c */ /* 0x000fe4000bf26270 */
[----:B------:R-:W-:Y:S01]  /*16a70*/  ISETP.GE.AND P3, PT, R87, UR4, PT ;  /* 0x0000000457007c0c */ /* 0x000fe2000bf66270 */
[----:B------:R-:W2:Y:S01]  /*16a80*/  LDL R89, [R1+0x68] ;  /* 0x0000680001597983 */ /* 0x000ea20000100800 */
[----:B------:R-:W-:Y:S02]  /*16a90*/  LOP3.LUT R72, R72, 0x12, RZ, 0xfc, !PT ;  /* 0x0000001248487812 */ /* 0x000fe400078efcff */
[----:B------:R-:W-:Y:S01]  /*16aa0*/  LOP3.LUT R71, R71, 0x14, RZ, 0xfc, !PT ;  /* 0x0000001447477812 */ /* 0x000fe200078efcff */
[----:B------:R-:W2:Y:S01]  /*16ab0*/  LDL R87, [R1+0x6c] ;  /* 0x00006c0001577983 */ /* 0x000ea20000100800 */
[----:B------:R-:W-:-:S02]  /*16ac0*/  ISETP.GE.AND P5, PT, R72, UR4, PT ;  /* 0x0000000448007c0c */ /* 0x000fc4000bfa6270 */
[----:B------:R-:W-:Y:S01]  /*16ad0*/  ISETP.GE.AND P4, PT, R71, UR4, PT ;  /* 0x0000000447007c0c */ /* 0x000fe2000bf86270 */
[----:B------:R-:W2:Y:S01]  /*16ae0*/  LDL R72, [R1+0x70] ;  /* 0x0000700001487983 */ /* 0x000ea20000100800 */
[----:B------:R-:W-:-:S03]  /*16af0*/  PRMT R41, RZ, 0x7610, R41 ;  /* 0x00007610ff297816 */ /* 0x000fc60000000029 */
[----:B------:R-:W2:Y:S04]  /*16b00*/  LDL R71, [R1+0x74] ;  /* 0x0000740001477983 */ /* 0x000ea80000100800 */
[----:B------:R4:W2:Y:S02]  /*16b10*/  @!P0 LDG.E.U8 R41, desc[UR22][R2.64] ;  /* 0x0000001602298981 */ /* 0x0008a4000c1e1100 */
[----:B----4-:R-:W-:Y:S02]  /*16b20*/  @!P1 IMAD.MOV.U32 R2, RZ, RZ, R63 ;  /* 0x000000ffff029224 */ /* 0x010fe400078e003f */
[----:B------:R-:W4:Y:S01]  /*16b30*/  LDL R63, [R1+0x7c] ;  /* 0x00007c00013f7983 */ /* 0x000f220000100800 */
[----:B---3--:R-:W-:-:S03]  /*16b40*/  @!P1 IMAD.MOV.U32 R3, RZ, RZ, R69 ;  /* 0x000000ffff039224 */ /* 0x008fc600078e0045 */
[----:B------:R-:W3:Y:S01]  /*16b50*/  LDL R69, [R1+0x78] ;  /* 0x0000780001457983 */ /* 0x000ee20000100800 */
[----:B------:R-:W-:-:S04]  /*16b60*/  SHF.R.U32.HI R91, RZ, 0x6, R91 ;  /* 0x00000006ff5b7819 */ /* 0x000fc8000001165b */
[----:B------:R-:W-:-:S04]  /*16b70*/  SGXT.U32 R91, R91, 0x1 ;  /* 0x000000015b5b781a */ /* 0x000fc80000000000 */
[----:B------:R-:W-:-:S04]  /*16b80*/  LOP3.LUT R91, R91, 0x16, RZ, 0xfc, !PT ;  /* 0x000000165b5b7812 */ /* 0x000fc800078efcff */
[----:B------:R-:W-:Y:S02]  /*16b90*/  ISETP.GE.AND P0, PT, R91, UR4, PT ;  /* 0x000000045b007c0c */ /* 0x000fe4000bf06270 */
[----:B------:R-:W0:Y:S01]  /*16ba0*/  S2R R91, SR_TID.X ;  /* 0x00000000005b7919 */ /* 0x000e220000002100 */
[----:B------:R-:W-:-:S06]  /*16bb0*/  PRMT R66, RZ, 0x7610, R66 ;  /* 0x00007610ff427816 */ /* 0x000fcc0000000042 */
[----:B------:R2:W3:Y:S01]  /*16bc0*/  @!P1 LDG.E.U8 R66, desc[UR22][R2.64] ;  /* 0x0000001602429981 */ /* 0x0004e2000c1e1100 */
[----:B------:R-:W-:Y:S01]  /*16bd0*/  PRMT R14, RZ, 0x7610, R14 ;  /* 0x00007610ff0e7816 */ /* 0x000fe2000000000e */
[----:B--2---:R-:W-:Y:S01]  /*16be0*/  @!P3 IMAD.MOV.U32 R2, RZ, RZ, R74 ;  /* 0x000000ffff02b224 */ /* 0x004fe200078e004a */
[--C-:B0-----:R-:W-:Y:S02]  /*16bf0*/  SHF.R.U32.HI R74, RZ, 0x6, R91.reuse ;  /* 0x00000006ff4a7819 */ /* 0x101fe4000001165b */
[----:B------:R-:W-:Y:S01]  /*16c00*/  SHF.R.U32.HI R91, RZ, 0x6, R91 ;  /* 0x00000006ff5b7819 */ /* 0x000fe2000001165b */
[----:B------:R-:W-:Y:S01]  /*16c10*/  @!P3 IMAD.MOV.U32 R3, RZ, RZ, R85 ;  /* 0x000000ffff03b224 */ /* 0x000fe200078e0055 */
[----:B------:R-:W-:Y:S01]  /*16c20*/  SGXT.U32 R74, R74, 0x1 ;  /* 0x000000014a4a781a */ /* 0x000fe20000000000 */
[----:B------:R-:W2:Y:S01]  /*16c30*/  LDL R85, [R1+0x80] ;  /* 0x0000800001557983 */ /* 0x000ea20000100800 */
[----:B------:R-:W-:-:S03]  /*16c40*/  SGXT.U32 R91, R91, 0x1 ;  /* 0x000000015b5b781a */ /* 0x000fc60000000000 */
[----:B------:R0:W2:Y:S01]  /*16c50*/  @!P3 LDG.E.U8 R14, desc[UR22][R2.64] ;  /* 0x00000016020eb981 */ /* 0x0000a2000c1e1100 */
[----:B------:R-:W-:-:S04]  /*16c60*/  LOP3.LUT R91, R91, 0x1a, RZ, 0xfc, !PT ;  /* 0x0000001a5b5b7812 */ /* 0x000fc800078efcff */
[----:B------:R-:W-:Y:S02]  /*16c70*/  ISETP.GE.AND P3, PT, R91, UR4, PT ;  /* 0x000000045b007c0c */ /* 0x000fe4000bf66270 */
[----:B------:R-:W1:Y:S01]  /*16c80*/  S2R R91, SR_TID.X ;  /* 0x00000000005b7919 */ /* 0x000e620000002100 */
[----:B------:R-:W-:Y:S02]  /*16c90*/  LOP3.LUT R74, R74, 0x18, RZ, 0xfc, !PT ;  /* 0x000000184a4a7812 */ /* 0x000fe400078efcff */
[----:B------:R-:W-:Y:S02]  /*16ca0*/  PRMT R10, RZ, 0x7610, R10 ;  /* 0x00007610ff0a7816 */ /* 0x000fe4000000000a */
[----:B------:R-:W-:Y:S02]  /*16cb0*/  ISETP.GE.AND P1, PT, R74, UR4, PT ;  /* 0x000000044a007c0c */ /* 0x000fe4000bf26270 */
[----:B------:R-:W2:Y:S01]  /*16cc0*/  LDL R74, [R1+0x84] ;  /* 0x00008400014a7983 */ /* 0x000ea20000100800 */
[----:B0-----:R-:W-:Y:S01]  /*16cd0*/  @!P5 IMAD.MOV.U32 R3, RZ, RZ, R89 ;  /* 0x000000ffff03d224 */ /* 0x001fe200078e0059 */
[----:B------:R-:W-:-:S02]  /*16ce0*/  PRMT R40, RZ, 0x7610, R40 ;  /* 0x00007610ff287816 */ /* 0x000fc40000000028 */
[----:B------:R-:W2:Y:S01]  /*16cf0*/  LDL R89, [R1+0x98] ;  /* 0x0000980001597983 */ /* 0x000ea20000100800 */
[----:B------:R-:W-:-:S05]  /*16d00*/  @!P5 IMAD.MOV.U32 R2, RZ, RZ, R87 ;  /* 0x000000ffff02d224 */ /* 0x000fca00078e0057 */
[----:B------:R0:W2:Y:S02]  /*16d10*/  @!P5 LDG.E.U8 R10, desc[UR22][R2.64] ;  /* 0x00000016020ad981 */ /* 0x0000a4000c1e1100 */
[----:B0-----:R-:W-:Y:S02]  /*16d20*/  @!P4 IMAD.MOV.U32 R2, RZ, RZ, R71 ;  /* 0x000000ffff02c224 */ /* 0x001fe400078e0047 */
[----:B------:R-:W-:Y:S01]  /*16d30*/  @!P4 IMAD.MOV.U32 R3, RZ, RZ, R72 ;  /* 0x000000ffff03c224 */ /* 0x000fe200078e0048 */
[----:B------:R-:W2:Y:S04]  /*16d40*/  LDL R71, [R1+0x8c] ;  /* 0x00008c0001477983 */ /* 0x000ea80000100800 */
[----:B------:R-:W2:Y:S04]  /*16d50*/  LDL R72, [R1+0x88] ;  /* 0x0000880001487983 */ /* 0x000ea80000100800 */
[----:B------:R4:W2:Y:S02]  /*16d60*/  @!P4 LDG.E.U8 R40, desc[UR22][R2.64] ;  /* 0x000000160228c981 */ /* 0x0008a4000c1e1100 */
[----:B----4-:R-:W-:Y:S01]  /*16d70*/  @!P0 IMAD.MOV.U32 R2, RZ, RZ, R63 ;  /* 0x000000ffff028224 */ /* 0x010fe200078e003f */
[----:B-1----:R-:W-:-:S04]  /*16d80*/  SHF.R.U32.HI R63, RZ, 0x6, R91 ;  /* 0x00000006ff3f7819 */ /* 0x002fc8000001165b */
[----:B------:R-:W-:-:S04]  /*16d90*/  SGXT.U32 R63, R63, 0x1 ;  /* 0x000000013f3f781a */ /* 0x000fc80000000000 */
[----:B------:R-:W-:-:S04]  /*16da0*/  LOP3.LUT R63, R63, 0x1c, RZ, 0xfc, !PT ;  /* 0x0000001c3f3f7812 */ /* 0x000fc800078efcff */
[----:B------:R-:W-:Y:S02]  /*16db0*/  ISETP.GE.AND P5, PT, R63, UR4, PT ;  /* 0x000000043f007c0c */ /* 0x000fe4000bfa6270 */
[----:B------:R-:W-:-:S04]  /*16dc0*/  LEA.HI R63, R91, 0x1e, RZ, 0x1a ;  /* 0x0000001e5b3f7811 */ /* 0x000fc800078fd0ff */
[----:B------:R-:W-:Y:S02]  /*16dd0*/  ISETP.GE.AND P4, PT, R63, UR4, PT ;  /* 0x000000043f007c0c */ /* 0x000fe4000bf86270 */
[----:B------:R-:W4:Y:S01]  /*16de0*/  LDL R63, [R1+0x94] ;  /* 0x00009400013f7983 */ /* 0x000f220000100800 */
[----:B---3--:R-:W-:-:S03]  /*16df0*/  @!P0 IMAD.MOV.U32 R3, RZ, RZ, R69 ;  /* 0x000000ffff038224 */ /* 0x008fc600078e0045 */
[----:B------:R-:W3:Y:S01]  /*16e00*/  LDL R69, [R1+0x90] ;  /* 0x0000900001457983 */ /* 0x000ee20000100800 */
[----:B------:R-:W-:Y:S02]  /*16e10*/  PRMT R65, RZ, 0x7610, R65 ;  /* 0x00007610ff417816 */ /* 0x000fe40000000041 */
[----:B------:R-:W-:-:S04]  /*16e20*/  PRMT R13, RZ, 0x7610, R13 ;  /* 0x00007610ff0d7816 */ /* 0x000fc8000000000d */
[----:B------:R2:W3:Y:S01]  /*16e30*/  @!P0 LDG.E.U8 R65, desc[UR22][R2.64] ;  /* 0x0000001602418981 */ /* 0x0004e2000c1e1100 */
[----:B------:R-:W-:Y:S02]  /*16e40*/  PRMT R9, RZ, 0x7610, R9 ;  /* 0x00007610ff097816 */ /* 0x000fe40000000009 */
[----:B------:R-:W-:-:S04]  /*16e50*/  SHF.R.U32.HI R87, RZ, 0x6, R91 ;  /* 0x00000006ff577819 */ /* 0x000fc8000001165b */
[----:B------:R-:W-:-:S04]  /*16e60*/  SGXT.U32 R87, R87, 0x1 ;  /* 0x000000015757781a */ /* 0x000fc80000000000 */
[----:B------:R-:W-:-:S04]  /*16e70*/  LOP3.LUT R87, R87, 0x20, RZ, 0xfc, !PT ;  /* 0x0000002057577812 */ /* 0x000fc800078efcff */
[----:B------:R-:W-:Y:S02]  /*16e80*/  ISETP.GE.AND P0, PT, R87, UR4, PT ;  /* 0x0000000457007c0c */ /* 0x000fe4000bf06270 */
[----:B------:R-:W3:Y:S01]  /*16e90*/  LDL R87, [R1+0x9c] ;  /* 0x00009c0001577983 */ /* 0x000ee20000100800 */
[----:B--2---:R-:W-:-:S03]  /*16ea0*/  @!P1 IMAD.MOV.U32 R3, RZ, RZ, R85 ;  /* 0x000000ffff039224 */ /* 0x004fc600078e0055 */
[----:B------:R-:W2:Y:S01]  /*16eb0*/  LDL R85, [R1+0xa0] ;  /* 0x0000a00001557983 */ /* 0x000ea20000100800 */
[----:B------:R-:W-:-:S03]  /*16ec0*/  @!P1 IMAD.MOV.U32 R2, RZ, RZ, R74 ;  /* 0x000000ffff029224 */ /* 0x000fc600078e004a */
[----:B------:R-:W2:Y:S04]  /*16ed0*/  LDL R74, [R1+0xa4] ;  /* 0x0000a400014a7983 */ /* 0x000ea80000100800 */
[----:B------:R0:W2:Y:S02]  /*16ee0*/  @!P1 LDG.E.U8 R13, desc[UR22][R2.64] ;  /* 0x00000016020d9981 */ /* 0x0000a4000c1e1100 */
[----:B0-----:R-:W-:Y:S02]  /*16ef0*/  @!P3 IMAD.MOV.U32 R2, RZ, RZ, R71 ;  /* 0x000000ffff02b224 */ /* 0x001fe400078e0047 */
[----:B------:R-:W2:Y:S01]  /*16f00*/  LDL R71, [R1+0xac] ;  /* 0x0000ac0001477983 */ /* 0x000ea20000100800 */
[----:B------:R-:W-:-:S03]  /*16f10*/  @!P3 IMAD.MOV.U32 R3, RZ, RZ, R72 ;  /* 0x000000ffff03b224 */ /* 0x000fc600078e0048 */
[----:B------:R-:W2:Y:S04]  /*16f20*/  LDL R72, [R1+0xa8] ;  /* 0x0000a80001487983 */ /* 0x000ea80000100800 */
[----:B------:R0:W2:Y:S02]  /*16f30*/  @!P3 LDG.E.U8 R9, desc[UR22][R2.64] ;  /* 0x000000160209b981 */ /* 0x0000a4000c1e1100 */
[----:B0-----:R-:W0:Y:S02]  /*16f40*/  S2R R3, SR_TID.X ;  /* 0x0000000000037919 */ /* 0x001e240000002100 */
[--C-:B0-----:R-:W-:Y:S02]  /*16f50*/  SHF.R.U32.HI R91, RZ, 0x6, R3.reuse ;  /* 0x00000006ff5b7819 */ /* 0x101fe40000011603 */
[----:B------:R-:W-:-:S04]  /*16f60*/  SHF.R.U32.HI R3, RZ, 0x6, R3 ;  /* 0x00000006ff037819 */ /* 0x000fc80000011603 */
[----:B------:R-:W-:-:S04]  /*16f70*/  SGXT.U32 R3, R3, 0x1 ;  /* 0x000000010303781a */ /* 0x000fc80000000000 */
[----:B------:R-:W-:-:S04]  /*16f80*/  LOP3.LUT R3, R3, 0x22, RZ, 0xfc, !PT ;  /* 0x0000002203037812 */ /* 0x000fc800078efcff */
[----:B------:R-:W-:Y:S01]  /*16f90*/  ISETP.GE.AND P1, PT, R3, UR4, PT ;  /* 0x0000000403007c0c */ /* 0x000fe2000bf26270 */
[----:B----4-:R-:W-:Y:S02]  /*16fa0*/  @!P5 IMAD.MOV.U32 R2, RZ, RZ, R63 ;  /* 0x000000ffff02d224 */ /* 0x010fe400078e003f */
[----:B------:R-:W4:Y:S01]  /*16fb0*/  LDL R63, [R1+0xb4] ;  /* 0x0000b400013f7983 */ /* 0x000f220000100800 */
[----:B---3--:R-:W-:-:S03]  /*16fc0*/  @!P5 IMAD.MOV.U32 R3, RZ, RZ, R69 ;  /* 0x000000ffff03d224 */ /* 0x008fc600078e0045 */
[----:B------:R-:W3:Y:S01]  /*16fd0*/  LDL R69, [R1+0xb0] ;  /* 0x0000b00001457983 */ /* 0x000ee20000100800 */
[----:B------:R-:W-:Y:S02]  /*16fe0*/  SGXT.U32 R91, R91, 0x1 ;  /* 0x000000015b5b781a */ /* 0x000fe40000000000 */
[----:B------:R-:W-:Y:S02]  /*16ff0*/  PRMT R39, RZ, 0x7610, R39 ;  /* 0x00007610ff277816 */ /* 0x000fe40000000027 */
[----:B------:R-:W-:Y:S02]  /*17000*/  LOP3.LUT R91, R91, 0x24, RZ, 0xfc, !PT ;  /* 0x000000245b5b7812 */ /* 0x000fe400078efcff */
[----:B------:R-:W-:Y:S02]  /*17010*/  PRMT R64, RZ, 0x7610, R64 ;  /* 0x00007610ff407816 */ /* 0x000fe40000000040 */
[----:B------:R0:W3:Y:S01]  /*17020*/  @!P5 LDG.E.U8 R39, desc[UR22][R2.64] ;  /* 0x000000160227d981 */ /* 0x0000e2000c1e1100 */
[----:B------:R-:W-:-:S02]  /*17030*/  ISETP.GE.AND P3, PT, R91, UR4, PT ;  /* 0x000000045b007c0c */ /* 0x000fc4000bf66270 */
[----:B------:R-:W1:Y:S01]  /*17040*/  S2R R91, SR_TID.X ;  /* 0x00000000005b7919 */ /* 0x000e620000002100 */
[----:B------:R-:W-:Y:S01]  /*17050*/  PRMT R12, RZ, 0x7610, R12 ;  /* 0x00007610ff0c7816 */ /* 0x000fe2000000000c */
[----:B0-----:R-:W-:Y:S01]  /*17060*/  @!P4 IMAD.MOV.U32 R3, RZ, RZ, R89 ;  /* 0x000000ffff03c224 */ /* 0x001fe200078e0059 */
[----:B------:R-:W-:Y:S01]  /*17070*/  PRMT R8, RZ, 0x7610, R8 ;  /* 0x00007610ff087816 */ /* 0x000fe20000000008 */
[----:B------:R-:W3:Y:S01]  /*17080*/  LDL R89, [R1+0x4c0] ;  /* 0x0004c00001597983 */ /* 0x000ee20000100800 */
[----:B------:R-:W-:-:S05]  /*17090*/  @!P4 IMAD.MOV.U32 R2, RZ, RZ, R87 ;  /* 0x000000ffff02c224 */ /* 0x000fca00078e0057 */
[----:B------:R2:W3:Y:S02]  /*170a0*/  @!P4 LDG.E.U8 R64, desc[UR22][R2.64] ;  /* 0x000000160240c981 */ /* 0x0004e4000c1e1100 */
[----:B--2---:R-:W-:Y:S02]  /*170b0*/  @!P0 IMAD.MOV.U32 R3, RZ, RZ, R85 ;  /* 0x000000ffff038224 */ /* 0x004fe400078e0055 */
[----:B------:R-:W-:-:S05]  /*170c0*/  @!P0 IMAD.MOV.U32 R2, RZ, RZ, R74 ;  /* 0x000000ffff028224 */ /* 0x000fca00078e004a */
[----:B------:R0:W2:Y:S02]  /*170d0*/  @!P0 LDG.E.U8 R12, desc[UR22][R2.64] ;  /* 0x00000016020c8981 */ /* 0x0000a4000c1e1100 */
[----:B0-----:R-:W-:Y:S01]  /*170e0*/  @!P1 IMAD.MOV.U32 R2, RZ, RZ, R71 ;  /* 0x000000ffff029224 */ /* 0x001fe200078e0047 */
[--C-:B-1----:R-:W-:Y:S01]  /*170f0*/  SHF.R.U32.HI R87, RZ, 0x6, R91.reuse ;  /* 0x00000006ff577819 */ /* 0x102fe2000001165b */
[----:B------:R-:W2:Y:S01]  /*17100*/  LDL R71, [R1+0x4d4] ;  /* 0x0004d40001477983 */ /* 0x000ea20000100800 */
[----:B------:R-:W-:Y:S02]  /*17110*/  @!P1 IMAD.MOV.U32 R3, RZ, RZ, R72 ;  /* 0x000000ffff039224 */ /* 0x000fe400078e0048 */
[----:B------:R-:W-:Y:S01]  /*17120*/  SGXT.U32 R87, R87, 0x1 ;  /* 0x000000015757781a */ /* 0x000fe20000000000 */
[----:B------:R-:W2:Y:S04]  /*17130*/  LDL R72, [R1+0x4d0] ;  /* 0x0004d00001487983 */ /* 0x000ea80000100800 */
[----:B------:R4:W2:Y:S01]  /*17140*/  @!P1 LDG.E.U8 R8, desc[UR22][R2.64] ;  /* 0x0000001602089981 */ /* 0x0008a2000c1e1100 */
[----:B------:R-:W-:-:S02]  /*17150*/  SHF.R.U32.HI R74, RZ, 0x6, R91 ;  /* 0x00000006ff4a7819 */ /* 0x000fc4000001165b */
[----:B------:R-:W-:Y:S02]  /*17160*/  SHF.R.U32.HI R85, RZ, 0x6, R91 ;  /* 0x00000006ff557819 */ /* 0x000fe4000001165b */
[----:B------:R-:W-:Y:S01]  /*17170*/  PRMT R38, RZ, 0x7610, R38 ;  /* 0x00007610ff267816 */ /* 0x000fe20000000026 */
[----:B------:R-:W2:Y:S01]  /*17180*/  LDL R91, [R1+0x4bc] ;  /* 0x0004bc00015b7983 */ /* 0x000ea20000100800 */
[----:B------:R-:W-:Y:S02]  /*17190*/  LOP3.LUT R87, R87, 0x26, RZ, 0xfc, !PT ;  /* 0x0000002657577812 */ /* 0x000fe400078efcff */
[----:B------:R-:W-:Y:S02]  /*171a0*/  SGXT.U32 R74, R74, 0x1 ;  /* 0x000000014a4a781a */ /* 0x000fe40000000000 */
[----:B------:R-:W-:Y:S02]  /*171b0*/  SGXT.U32 R85, R85, 0x1 ;  /* 0x000000015555781a */ /* 0x000fe40000000000 */
[----:B------:R-:W-:-:S02]  /*171c0*/  ISETP.GE.AND P5, PT, R87, UR4, PT ;  /* 0x0000000457007c0c */ /* 0x000fc4000bfa6270 */
[----:B------:R-:W-:Y:S01]  /*171d0*/  LOP3.LUT R85, R85, 0x28, RZ, 0xfc, !PT ;  /* 0x0000002855557812 */ /* 0x000fe200078efcff */
[----:B------:R-:W2:Y:S01]  /*171e0*/  LDL R87, [R1+0x4c4] ;  /* 0x0004c40001577983 */ /* 0x000ea20000100800 */
[----:B------:R-:W-:Y:S02]  /*171f0*/  LOP3.LUT R74, R74, 0x2a, RZ, 0xfc, !PT ;  /* 0x0000002a4a4a7812 */ /* 0x000fe400078efcff */
[----:B------:R-:W-:Y:S02]  /*17200*/  ISETP.GE.AND P4, PT, R85, UR4, PT ;  /* 0x0000000455007c0c */ /* 0x000fe4000bf86270 */
[----:B------:R-:W-:Y:S01]  /*17210*/  ISETP.GE.AND P0, PT, R74, UR4, PT ;  /* 0x000000044a007c0c */ /* 0x000fe2000bf06270 */
[----:B------:R-:W2:Y:S04]  /*17220*/  LDL R85, [R1+0x4c8] ;  /* 0x0004c80001557983 */ /* 0x000ea80000100800 */
[----:B------:R-:W2:Y:S01]  /*17230*/  LDL R74, [R1+0x4cc] ;  /* 0x0004cc00014a7983 */ /* 0x000ea20000100800 */
[----:B----4-:R-:W-:-:S02]  /*17240*/  @!P3 IMAD.MOV.U32 R2, RZ, RZ, R63 ;  /* 0x000000ffff02b224 */ /* 0x010fc400078e003f */
[----:B------:R-:W0:Y:S01]  /*17250*/  S2R R63, SR_TID.X ;  /* 0x00000000003f7919 */ /* 0x000e220000002100 */
[----:B---3--:R-:W-:-:S05]  /*17260*/  @!P3 IMAD.MOV.U32 R3, RZ, RZ, R69 ;  /* 0x000000ffff03b224 */ /* 0x008fca00078e0045 */
[----:B------:R2:W3:Y:S04]  /*17270*/  @!P3 LDG.E.U8 R38, desc[UR22][R2.64] ;  /* 0x000000160226b981 */ /* 0x0004e8000c1e1100 */
[----:B------:R-:W4:Y:S01]  /*17280*/  LDL R3, [R1+0xb8] ;  /* 0x0000b80001037983 */ /* 0x000f220000100800 */
[----:B0-----:R-:W-:-:S04]  /*17290*/  SHF.R.U32.HI R69, RZ, 0x6, R63 ;  /* 0x00000006ff457819 */ /* 0x001fc8000001163f */
[----:B------:R-:W-:Y:S02]  /*172a0*/  SGXT.U32 R69, R69, 0x1 ;  /* 0x000000014545781a */ /* 0x000fe40000000000 */
[----:B------:R-:W-:Y:S02]  /*172b0*/  LEA.HI R63, R63, 0x2e, RZ, 0x1a ;  /* 0x0000002e3f3f7811 */ /* 0x000fe400078fd0ff */
[----:B------:R-:W-:Y:S02]  /*172c0*/  LOP3.LUT R69, R69, 0x2c, RZ, 0xfc, !PT ;  /* 0x0000002c45457812 */ /* 0x000fe400078efcff */
[----:B------:R-:W-:Y:S02]  /*172d0*/  ISETP.GE.AND P3, PT, R63, UR4, PT ;  /* 0x000000043f007c0c */ /* 0x000fe4000bf66270 */
[----:B------:R-:W-:Y:S01]  /*172e0*/  ISETP.GE.AND P1, PT, R69, UR4, PT ;  /* 0x0000000445007c0c */ /* 0x000fe2000bf26270 */
[----:B------:R-:W3:Y:S04]  /*172f0*/  LDL R63, [R1+0x4dc] ;  /* 0x0004dc00013f7983 */ /* 0x000ee80000100800 */
[----:B------:R-:W3:Y:S01]  /*17300*/  LDL R69, [R1+0x4d8] ;  /* 0x0004d80001457983 */ /* 0x000ee20000100800 */
[----:B------:R-:W-:-:S02]  /*17310*/  PRMT R27, RZ, 0x7610, R27 ;  /* 0x00007610ff1b7816 */ /* 0x000fc4000000001b */
[----:B------:R-:W-:Y:S02]  /*17320*/  PRMT R11, RZ, 0x7610, R11 ;  /* 0x00007610ff0b7816 */ /* 0x000fe4000000000b */
[----:B------:R-:W-:Y:S02]  /*17330*/  PRMT R7, RZ, 0x7610, R7 ;  /* 0x00007610ff077816 */ /* 0x000fe40000000007 */
[----:B------:R-:W-:Y:S02]  /*17340*/  PRMT R37, RZ, 0x7610, R37 ;  /* 0x00007610ff257816 */ /* 0x000fe40000000025 */
[----:B------:R-:W-:Y:S01]  /*17350*/  PRMT R26, RZ, 0x7610, R26 ;  /* 0x00007610ff1a7816 */ /* 0x000fe2000000001a */
[----:B--2---:R-:W-:-:S05]  /*17360*/  @!P5 IMAD.MOV.U32 R2, RZ, RZ, R91 ;  /* 0x000000ffff02d224 */ /* 0x004fca00078e005b */
[----:B----4-:R0:W2:Y:S02]  /*17370*/  @!P5 LDG.E.U8 R27, desc[UR22][R2.64] ;  /* 0x00000016021bd981 */ /* 0x0100a4000c1e1100 */
[----:B0-----:R-:W-:Y:S02]  /*17380*/  @!P4 IMAD.MOV.U32 R2, RZ, RZ, R87 ;  /* 0x000000ffff02c224 */ /* 0x001fe400078e0057 */
[----:B------:R-:W-:-:S05]  /*17390*/  @!P4 IMAD.MOV.U32 R3, RZ, RZ, R89 ;  /* 0x000000ffff03c224 */ /* 0x000fca00078e0059 */
[----:B------:R0:W4:Y:S02]  /*173a0*/  @!P4 LDG.E.U8 R11, desc[UR22][R2.64] ;  /* 0x00000016020bc981 */ /* 0x000124000c1e1100 */
[----:B0-----:R-:W-:Y:S02]  /*173b0*/  @!P0 IMAD.MOV.U32 R2, RZ, RZ, R74 ;  /* 0x000000ffff028224 */ /* 0x001fe400078e004a */
[----:B------:R-:W-:-:S05]  /*173c0*/  @!P0 IMAD.MOV.U32 R3, RZ, RZ, R85 ;  /* 0x000000ffff038224 */ /* 0x000fca00078e0055 */
[----:B------:R0:W2:Y:S02]  /*173d0*/  @!P0 LDG.E.U8 R7, desc[UR22][R2.64] ;  /* 0x0000001602078981 */ /* 0x0000a4000c1e1100 */
[----:B0-----:R-:W-:Y:S02]  /*173e0*/  @!P1 IMAD.MOV.U32 R2, RZ, RZ, R71 ;  /* 0x000000ffff029224 */ /* 0x001fe400078e0047 */
[----:B------:R-:W-:Y:S01]  /*173f0*/  @!P1 IMAD.MOV.U32 R3, RZ, RZ, R72 ;  /* 0x000000ffff039224 */ /* 0x000fe200078e0048 */
[----:B------:R-:W0:Y:S04]  /*17400*/  S2R R91, SR_TID.X ;  /* 0x00000000005b7919 */ /* 0x000e280000002100 */
[----:B------:R3:W2:Y:S01]  /*17410*/  @!P1 LDG.E.U8 R37, desc[UR22][R2.64] ;  /* 0x0000001602259981 */ /* 0x0006a2000c1e1100 */
[----:B------:R-:W-:-:S03]  /*17420*/  PRMT R5, RZ, 0x7610, R5 ;  /* 0x00007610ff057816 */ /* 0x000fc60000000005 */
[----:B------:R-:W2:Y:S04]  /*17430*/  LDL R72, [R1+0x4f8] ;  /* 0x0004f80001487983 */ /* 0x000ea80000100800 */
[----:B------:R-:W2:Y:S01]  /*17440*/  LDL R71, [R1+0x4fc] ;  /* 0x0004fc0001477983 */ /* 0x000ea20000100800 */
[----:B---3--:R-:W-:Y:S02]  /*17450*/  @!P3 IMAD.MOV.U32 R2, RZ, RZ, R63 ;  /* 0x000000ffff02b224 */ /* 0x008fe400078e003f */
[----:B------:R-:W-:Y:S01]  /*17460*/  @!P3 IMAD.MOV.U32 R3, RZ, RZ, R69 ;  /* 0x000000ffff03b224 */ /* 0x000fe200078e0045 */
[----:B------:R-:W3:Y:S04]  /*17470*/  LDL R63, [R1+0x504] ;  /* 0x00050400013f7983 */ /* 0x000ee80000100800 */
[----:B------:R1:W2:Y:S04]  /*17480*/  @!P3 LDG.E.U8 R26, desc[UR22][R2.64] ;  /* 0x00000016021ab981 */ /* 0x0002a8000c1e1100 */
[----:B------:R-:W2:Y:S04]  /*17490*/  LDL R69, [R1+0x500] ;  /* 0x0005000001457983 */ /* 0x000ea80000100800 */
[----:B------:R-:W1:Y:S04]  /*174a0*/  LDL R2, [R1+0x4e0] ;  /* 0x0004e00001027983 */ /* 0x000e680000100800 */
[----:B------:R-:W1:Y:S01]  /*174b0*/  LDL R3, [R1+0x4e4] ;  /* 0x0004e40001037983 */ /* 0x000e620000100800 */
[----:B0-----:R-:W-:-:S04]  /*174c0*/  SHF.R.U32.HI R87, RZ, 0x6, R91 ;  /* 0x00000006ff577819 */ /* 0x001fc8000001165b */
[----:B------:R-:W-:-:S04]  /*174d0*/  SGXT.U32 R87, R87, 0x1 ;  /* 0x000000015757781a */ /* 0x000fc80000000000 */
[----:B------:R-:W-:-:S04]  /*174e0*/  LOP3.LUT R87, R87, 0x30, RZ, 0xfc, !PT ;  /* 0x0000003057577812 */ /* 0x000fc800078efcff */
[----:B------:R-:W-:Y:S02]  /*174f0*/  ISETP.GE.AND P5, PT, R87, UR4, PT ;  /* 0x0000000457007c0c */ /* 0x000fe4000bfa6270 */
[--C-:B------:R-:W-:Y:S01]  /*17500*/  SHF.R.U32.HI R74, RZ, 0x6, R91.reuse ;  /* 0x00000006ff4a7819 */ /* 0x100fe2000001165b */
[----:B------:R-:W2:Y:S01]  /*17510*/  LDL R87, [R1+0x4f0] ;  /* 0x0004f00001577983 */ /* 0x000ea20000100800 */
[--C-:B------:R-:W-:Y:S02]  /*17520*/  SHF.R.U32.HI R85, RZ, 0x6, R91.reuse ;  /* 0x00000006ff557819 */ /* 0x100fe4000001165b */
[--C-:B------:R-:W-:Y:S02]  /*17530*/  SHF.R.U32.HI R89, RZ, 0x6, R91.reuse ;  /* 0x00000006ff597819 */ /* 0x100fe4000001165b */
[----:B------:R-:W-:Y:S02]  /*17540*/  SHF.R.U32.HI R91, RZ, 0x6, R91 ;  /* 0x00000006ff5b7819 */ /* 0x000fe4000001165b */
[----:B------:R-:W-:-:S02]  /*17550*/  SGXT.U32 R74, R74, 0x1 ;  /* 0x000000014a4a781a */ /* 0x000fc40000000000 */
[----:B------:R-:W-:Y:S02]  /*17560*/  SGXT.U32 R85, R85, 0x1 ;  /* 0x000000015555781a */ /* 0x000fe40000000000 */
[----:B------:R-:W-:Y:S02]  /*17570*/  SGXT.U32 R91, R91, 0x1 ;  /* 0x000000015b5b781a */ /* 0x000fe40000000000 */
[----:B------:R-:W-:Y:S02]  /*17580*/  LOP3.LUT R74, R74, 0x34, RZ, 0xfc, !PT ;  /* 0x000000344a4a7812 */ /* 0x000fe400078efcff */
[----:B------:R-:W-:Y:S02]  /*17590*/  SGXT.U32 R89, R89, 0x1 ;  /* 0x000000015959781a */ /* 0x000fe40000000000 */
[----:B------:R-:W-:Y:S02]  /*175a0*/  LOP3.LUT R85, R85, 0x32, RZ, 0xfc, !PT ;  /* 0x0000003255557812 */ /* 0x000fe400078efcff */
[----:B------:R-:W-:-:S02]  /*175b0*/  LOP3.LUT R91, R91, 0x36, RZ, 0xfc, !PT ;  /* 0x000000365b5b7812 */ /* 0x000fc400078efcff */
[----:B------:R-:W-:Y:S02]  /*175c0*/  LOP3.LUT R89, R89, 0x38, RZ, 0xfc, !PT ;  /* 0x0000003859597812 */ /* 0x000fe400078efcff */
[----:B------:R-:W-:Y:S02]  /*175d0*/  ISETP.GE.AND P0, PT, R74, UR4, PT ;  /* 0x000000044a007c0c */ /* 0x000fe4000bf06270 */
[----:B------:R-:W2:Y:S01]  /*175e0*/  LDL R74, [R1+0x4ec] ;  /* 0x0004ec00014a7983 */ /* 0x000ea20000100800 */
[----:B------:R-:W-:Y:S02]  /*175f0*/  ISETP.GE.AND P4, PT, R85, UR4, PT ;  /* 0x0000000455007c0c */ /* 0x000fe4000bf86270 */
[----:B------:R-:W-:Y:S01]  /*17600*/  ISETP.GE.AND P1, PT, R91, UR4, PT ;  /* 0x000000045b007c0c */ /* 0x000fe2000bf26270 */
[----:B------:R-:W3:Y:S01]  /*17610*/  LDL R85, [R1+0x4f4] ;  /* 0x0004f40001557983 */ /* 0x000ee20000100800 */
[----:B------:R-:W-:-:S03]  /*17620*/  ISETP.GE.AND P3, PT, R89, UR4, PT ;  /* 0x0000000459007c0c */ /* 0x000fc6000bf66270 */
[----:B------:R-:W3:Y:S04]  /*17630*/  LDL.LU R91, [R1+0x758] ;  /* 0x00075800015b7983 */ /* 0x000ee80000300800 */
[----:B------:R-:W3:Y:S01]  /*17640*/  LDL.LU R89, [R1+0x754] ;  /* 0x0007540001597983 */ /* 0x000ee20000300800 */
[----:B-1----:R-:W-:-:S04]  /*17650*/  @!P5 LOP3.LUT R3, R3, R2, RZ, 0x3c, !PT ;  /* 0x000000020303d212 */ /* 0x002fc800078e3cff */
[----:B------:R-:W-:-:S04]  /*17660*/  @!P5 LOP3.LUT R2, R3, R2, RZ, 0x3c, !PT ;  /* 0x000000020302d212 */ /* 0x000fc800078e3cff */
[----:B------:R-:W-:-:S05]  /*17670*/  @!P5 LOP3.LUT R3, R3, R2, RZ, 0x3c, !PT ;  /* 0x000000020303d212 */ /* 0x000fca00078e3cff */
[----:B------:R2:W3:Y:S04]  /*17680*/  @!P5 LDG.E.U8 R5, desc[UR22][R2.64] ;  /* 0x000000160205d981 */ /* 0x0004e8000c1e1100 */
[----:B------:R-:W3:Y:S01]  /*17690*/  LDL R3, [R1+0x4e8] ;  /* 0x0004e80001037983 */ /* 0x000ee20000100800 */
[----:B------:R-:W-:Y:S02]  /*176a0*/  PRMT R6, RZ, 0x7610, R6 ;  /* 0x00007610ff067816 */ /* 0x000fe40000000006 */
[----:B------:R-:W-:Y:S02]  /*176b0*/  PRMT R36, RZ, 0x7610, R36 ;  /* 0x00007610ff247816 */ /* 0x000fe40000000024 */
[----:B------:R-:W-:Y:S01]  /*176c0*/  PRMT R68, RZ, 0x7610, R68 ;  /* 0x00007610ff447816 */ /* 0x000fe20000000044 */
[----:B--2---:R-:W-:Y:S01]  /*176d0*/  @!P4 IMAD.MOV.U32 R2, RZ, RZ, R74 ;  /* 0x000000ffff02c224 */ /* 0x004fe200078e004a */
[----:B------:R-:W-:Y:S01]  /*176e0*/  PRMT R4, RZ, 0x7610, R4 ;  /* 0x00007610ff047816 */ /* 0x000fe20000000004 */
[----:B------:R-:W0:Y:S03]  /*176f0*/  S2R R74, SR_TID.X ;  /* 0x00000000004a7919 */ /* 0x000e260000002100 */
[----:B---3--:R1:W2:Y:S02]  /*17700*/  @!P4 LDG.E.U8 R6, desc[UR22][R2.64] ;  /* 0x000000160206c981 */ /* 0x0082a4000c1e1100 */
[----:B-1----:R-:W-:-:S02]  /*17710*/  @!P0 IMAD.MOV.U32 R2, RZ, RZ, R85 ;  /* 0x000000ffff028224 */ /* 0x002fc400078e0055 */
[----:B------:R-:W-:-:S05]  /*17720*/  @!P0 IMAD.MOV.U32 R3, RZ, RZ, R87 ;  /* 0x000000ffff038224 */ /* 0x000fca00078e0057 */
[----:B------:R1:W3:Y:S02]  /*17730*/  @!P0 LDG.E.U8 R36, desc[UR22][R2.64] ;  /* 0x0000001602248981 */ /* 0x0002e4000c1e1100 */
[----:B-1----:R-:W-:Y:S02]  /*17740*/  @!P1 IMAD.MOV.U32 R2, RZ, RZ, R71 ;  /* 0x000000ffff029224 */ /* 0x002fe400078e0047 */
[----:B------:R-:W-:Y:S01]  /*17750*/  @!P1 IMAD.MOV.U32 R3, RZ, RZ, R72 ;  /* 0x000000ffff039224 */ /* 0x000fe200078e0048 */
[--C-:B0-----:R-:W-:Y:S01]  /*17760*/  SHF.R.U32.HI R87, RZ, 0x6, R74.reuse ;  /* 0x00000006ff577819 */ /* 0x101fe2000001164a */
[----:B------:R-:W2:Y:S04]  /*17770*/  LDL R71, [R1+0x51c] ;  /* 0x00051c0001477983 */ /* 0x000ea80000100800 */
[----:B------:R0:W2:Y:S01]  /*17780*/  @!P1 LDG.E.U8 R68, desc[UR22][R2.64] ;  /* 0x0000001602449981 */ /* 0x0000a2000c1e1100 */
[----:B------:R-:W-:-:S02]  /*17790*/  SHF.R.U32.HI R85, RZ, 0x6, R74 ;  /* 0x00000006ff557819 */ /* 0x000fc4000001164a */
[----:B------:R-:W-:Y:S01]  /*177a0*/  PRMT R46, RZ, 0x7610, R46 ;  /* 0x00007610ff2e7816 */ /* 0x000fe2000000002e */
[----:B------:R-:W2:Y:S01]  /*177b0*/  LDL R72, [R1+0x524] ;  /* 0x0005240001487983 */ /* 0x000ea20000100800 */
[----:B0-----:R-:W-:Y:S02]  /*177c0*/  @!P3 IMAD.MOV.U32 R2, RZ, RZ, R63 ;  /* 0x000000ffff02b224 */ /* 0x001fe400078e003f */
[----:B------:R-:W-:Y:S01]  /*177d0*/  @!P3 IMAD.MOV.U32 R3, RZ, RZ, R69 ;  /* 0x000000ffff03b224 */ /* 0x000fe200078e0045 */
[----:B------:R-:W-:Y:S01]  /*177e0*/  SGXT.U32 R87, R87, 0x1 ;  /* 0x000000015757781a */ /* 0x000fe20000000000 */
[----:B------:R-:W2:Y:S04]  /*177f0*/  LDL R69, [R1+0x528] ;  /* 0x0005280001457983 */ /* 0x000ea80000100800 */
[----:B------:R0:W2:Y:S01]  /*17800*/  @!P3 LDG.E.U8 R4, desc[UR22][R2.64] ;  /* 0x000000160204b981 */ /* 0x0000a2000c1e1100 */
[----:B------:R-:W-:-:S02]  /*17810*/  SGXT.U32 R85, R85, 0x1 ;  /* 0x000000015555781a */ /* 0x000fc40000000000 */
[----:B------:R-:W-:Y:S01]  /*17820*/  LEA.HI R74, R74, 0x3e, RZ, 0x1a ;  /* 0x0000003e4a4a7811 */ /* 0x000fe200078fd0ff */
[----:B------:R-:W2:Y:S04]  /*17830*/  LDL R63, [R1+0x52c] ;  /* 0x00052c00013f7983 */ /* 0x000ea80000100800 */
[----:B------:R-:W0:Y:S04]  /*17840*/  LDL R2, [R1+0x508] ;  /* 0x0005080001027983 */ /* 0x000e280000100800 */
[----:B------:R-:W0:Y:S01]  /*17850*/  LDL R3, [R1+0x50c] ;  /* 0x00050c0001037983 */ /* 0x000e220000100800 */
[----:B------:R-:W-:-:S04]  /*17860*/  LOP3.LUT R87, R87, 0x3a, RZ, 0xfc, !PT ;  /* 0x0000003a57577812 */ /* 0x000fc800078efcff */
[----:B------:R-:W-:Y:S02]  /*17870*/  ISETP.GE.AND P5, PT, R87, UR4, PT ;  /* 0x0000000457007c0c */ /* 0x000fe4000bfa6270 */
[----:B------:R-:W1:Y:S01]  /*17880*/  S2R R87, SR_TID.X ;  /* 0x0000000000577919 */ /* 0x000e620000002100 */
[----:B------:R-:W-:-:S04]  /*17890*/  LOP3.LUT R85, R85, 0x3c, RZ, 0xfc, !PT ;  /* 0x0000003c55557812 */ /* 0x000fc800078efcff */
[----:B------:R-:W-:Y:S02]  /*178a0*/  ISETP.GE.AND P4, PT, R85, UR4, PT ;  /* 0x0000000455007c0c */ /* 0x000fe4000bf86270 */
[----:B------:R-:W-:Y:S02]  /*178b0*/  ISETP.GE.AND P0, PT, R74, UR4, PT ;  /* 0x000000044a007c0c */ /* 0x000fe4000bf06270 */
[----:B------:R-:W2:Y:S01]  /*178c0*/  LDL R74, [R1+0x520] ;  /* 0x00052000014a7983 */ /* 0x000ea20000100800 */
[--C-:B-1----:R-:W-:Y:S02]  /*178d0*/  SHF.R.U32.HI R85, RZ, 0x6, R87.reuse ;  /* 0x00000006ff557819 */ /* 0x102fe40000011657 */
[----:B------:R-:W-:Y:S02]  /*178e0*/  SHF.R.U32.HI R87, RZ, 0x6, R87 ;  /* 0x00000006ff577819 */ /* 0x000fe40000011657 */
[----:B------:R-:W-:Y:S02]  /*178f0*/  SGXT.U32 R85, R85, 0x1 ;  /* 0x000000015555781a */ /* 0x000fe40000000000 */
[----:B------:R-:W-:-:S02]  /*17900*/  SGXT.U32 R87, R87, 0x1 ;  /* 0x000000015757781a */ /* 0x000fc40000000000 */
[----:B------:R-:W-:Y:S02]  /*17910*/  LOP3.LUT R85, R85, 0x42, RZ, 0xfc, !PT ;  /* 0x0000004255557812 */ /* 0x000fe400078efcff */
[----:B------:R-:W-:Y:S02]  /*17920*/  LOP3.LUT R87, R87, 0x40, RZ, 0xfc, !PT ;  /* 0x0000004057577812 */ /* 0x000fe400078efcff */
[----:B------:R-:W-:Y:S02]  /*17930*/  ISETP.GE.AND P3, PT, R85, UR4, PT ;  /* 0x0000000455007c0c */ /* 0x000fe4000bf66270 */
[----:B------:R-:W-:Y:S02]  /*17940*/  ISETP.GE.AND P1, PT, R87, UR4, PT ;  /* 0x0000000457007c0c */ /* 0x000fe4000bf26270 */
[----:B------:R-:W2:Y:S04]  /*17950*/  LDL.LU R87, [R1+0x750] ;  /* 0x0007500001577983 */ /* 0x000ea80000300800 */
[----:B------:R-:W2:Y:S01]  /*17960*/  LDL.LU R85, [R1+0x74c] ;  /* 0x00074c0001557983 */ /* 0x000ea20000300800 */
[----:B0-----:R-:W-:-:S04]  /*17970*/  @!P5 LOP3.LUT R3, R3, R2, RZ, 0x3c, !PT ;  /* 0x000000020303d212 */ /* 0x001fc800078e3cff */
[----:B------:R-:W-:-:S04]  /*17980*/  @!P5 LOP3.LUT R2, R3, R2, RZ, 0x3c, !PT ;  /* 0x000000020302d212 */ /* 0x000fc800078e3cff */
[----:B------:R-:W-:-:S05]  /*17990*/  @!P5 LOP3.LUT R3, R3, R2, RZ, 0x3c, !PT ;  /* 0x000000020303d212 */ /* 0x000fca00078e3cff */
[----:B------:R0:W2:Y:S04]  /*179a0*/  @!P5 LDG.E.U8 R46, desc[UR22][R2.64] ;  /* 0x00000016022ed981 */ /* 0x0000a8000c1e1100 */
[----:B------:R-:W0:Y:S04]  /*179b0*/  LDL R2, [R1+0x510] ;  /* 0x0005100001027983 */ /* 0x000e280000100800 */
[----:B------:R-:W0:Y:S01]  /*179c0*/  LDL R3, [R1+0x514] ;  /* 0x0005140001037983 */ /* 0x000e220000100800 */
[----:B------:R-:W-:Y:S02]  /*179d0*/  PRMT R35, RZ, 0x7610, R35 ;  /* 0x00007610ff237816 */ /* 0x000fe40000000023 */
[----:B0-----:R-:W-:-:S04]  /*179e0*/  @!P4 LOP3.LUT R3, R3, R2, RZ, 0x3c, !PT ;  /* 0x000000020303c212 */ /* 0x001fc800078e3cff */
[----:B------:R-:W-:-:S04]  /*179f0*/  @!P4 LOP3.LUT R2, R3, R2, RZ, 0x3c, !PT ;  /* 0x000000020302c212 */ /* 0x000fc800078e3cff */
[----:B------:R-:W-:-:S05]  /*17a00*/  @!P4 LOP3.LUT R3, R3, R2, RZ, 0x3c, !PT ;  /* 0x000000020303c212 */ /* 0x000fca00078e3cff */
[----:B------:R2:W3:Y:S04]  /*17a10*/  @!P4 LDG.E.U8 R35, desc[UR22][R2.64] ;  /* 0x000000160223c981 */ /* 0x0004e8000c1e1100 */
[----:B------:R-:W3:Y:S01]  /*17a20*/  LDL R3, [R1+0x518] ;  /* 0x0005180001037983 */ /* 0x000ee20000100800 */
[----:B------:R-:W-:Y:S01]  /*17a30*/  PRMT R83, RZ, 0x7610, R83 ;  /* 0x00007610ff537816 */ /* 0x000fe20000000053 */
[----:B--2---:R-:W-:Y:S02]  /*17a40*/  @!P0 IMAD.MOV.U32 R2, RZ, RZ, R71 ;  /* 0x000000ffff028224 */ /* 0x004fe400078e0047 */
[----:B------:R-:W0:Y:S01]  /*17a50*/  S2R R71, SR_TID.X ;  /* 0x0000000000477919 */ /* 0x000e220000002100 */
[----:B------:R-:W-:Y:S02]  /*17a60*/  PRMT R61, RZ, 0x7610, R61 ;  /* 0x00007610ff3d7816 */ /* 0x000fe4000000003d */
[----:B---3--:R1:W2:Y:S02]  /*17a70*/  @!P0 LDG.E.U8 R83, desc[UR22][R2.64] ;  /* 0x0000001602538981 */ /* 0x0082a4000c1e1100 */
[----:B-1----:R-:W1:Y:S01]  /*17a80*/  S2R R3, SR_TID.X ;  /* 0x0000000000037919 */ /* 0x002e620000002100 */
[----:B0-----:R-:W-:-:S04]  /*17a90*/  SHF.R.U32.HI R2, RZ, 0x6, R71 ;  /* 0x00000006ff027819 */ /* 0x001fc80000011647 */
[----:B------:R-:W-:-:S04]  /*17aa0*/  SGXT.U32 R2, R2, 0x1 ;  /* 0x000000010202781a */ /* 0x000fc80000000000 */
[----:B------:R-:W-:Y:S02]  /*17ab0*/  LOP3.LUT R2, R2, 0x46, RZ, 0xfc, !PT ;  /* 0x0000004602027812 */ /* 0x000fe400078efcff */
[----:B-1----:R-:W-:-:S04]  /*17ac0*/  SHF.R.U32.HI R3, RZ, 0x6, R3 ;  /* 0x00000006ff037819 */ /* 0x002fc80000011603 */
[----:B------:R-:W-:-:S04]  /*17ad0*/  SGXT.U32 R3, R3, 0x1 ;  /* 0x000000010303781a */ /* 0x000fc80000000000 */
[----:B------:R-:W-:-:S04]  /*17ae0*/  LOP3.LUT R3, R3, 0x44, RZ, 0xfc, !PT ;  /* 0x0000004403037812 */ /* 0x000fc800078efcff */
[----:B------:R-:W-:Y:S02]  /*17af0*/  ISETP.GE.AND P5, PT, R3, UR4, PT ;  /* 0x0000000403007c0c */ /* 0x000fe4000bfa6270 */
[----:B------:R-:W-:-:S04]  /*17b00*/  SHF.R.U32.HI R3, RZ, 0x6, R71 ;  /* 0x00000006ff037819 */ /* 0x000fc80000011647 */
[----:B------:R-:W-:-:S04]  /*17b10*/  SGXT.U32 R3, R3, 0x1 ;  /* 0x000000010303781a */ /* 0x000fc80000000000 */
[----:B------:R-:W-:Y:S02]  /*17b20*/  LOP3.LUT R3, R3, 0x48, RZ, 0xfc, !PT ;  /* 0x0000004803037812 */ /* 0x000fe400078efcff */
[----:B------:R-:W-:Y:S01]  /*17b30*/  ISETP.GE.AND P4, PT, R2, UR4, PT ;  /* 0x0000000402007c0c */ /* 0x000fe2000bf86270 */
[----:B------:R-:W-:Y:S01]  /*17b40*/  @!P1 IMAD.MOV.U32 R2, RZ, RZ, R72 ;  /* 0x000000ffff029224 */ /* 0x000fe200078e0048 */
[----:B------:R-:W-:Y:S01]  /*17b50*/  ISETP.GE.AND P0, PT, R3, UR4, PT ;  /* 0x0000000403007c0c */ /* 0x000fe2000bf06270 */
[----:B------:R-:W-:Y:S01]  /*17b60*/  @!P1 IMAD.MOV.U32 R3, RZ, RZ, R74 ;  /* 0x000000ffff039224 */ /* 0x000fe200078e004a */
[----:B------:R-:W-:-:S04]  /*17b70*/  PRMT R52, RZ, 0x7610, R52 ;  /* 0x00007610ff347816 */ /* 0x000fc80000000034 */
[----:B------:R0:W3:Y:S02]  /*17b80*/  @!P1 LDG.E.U8 R61, desc[UR22][R2.64] ;  /* 0x00000016023d9981 */ /* 0x0000e4000c1e1100 */
[----:B0-----:R-:W-:Y:S02]  /*17b90*/  @!P3 IMAD.MOV.U32 R2, RZ, RZ, R63 ;  /* 0x000000ffff02b224 */ /* 0x001fe400078e003f */
[----:B------:R-:W-:-:S05]  /*17ba0*/  @!P3 IMAD.MOV.U32 R3, RZ, RZ, R69 ;  /* 0x000000ffff03b224 */ /* 0x000fca00078e0045 */
[----:B------:R0:W3:Y:S04]  /*17bb0*/  @!P3 LDG.E.U8 R52, desc[UR22][R2.64] ;  /* 0x000000160234b981 */ /* 0x0000e8000c1e1100 */
[----:B--2---:R1:W-:Y:S04]  /*17bc0*/  STL [R1], R83 ;  /* 0x0000005301007387 */ /* 0x0043e80000100800 */
[----:B-1----:R-:W2:Y:S04]  /*17bd0*/  LDL.LU R83, [R1+0x748] ;  /* 0x0007480001537983 */ /* 0x002ea80000300800 */
[----:B------:R-:W0:Y:S04]  /*17be0*/  LDL R71, [R1+0x53c] ;  /* 0x00053c0001477983 */ /* 0x000e280000100800 */
[----:B------:R-:W2:Y:S01]  /*17bf0*/  LDL R3, [R1+0x530] ;  /* 0x0005300001037983 */ /* 0x000ea20000100800 */
[----:B------:R-:W-:-:S02]  /*17c00*/  PRMT R34, RZ, 0x7610, R34 ;  /* 0x00007610ff227816 */ /* 0x000fc40000000022 */
[----:B------:R-:W-:Y:S01]  /*17c10*/  PRMT R81, RZ, 0x7610, R81 ;  /* 0x00007610ff517816 */ /* 0x000fe20000000051 */
[----:B------:R-:W1:Y:S01]  /*17c20*/  S2R R69, SR_TID.X ;  /* 0x0000000000457919 */ /* 0x000e620000002100 */
[----:B------:R-:W3:Y:S04]  /*17c30*/  LDL R72, [R1+0x56c] ;  /* 0x00056c0001487983 */ /* 0x000ee80000100800 */
[----:B------:R-:W3:Y:S01]  /*17c40*/  LDL R74, [R1+0x5a4] ;  /* 0x0005a400014a7983 */ /* 0x000ee20000100800 */
[----:B0-----:R-:W-:-:S05]  /*17c50*/  @!P5 IMAD.MOV.U32 R2, RZ, RZ, R71 ;  /* 0x000000ffff02d224 */ /* 0x001fca00078e0047 */
[----:B--2---:R0:W2:Y:S04]  /*17c60*/  @!P5 LDG.E.U8 R34, desc[UR22][R2.64] ;  /* 0x000000160222d981 */ /* 0x0040a8000c1e1100 */
[----:B------:R-:W0:Y:S04]  /*17c70*/  LDL R2, [R1+0x540] ;  /* 0x0005400001027983 */ /* 0x000e280000100800 */
[----:B------:R-:W0:Y:S01]  /*17c80*/  LDL R3, [R1+0x544] ;  /* 0x0005440001037983 */ /* 0x000e220000100800 */
[----:B-1----:R-:W-:Y:S02]  /*17c90*/  SHF.R.U32.HI R63, RZ, 0x6, R69 ;  /* 0x00000006ff3f7819 */ /* 0x002fe40000011645 */
[----:B0-----:R-:W-:-:S04]  /*17ca0*/  @!P4 LOP3.LUT R3, R3, R2, RZ, 0x3c, !PT ;  /* 0x000000020303c212 */ /* 0x001fc800078e3cff */
[----:B------:R-:W-:-:S04]  /*17cb0*/  @!P4 LOP3.LUT R2, R3, R2, RZ, 0x3c, !PT ;  /* 0x000000020302c212 */ /* 0x000fc800078e3cff */
[----:B------:R-:W-:-:S05]  /*17cc0*/  @!P4 LOP3.LUT R3, R3, R2, RZ, 0x3c, !PT ;  /* 0x000000020303c212 */ /* 0x000fca00078e3cff */
[----:B------:R-:W2:Y:S01]  /*17cd0*/  @!P4 LDG.E.U8 R81, desc[UR22][R2.64] ;  /* 0x000000160251c981 */ /* 0x000ea2000c1e1100 */
[----:B------:R-:W-:Y:S02]  /*17ce0*/  SHF.R.U32.HI R69, RZ, 0x6, R69 ;  /* 0x00000006ff457819 */ /* 0x000fe40000011645 */
[----:B------:R-:W-:Y:S02]  /*17cf0*/  SGXT.U32 R63, R63, 0x1 ;  /* 0x000000013f3f781a */ /* 0x000fe40000000000 */
[----:B------:R-:W-:Y:S02]  /*17d00*/  SGXT.U32 R69, R69, 0x1 ;  /* 0x000000014545781a */ /* 0x000fe40000000000 */
[----:B------:R-:W-:Y:S02]  /*17d10*/  LOP3.LUT R63, R63, 0x58, RZ, 0xfc, !PT ;  /* 0x000000583f3f7812 */ /* 0x000fe400078efcff */
[----:B------:R-:W-:Y:S02]  /*17d20*/  LOP3.LUT R69, R69, 0x50, RZ, 0xfc, !PT ;  /* 0x0000005045457812 */ /* 0x000fe400078efcff */
[----:B------:R-:W-:-:S02]  /*17d30*/  ISETP.GE.AND P3, PT, R63, UR4, PT ;  /* 0x000000043f007c0c */ /* 0x000fc4000bf66270 */
[----:B------:R-:W-:Y:S01]  /*17d40*/  ISETP.GE.AND P1, PT, R69, UR4, PT ;  /* 0x0000000445007c0c */ /* 0x000fe2000bf26270 */
[----:B------:R-:W3:Y:S04]  /*17d50*/  LDL R63, [R1+0x5bc] ;  /* 0x0005bc00013f7983 */ /* 0x000ee80000100800 */
[----:B------:R-:W3:Y:S04]  /*17d60*/  LDL R69, [R1+0x5b8] ;  /* 0x0005b80001457983 */ /* 0x000ee80000100800 */
[----:B--2---:R0:W-:Y:S04]  /*17d70*/  STL [R1+0xc], R81 ;  /* 0x00000c5101007387 */ /* 0x0041e80000100800 */
[----:B0-----:R-:W2:Y:S04]  /*17d80*/  LDL.LU R81, [R1+0x744] ;  /* 0x0007440001517983 */ /* 0x001ea80000300800 */
[----:B------:R-:W2:Y:S04]  /*17d90*/  LDL R2, [R1+0x548] ;  /* 0x0005480001027983 */ /* 0x000ea80000100800 */
[----:B------:R-:W2:Y:S01]  /*17da0*/  LDL R3, [R1+0x54c] ;  /* 0x00054c0001037983 */ /* 0x000ea20000100800 */
[----:B------:R-:W-:-:S02]  /*17db0*/  PRMT R60, RZ, 0x7610, R60 ;  /* 0x00007610ff3c7816 */ /* 0x000fc4000000003c */
[----:B--2---:R-:W-:-:S04]  /*17dc0*/  @!P0 LOP3.LUT R3, R3, R2, RZ, 0x3c, !PT ;  /* 0x0000000203038212 */ /* 0x004fc800078e3cff */
[----:B------:R-:W-:-:S04]  /*17dd0*/  @!P0 LOP3.LUT R2, R3, R2, RZ, 0x3c, !PT ;  /* 0x0000000203028212 */ /* 0x000fc800078e3cff */
[----:B------:R-:W-:-:S05]  /*17de0*/  @!P0 LOP3.LUT R3, R3, R2, RZ, 0x3c, !PT ;  /* 0x0000000203038212 */ /* 0x000fca00078e3cff */
[----:B------:R3:W2:Y:S04]  /*17df0*/  @!P0 LDG.E.U8 R60, desc[UR22][R2.64] ;  /* 0x00000016023c8981 */ /* 0x0006a8000c1e1100 */
[----:B------:R-:W2:Y:S01]  /*17e00*/  LDL R3, [R1+0x568] ;  /* 0x0005680001037983 */ /* 0x000ea20000100800 */
[----:B------:R-:W-:Y:S01]  /*17e10*/  PRMT R59, RZ, 0x7610, R59 ;  /* 0x00007610ff3b7816 */ /* 0x000fe2000000003b */
[----:B---3--:R-:W-:Y:S01]  /*17e20*/  @!P1 IMAD.MOV.U32 R2, RZ, RZ, R72 ;  /* 0x000000ffff029224 */ /* 0x008fe200078e0048 */
[----:B------:R-:W0:Y:S01]  /*17e30*/  S2R R71, SR_TID.X ;  /* 0x0000000000477919 */ /* 0x000e220000002100 */
[----:B------:R-:W-:Y:S02]  /*17e40*/  PRMT R58, RZ, 0x7610, R58 ;  /* 0x00007610ff3a7816 */ /* 0x000fe4000000003a */
[----:B------:R-:W-:Y:S01]  /*17e50*/  PRMT R57, RZ, 0x7610, R57 ;  /* 0x00007610ff397816 */ /* 0x000fe20000000039 */
[----:B------:R-:W3:Y:S04]  /*17e60*/  LDL R72, [R1+0x5f4] ;  /* 0x0005f40001487983 */ /* 0x000ee80000100800 */
[----:B--2---:R1:W2:Y:S04]  /*17e70*/  @!P1 LDG.E.U8 R59, desc[UR22][R2.64] ;  /* 0x00000016023b9981 */ /* 0x0042a8000c1e1100 */
[----:B------:R-:W2:Y:S01]  /*17e80*/  LDL R3, [R1+0x5a0] ;  /* 0x0005a00001037983 */ /* 0x000ea20000100800 */
[----:B0-----:R-:W-:-:S04]  /*17e90*/  SHF.R.U32.HI R71, RZ, 0x6, R71 ;  /* 0x00000006ff477819 */ /* 0x001fc80000011647 */
[----:B------:R-:W-:-:S04]  /*17ea0*/  SGXT.U32 R71, R71, 0x1 ;  /* 0x000000014747781a */ /* 0x000fc80000000000 */
[----:B------:R-:W-:-:S04]  /*17eb0*/  LOP3.LUT R71, R71, 0x60, RZ, 0xfc, !PT ;  /* 0x0000006047477812 */ /* 0x000fc800078efcff */
[----:B------:R-:W-:Y:S01]  /*17ec0*/  ISETP.GE.AND P0, PT, R71, UR4, PT ;  /* 0x0000000447007c0c */ /* 0x000fe2000bf06270 */
[----:B-1----:R-:W-:Y:S01]  /*17ed0*/  @!P3 IMAD.MOV.U32 R2, RZ, RZ, R74 ;  /* 0x000000ffff02b224 */ /* 0x002fe200078e004a */
[----:B------:R-:W0:Y:S01]  /*17ee0*/  S2R R71, SR_TID.X ;  /* 0x0000000000477919 */ /* 0x000e220000002100 */
[----:B------:R-:W-:Y:S02]  /*17ef0*/  PRMT R56, RZ, 0x7610, R56 ;  /* 0x00007610ff387816 */ /* 0x000fe40000000038 */
[----:B------:R-:W-:Y:S01]  /*17f00*/  PRMT R55, RZ, 0x7610, R55 ;  /* 0x00007610ff377816 */ /* 0x000fe20000000037 */
[----:B------:R-:W3:Y:S04]  /*17f10*/  LDL R74, [R1+0x60c] ;  /* 0x00060c00014a7983 */ /* 0x000ee80000100800 */
[----:B--2---:R1:W2:Y:S03]  /*17f20*/  @!P3 LDG.E.U8 R58, desc[UR22][R2.64] ;  /* 0x00000016023ab981 */ /* 0x0042a6000c1e1100 */
[----:B-1----:R-:W-:-:S02]  /*17f30*/  @!P0 IMAD.MOV.U32 R2, RZ, RZ, R63 ;  /* 0x000000ffff028224 */ /* 0x002fc400078e003f */
[----:B------:R-:W-:Y:S01]  /*17f40*/  @!P0 IMAD.MOV.U32 R3, RZ, RZ, R69 ;  /* 0x000000ffff038224 */ /* 0x000fe200078e0045 */
[----:B0-----:R-:W-:Y:S01]  /*17f50*/  SHF.R.U32.HI R71, RZ, 0x6, R71 ;  /* 0x00000006ff477819 */ /* 0x001fe20000011647 */
[----:B------:R-:W2:Y:S04]  /*17f60*/  LDL R69, [R1+0x550] ;  /* 0x0005500001457983 */ /* 0x000ea80000100800 */
[----:B------:R0:W2:Y:S04]  /*17f70*/  @!P0 LDG.E.U8 R57, desc[UR22][R2.64] ;  /* 0x0000001602398981 */ /* 0x0000a8000c1e1100 */
[----:B------:R-:W2:Y:S04]  /*17f80*/  LDL R63, [R1+0x554] ;  /* 0x00055400013f7983 */ /* 0x000ea80000100800 */
[----:B------:R-:W0:Y:S04]  /*17f90*/  LDL R2, [R1+0x5d8] ;  /* 0x0005d80001027983 */ /* 0x000e280000100800 */
[----:B------:R-:W0:Y:S01]  /*17fa0*/  LDL R3, [R1+0x5dc] ;  /* 0x0005dc0001037983 */ /* 0x000e220000100800 */
[----:B------:R-:W-:-:S04]  /*17fb0*/  SGXT.U32 R71, R71, 0x1 ;  /* 0x000000014747781a */ /* 0x000fc80000000000 */
[----:B------:R-:W-:-:S04]  /*17fc0*/  LOP3.LUT R71, R71, 0x68, RZ, 0xfc, !PT ;  /* 0x0000006847477812 */ /* 0x000fc800078efcff */
[----:B------:R-:W-:Y:S02]  /*17fd0*/  ISETP.GE.AND P1, PT, R71, UR4, PT ;  /* 0x0000000447007c0c */ /* 0x000fe4000bf26270 */
[----:B------:R-:W1:Y:S02]  /*17fe0*/  S2R R71, SR_TID.X ;  /* 0x0000000000477919 */ /* 0x000e640000002100 */
[----:B-1----:R-:W-:-:S09]  /*17ff0*/  SHF.R.U32.HI R71, RZ, 0x6, R71 ;  /* 0x00000006ff477819 */ /* 0x002fd20000011647 */
[----:B0-----:R-:W-:-:S04]  /*18000*/  @!P1 LOP3.LUT R3, R3, R2, RZ, 0x3c, !PT ;  /* 0x0000000203039212 */ /* 0x001fc800078e3cff */
[----:B------:R-:W-:-:S04]  /*18010*/  @!P1 LOP3.LUT R2, R3, R2, RZ, 0x3c, !PT ;  /* 0x0000000203029212 */ /* 0x000fc800078e3cff */
[----:B------:R-:W-:-:S05]  /*18020*/  @!P1 LOP3.LUT R3, R3, R2, RZ, 0x3c, !PT ;  /* 0x0000000203039212 */ /* 0x000fca00078e3cff */
[----:B------:R0:W2:Y:S04]  /*18030*/  @!P1 LDG.E.U8 R56, desc[UR22][R2.64] ;  /* 0x0000001602389981 */ /* 0x0000a8000c1e1100 */
[----:B------:R-:W2:Y:S01]  /*18040*/  LDL R3, [R1+0x5f0] ;  /* 0x0005f00001037983 */ /* 0x000ea20000100800 */
[----:B------:R-:W-:-:S04]  /*18050*/  SGXT.U32 R71, R71, 0x1 ;  /* 0x000000014747781a */ /* 0x000fc80000000000 */
[----:B------:R-:W-:-:S04]  /*18060*/  LOP3.LUT R71, R71, 0x70, RZ, 0xfc, !PT ;  /* 0x0000007047477812 */ /* 0x000fc800078efcff */
[----:B------:R-:W-:Y:S02]  /*18070*/  ISETP.GE.AND P0, PT, R71, UR4, PT ;  /* 0x0000000447007c0c */ /* 0x000fe4000bf06270 */
[----:B------:R-:W0:Y:S02]  /*18080*/  S2R R71, SR_TID.X ;  /* 0x0000000000477919 */ /* 0x000e240000002100 */
[----:B0-----:R-:W-:-:S04]  /*18090*/  SHF.R.U32.HI R2, RZ, 0x6, R71 ;  /* 0x00000006ff027819 */ /* 0x001fc80000011647 */
[----:B------:R-:W-:-:S04]  /*180a0*/  SGXT.U32 R2, R2, 0x1 ;  /* 0x000000010202781a */ /* 0x000fc80000000000 */
[----:B------:R-:W-:-:S04]  /*180b0*/  LOP3.LUT R2, R2, 0x78, RZ, 0xfc, !PT ;  /* 0x0000007802027812 */ /* 0x000fc800078efcff */
[----:B------:R-:W-:Y:S01]  /*180c0*/  ISETP.GE.AND P1, PT, R2, UR4, PT ;  /* 0x0000000402007c0c */ /* 0x000fe2000bf26270 */
[----:B---3--:R-:W-:-:S05]  /*180d0*/  @!P0 IMAD.MOV.U32 R2, RZ, RZ, R72 ;  /* 0x000000ffff028224 */ /* 0x008fca00078e0048 */
[----:B--2---:R0:W2:Y:S04]  /*180e0*/  @!P0 LDG.E.U8 R55, desc[UR22][R2.64] ;  /* 0x0000001602378981 */ /* 0x0040a8000c1e1100 */
[----:B------:R-:W3:Y:S01]  /*180f0*/  LDL R3, [R1+0x608] ;  /* 0x0006080001037983 */ /* 0x000ee20000100800 */
[----:B------:R-:W-:-:S04]  /*18100*/  SHF.R.U32.HI R71, RZ, 0x6, R71 ;  /* 0x00000006ff477819 */ /* 0x000fc80000011647 */
[----:B------:R-:W-:-:S04]  /*18110*/  SGXT.U32 R71, R71, 0x1 ;  /* 0x000000014747781a */ /* 0x000fc80000000000 */
[----:B------:R-:W-:-:S04]  /*18120*/  LOP3.LUT R71, R71, 0x4a, RZ, 0xfc, !PT ;  /* 0x0000004a47477812 */ /* 0x000fc800078efcff */
[----:B------:R-:W-:Y:S01]  /*18130*/  ISETP.GE.AND P0, PT, R71, UR4, PT ;  /* 0x0000000447007c0c */ /* 0x000fe2000bf06270 */
[----:B0-----:R-:W-:Y:S01]  /*18140*/  @!P1 IMAD.MOV.U32 R2, RZ, RZ, R74 ;  /* 0x000000ffff029224 */ /* 0x001fe200078e004a */
[----:B------:R-:W-:Y:S02]  /*18150*/  PRMT R54, RZ, 0x7610, R54 ;  /* 0x00007610ff367816 */ /* 0x000fe40000000036 */
[----:B------:R-:W-:Y:S01]  /*18160*/  PRMT R51, RZ, 0x7610, R51 ;  /* 0x00007610ff337816 */ /* 0x000fe20000000033 */
[----:B------:R-:W0:Y:S01]  /*18170*/  S2R R72, SR_TID.X ;  /* 0x0000000000487919 */ /* 0x000e220000002100 */
[----:B------:R-:W-:Y:S01]  /*18180*/  PRMT R33, RZ, 0x7610, R33 ;  /* 0x00007610ff217816 */ /* 0x000fe20000000021 */
[----:B------:R-:W2:Y:S04]  /*18190*/  LDL R71, [R1+0x564] ;  /* 0x0005640001477983 */ /* 0x000ea80000100800 */
[----:B------:R-:W2:Y:S04]  /*181a0*/  LDL R74, [R1+0x590] ;  /* 0x00059000014a7983 */ /* 0x000ea80000100800 */
[----:B---3--:R1:W3:Y:S02]  /*181b0*/  @!P1 LDG.E.U8 R54, desc[UR22][R2.64] ;  /* 0x0000001602369981 */ /* 0x0082e4000c1e1100 */
[----:B-1----:R-:W-:-:S02]  /*181c0*/  @!P0 IMAD.MOV.U32 R2, RZ, RZ, R63 ;  /* 0x000000ffff028224 */ /* 0x002fc400078e003f */
[----:B------:R-:W-:-:S05]  /*181d0*/  @!P0 IMAD.MOV.U32 R3, RZ, RZ, R69 ;  /* 0x000000ffff038224 */ /* 0x000fca00078e0045 */
[----:B------:R1:W2:Y:S04]  /*181e0*/  @!P0 LDG.E.U8 R51, desc[UR22][R2.64] ;  /* 0x0000001602338981 */ /* 0x0002a8000c1e1100 */
[----:B------:R-:W1:Y:S04]  /*181f0*/  LDL R2, [R1+0x558] ;  /* 0x0005580001027983 */ /* 0x000e680000100800 */
[----:B------:R-:W1:Y:S01]  /*18200*/  LDL R3, [R1+0x55c] ;  /* 0x00055c0001037983 */ /* 0x000e620000100800 */
[----:B0-----:R-:W-:Y:S01]  /*18210*/  SHF.R.U32.HI R72, RZ, 0x6, R72 ;  /* 0x00000006ff487819 */ /* 0x001fe20000011648 */
[----:B------:R-:W0:Y:S03]  /*18220*/  S2R R63, SR_TID.X ;  /* 0x00000000003f7919 */ /* 0x000e260000002100 */
[----:B------:R-:W-:-:S04]  /*18230*/  SGXT.U32 R72, R72, 0x1 ;  /* 0x000000014848781a */ /* 0x000fc80000000000 */
[----:B------:R-:W-:-:S04]  /*18240*/  LOP3.LUT R72, R72, 0x4c, RZ, 0xfc, !PT ;  /* 0x0000004c48487812 */ /* 0x000fc800078efcff */
[----:B------:R-:W-:Y:S02]  /*18250*/  ISETP.GE.AND P1, PT, R72, UR4, PT ;  /* 0x0000000448007c0c */ /* 0x000fe4000bf26270 */
[----:B------:R-:W2:Y:S01]  /*18260*/  LDL R72, [R1+0x594] ;  /* 0x0005940001487983 */ /* 0x000ea20000100800 */
[----:B0-----:R-:W-:-:S04]  /*18270*/  LEA.HI R63, R63, 0x4e, RZ, 0x1a ;  /* 0x0000004e3f3f7811 */ /* 0x001fc800078fd0ff */
[----:B------:R-:W-:Y:S02]  /*18280*/  ISETP.GE.AND P0, PT, R63, UR4, PT ;  /* 0x000000043f007c0c */ /* 0x000fe4000bf06270 */
[----:B------:R-:W3:Y:S04]  /*18290*/  LDL.LU R63, [R1+0x740] ;  /* 0x00074000013f7983 */ /* 0x000ee80000300800 */
[----:B-1----:R-:W-:-:S04]  /*182a0*/  @!P1 LOP3.LUT R3, R3, R2, RZ, 0x3c, !PT ;  /* 0x0000000203039212 */ /* 0x002fc800078e3cff */
[----:B------:R-:W-:-:S04]  /*182b0*/  @!P1 LOP3.LUT R2, R3, R2, RZ, 0x3c, !PT ;  /* 0x0000000203029212 */ /* 0x000fc800078e3cff */
[----:B------:R-:W-:-:S05]  /*182c0*/  @!P1 LOP3.LUT R3, R3, R2, RZ, 0x3c, !PT ;  /* 0x0000000203039212 */ /* 0x000fca00078e3cff */
[----:B------:R2:W3:Y:S04]  /*182d0*/  @!P1 LDG.E.U8 R33, desc[UR22][R2.64] ;  /* 0x0000001602219981 */ /* 0x0004e8000c1e1100 */
[----:B------:R-:W3:Y:S01]  /*182e0*/  LDL R3, [R1+0x560] ;  /* 0x0005600001037983 */ /* 0x000ee20000100800 */
[----:B------:R-:W-:Y:S01]  /*182f0*/  PRMT R70, RZ, 0x7610, R70 ;  /* 0x00007610ff467816 */ /* 0x000fe20000000046 */
[----:B--2---:R-:W-:Y:S01]  /*18300*/  @!P0 IMAD.MOV.U32 R2, RZ, RZ, R71 ;  /* 0x000000ffff028224 */ /* 0x004fe200078e0047 */
[----:B------:R-:W0:Y:S02]  /*18310*/  S2R R69, SR_TID.X ;  /* 0x0000000000457919 */ /* 0x000e240000002100 */
[----:B0-----:R-:W-:-:S04]  /*18320*/  SHF.R.U32.HI R69, RZ, 0x6, R69 ;  /* 0x00000006ff457819 */ /* 0x001fc80000011645 */
[----:B------:R-:W-:-:S04]  /*18330*/  SGXT.U32 R69, R69, 0x1 ;  /* 0x000000014545781a */ /* 0x000fc80000000000 */
[----:B------:R-:W-:Y:S01]  /*18340*/  LOP3.LUT R69, R69, 0x52, RZ, 0xfc, !PT ;  /* 0x0000005245457812 */ /* 0x000fe200078efcff */
[----:B---3--:R0:W2:Y:S04]  /*18350*/  @!P0 LDG.E.U8 R70, desc[UR22][R2.64] ;  /* 0x0000001602468981 */ /* 0x0080a8000c1e1100 */
[----:B------:R-:W0:Y:S04]  /*18360*/  LDL R2, [R1+0x570] ;  /* 0x0005700001027983 */ /* 0x000e280000100800 */
[----:B------:R-:W0:Y:S01]  /*18370*/  LDL R3, [R1+0x58c] ;  /* 0x00058c0001037983 */ /* 0x000e220000100800 */
[----:B------:R-:W-:-:S02]  /*18380*/  ISETP.GE.AND P1, PT, R69, UR4, PT ;  /* 0x0000000445007c0c */ /* 0x000fc4000bf26270 */
[----:B------:R-:W1:Y:S01]  /*18390*/  S2R R69, SR_TID.X ;  /* 0x0000000000457919 */ /* 0x000e620000002100 */
[----:B------:R-:W-:Y:S02]  /*183a0*/  PRMT R50, RZ, 0x7610, R50 ;  /* 0x00007610ff327816 */ /* 0x000fe40000000032 */
[----:B------:R-:W-:Y:S02]  /*183b0*/  PRMT R32, RZ, 0x7610, R32 ;  /* 0x00007610ff207816 */ /* 0x000fe40000000020 */
[----:B-1----:R-:W-:-:S04]  /*183c0*/  SHF.R.U32.HI R69, RZ, 0x6, R69 ;  /* 0x00000006ff457819 */ /* 0x002fc80000011645 */
[----:B------:R-:W-:-:S04]  /*183d0*/  SGXT.U32 R69, R69, 0x1 ;  /* 0x000000014545781a */ /* 0x000fc80000000000 */
[----:B------:R-:W-:-:S04]  /*183e0*/  LOP3.LUT R69, R69, 0x54, RZ, 0xfc, !PT ;  /* 0x0000005445457812 */ /* 0x000fc800078efcff */
[----:B------:R-:W-:Y:S02]  /*183f0*/  ISETP.GE.AND P0, PT, R69, UR4, PT ;  /* 0x0000000445007c0c */ /* 0x000fe4000bf06270 */
[----:B0-----:R-:W-:-:S04]  /*18400*/  @!P1 LOP3.LUT R3, R3, R2, RZ, 0x3c, !PT ;  /* 0x0000000203039212 */ /* 0x001fc800078e3cff */
[----:B------:R-:W-:-:S04]  /*18410*/  @!P1 LOP3.LUT R2, R3, R2, RZ, 0x3c, !PT ;  /* 0x0000000203029212 */ /* 0x000fc800078e3cff */
[----:B------:R-:W-:Y:S01]  /*18420*/  @!P1 LOP3.LUT R3, R3, R2, RZ, 0x3c, !PT ;  /* 0x0000000203039212 */ /* 0x000fe200078e3cff */
[----:B--2---:R0:W-:Y:S04]  /*18430*/  STL [R1+0x10], R70 ;  /* 0x0000104601007387 */ /* 0x0041e80000100800 */
[----:B------:R1:W2:Y:S04]  /*18440*/  @!P1 LDG.E.U8 R50, desc[UR22][R2.64] ;  /* 0x0000001602329981 */ /* 0x0002a8000c1e1100 */
[----:B0-----:R-:W3:Y:S01]  /*18450*/  LDL R70, [R1+0x5ac] ;  /* 0x0005ac0001467983 */ /* 0x001ee20000100800 */
[----:B-1----:R-:W-:-:S03]  /*18460*/  @!P0 IMAD.MOV.U32 R2, RZ, RZ, R72 ;  /* 0x000000ffff028224 */ /* 0x002fc600078e0048 */
[----:B------:R-:W2:Y:S01]  /*18470*/  LDL.LU R69, [R1+0x73c] ;  /* 0x00073c0001457983 */ /* 0x000ea20000300800 */
[----:B------:R-:W-:Y:S01]  /*18480*/  @!P0 IMAD.MOV.U32 R3, RZ, RZ, R74 ;  /* 0x000000ffff038224 */ /* 0x000fe200078e004a */
[----:B------:R-:W0:Y:S04]  /*18490*/  S2R R71, SR_TID.X ;  /* 0x0000000000477919 */ /* 0x000e280000002100 */
[----:B------:R1:W2:Y:S01]  /*184a0*/  @!P0 LDG.E.U8 R32, desc[UR22][R2.64] ;  /* 0x0000001602208981 */ /* 0x0002a2000c1e1100 */
[----:B------:R-:W-:-:S03]  /*184b0*/  PRMT R73, RZ, 0x7610, R73 ;  /* 0x00007610ff497816 */ /* 0x000fc60000000049 */
[----:B------:R-:W2:Y:S04]  /*184c0*/  LDL R72, [R1+0x578] ;  /* 0x0005780001487983 */ /* 0x000ea80000100800 */
[----:B------:R-:W1:Y:S04]  /*184d0*/  LDL R2, [R1+0x598] ;  /* 0x0005980001027983 */ /* 0x000e680000100800 */
[----:B------:R-:W1:Y:S01]  /*184e0*/  LDL R3, [R1+0x59c] ;  /* 0x00059c0001037983 */ /* 0x000e620000100800 */
[----:B0-----:R-:W-:-:S04]  /*184f0*/  SHF.R.U32.HI R71, RZ, 0x6, R71 ;  /* 0x00000006ff477819 */ /* 0x001fc80000011647 */
[----:B------:R-:W-:-:S04]  /*18500*/  SGXT.U32 R71, R71, 0x1 ;  /* 0x000000014747781a */ /* 0x000fc80000000000 */
[----:B------:R-:W-:-:S04]  /*18510*/  LOP3.LUT R71, R71, 0x56, RZ, 0xfc, !PT ;  /* 0x0000005647477812 */ /* 0x000fc800078efcff */
[----:B------:R-:W-:Y:S02]  /*18520*/  ISETP.GE.AND P1, PT, R71, UR4, PT ;  /* 0x0000000447007c0c */ /* 0x000fe4000bf26270 */
[----:B------:R-:W0:Y:S11]  /*18530*/  S2R R71, SR_TID.X ;  /* 0x0000000000477919 */ /* 0x000e360000002100 */
[----:B-1----:R-:W-:-:S04]  /*18540*/  @!P1 LOP3.LUT R3, R3, R2, RZ, 0x3c, !PT ;  /* 0x0000000203039212 */ /* 0x002fc800078e3cff */
[----:B------:R-:W-:-:S04]  /*18550*/  @!P1 LOP3.LUT R2, R3, R2, RZ, 0x3c, !PT ;  /* 0x0000000203029212 */ /* 0x000fc800078e3cff */
[----:B------:R-:W-:-:S05]  /*18560*/  @!P1 LOP3.LUT R3, R3, R2, RZ, 0x3c, !PT ;  /* 0x0000000203039212 */ /* 0x000fca00078e3cff */
[----:B------:R-:W2:Y:S01]  /*18570*/  @!P1 LDG.E.U8 R73, desc[UR22][R2.64] ;  /* 0x0000001602499981 */ /* 0x000ea2000c1e1100 */
[----:B0-----:R-:W-:-:S04]  /*18580*/  SHF.R.U32.HI R71, RZ, 0x6, R71 ;  /* 0x00000006ff477819 */ /* 0x001fc80000011647 */
[----:B------:R-:W-:-:S04]  /*18590*/  SGXT.U32 R71, R71, 0x1 ;  /* 0x000000014747781a */ /* 0x000fc80000000000 */
[----:B------:R-:W-:-:S04]  /*185a0*/  LOP3.LUT R71, R71, 0x5a, RZ, 0xfc, !PT ;  /* 0x0000005a47477812 */ /* 0x000fc800078efcff */
[----:B------:R-:W-:Y:S02]  /*185b0*/  ISETP.GE.AND P0, PT, R71, UR4, PT ;  /* 0x0000000447007c0c */ /* 0x000fe4000bf06270 */
[----:B------:R-:W3:Y:S04]  /*185c0*/  LDL.LU R71, [R1+0x738] ;  /* 0x0007380001477983 */ /* 0x000ee80000300800 */
[----:B--2---:R0:W-:Y:S04]  /*185d0*/  STL [R1+0x8], R73 ;  /* 0x0000084901007387 */ /* 0x0041e80000100800 */
[----:B0-----:R-:W2:Y:S04]  /*185e0*/  LDL.LU R73, [R1+0x734] ;  /* 0x0007340001497983 */ /* 0x001ea80000300800 */
[----:B------:R-:W2:Y:S01]  /*185f0*/  LDL R3, [R1+0x5a8] ;  /* 0x0005a80001037983 */ /* 0x000ea20000100800 */
[----:B------:R-:W-:Y:S01]  /*18600*/  PRMT R49, RZ, 0x7610, R49 ;  /* 0x00007610ff317816 */ /* 0x000fe20000000031 */
[----:B---3--:R-:W-:Y:S01]  /*18610*/  @!P0 IMAD.MOV.U32 R2, RZ, RZ, R70 ;  /* 0x000000ffff028224 */ /* 0x008fe200078e0046 */
[----:B------:R-:W0:Y:S01]  /*18620*/  S2R R74, SR_TID.X ;  /* 0x00000000004a7919 */ /* 0x000e220000002100 */
[----:B------:R-:W-:-:S02]  /*18630*/  PRMT R31, RZ, 0x7610, R31 ;  /* 0x00007610ff1f7816 */ /* 0x000fc4000000001f */
[----:B------:R-:W-:Y:S01]  /*18640*/  PRMT R0, RZ, 0x7610, R0 ;  /* 0x00007610ff007816 */ /* 0x000fe20000000000 */
[----:B------:R-:W3:Y:S04]  /*18650*/  LDL R70, [R1+0x5cc] ;  /* 0x0005cc0001467983 */ /* 0x000ee80000100800 */
[----:B--2---:R1:W2:Y:S04]  /*18660*/  @!P0 LDG.E.U8 R49, desc[UR22][R2.64] ;  /* 0x0000001602318981 */ /* 0x0042a8000c1e1100 */
        /* <DEDUP_REMOVED lines=10> */
[----:B------:R1:W2:Y:S04]  /*18710*/  @!P1 LDG.E.U8 R31, desc[UR22][R2.64] ;  /* 0x00000016021f9981 */ /* 0x0002a8000c1e1100 */
[----:B------:R-:W2:Y:S01]  /*18720*/  LDL R3, [R1+0x574] ;  /* 0x0005740001037983 */ /* 0x000ea20000100800 */
[----:B0-----:R-:W-:-:S04]  /*18730*/  LEA.HI R74, R74, 0x5e, RZ, 0x1a ;  /* 0x0000005e4a4a7811 */ /* 0x001fc800078fd0ff */
[----:B------:R-:W-:Y:S02]  /*18740*/  ISETP.GE.AND P0, PT, R74, UR4, PT ;  /* 0x000000044a007c0c */ /* 0x000fe4000bf06270 */
[----:B------:R-:W1:Y:S02]  /*18750*/  S2R R74, SR_TID.X ;  /* 0x00000000004a7919 */ /* 0x000e640000002100 */
[----:B-1----:R-:W-:-:S04]  /*18760*/  SHF.R.U32.HI R2, RZ, 0x6, R74 ;  /* 0x00000006ff027819 */ /* 0x002fc8000001164a */
[----:B------:R-:W-:-:S04]  /*18770*/  SGXT.U32 R2, R2, 0x1 ;  /* 0x000000010202781a */ /* 0x000fc80000000000 */
[----:B------:R-:W-:-:S04]  /*18780*/  LOP3.LUT R2, R2, 0x62, RZ, 0xfc, !PT ;  /* 0x0000006202027812 */ /* 0x000fc800078efcff */
[----:B------:R-:W-:Y:S01]  /*18790*/  ISETP.GE.AND P1, PT, R2, UR4, PT ;  /* 0x0000000402007c0c */ /* 0x000fe2000bf26270 */
[----:B------:R-:W-:-:S05]  /*187a0*/  @!P0 IMAD.MOV.U32 R2, RZ, RZ, R72 ;  /* 0x000000ffff028224 */ /* 0x000fca00078e0048 */
[----:B--2---:R0:W2:Y:S04]  /*187b0*/  @!P0 LDG.E.U8 R0, desc[UR22][R2.64] ;  /* 0x0000001602008981 */ /* 0x0040a8000c1e1100 */
[----:B------:R-:W0:Y:S04]  /*187c0*/  LDL R2, [R1+0x5c0] ;  /* 0x0005c00001027983 */ /* 0x000e280000100800 */
[----:B------:R-:W0:Y:S01]  /*187d0*/  LDL R3, [R1+0x5c4] ;  /* 0x0005c40001037983 */ /* 0x000e220000100800 */
[----:B------:R-:W-:Y:S02]  /*187e0*/  PRMT R48, RZ, 0x7610, R48 ;  /* 0x00007610ff307816 */ /* 0x000fe40000000030 */
[----:B------:R-:W-:-:S04]  /*187f0*/  SHF.R.U32.HI R72, RZ, 0x6, R74 ;  /* 0x00000006ff487819 */ /* 0x000fc8000001164a */
[----:B------:R-:W-:Y:S02]  /*18800*/  SGXT.U32 R72, R72, 0x1 ;  /* 0x000000014848781a */ /* 0x000fe40000000000 */
[----:B0-----:R-:W-:-:S04]  /*18810*/  @!P1 LOP3.LUT R3, R3, R2, RZ, 0x3c, !PT ;  /* 0x0000000203039212 */ /* 0x001fc800078e3cff */
[----:B------:R-:W-:-:S04]  /*18820*/  @!P1 LOP3.LUT R2, R3, R2, RZ, 0x3c, !PT ;  /* 0x0000000203029212 */ /* 0x000fc800078e3cff */
[----:B------:R-:W-:-:S05]  /*18830*/  @!P1 LOP3.LUT R3, R3, R2, RZ, 0x3c, !PT ;  /* 0x0000000203039212 */ /* 0x000fca00078e3cff */
[----:B------:R0:W2:Y:S04]  /*18840*/  @!P1 LDG.E.U8 R48, desc[UR22][R2.64] ;  /* 0x0000001602309981 */ /* 0x0000a8000c1e1100 */
[----:B------:R-:W2:Y:S01]  /*18850*/  LDL R3, [R1+0x5c8] ;  /* 0x0005c80001037983 */ /* 0x000ea20000100800 */
[----:B------:R-:W-:Y:S02]  /*18860*/  LOP3.LUT R72, R72, 0x64, RZ, 0xfc, !PT ;  /* 0x0000006448487812 */ /* 0x000fe400078efcff */
[----:B0-----:R-:W-:Y:S02]  /*18870*/  SHF.R.U32.HI R2, RZ, 0x6, R74 ;  /* 0x00000006ff027819 */ /* 0x001fe4000001164a */
[----:B------:R-:W-:Y:S02]  /*18880*/  ISETP.GE.AND P0, PT, R72, UR4, PT ;  /* 0x0000000448007c0c */ /* 0x000fe4000bf06270 */
[----:B------:R-:W-:Y:S01]  /*18890*/  SGXT.U32 R2, R2, 0x1 ;  /* 0x000000010202781a */ /* 0x000fe20000000000 */
[----:B------:R-:W4:Y:S03]  /*188a0*/  LDL R72, [R1+0x5e4] ;  /* 0x0005e40001487983 */ /* 0x000f260000100800 */
[----:B------:R-:W-:-:S02]  /*188b0*/  LOP3.LUT R2, R2, 0x66, RZ, 0xfc, !PT ;  /* 0x0000006602027812 */ /* 0x000fc400078efcff */
[----:B------:R-:W-:Y:S02]  /*188c0*/  PRMT R30, RZ, 0x7610, R30 ;  /* 0x00007610ff1e7816 */ /* 0x000fe4000000001e */
[----:B------:R-:W-:-:S03]  /*188d0*/  ISETP.GE.AND P1, PT, R2, UR4, PT ;  /* 0x0000000402007c0c */ /* 0x000fc6000bf26270 */
[----:B---3--:R-:W-:-:S05]  /*188e0*/  @!P0 IMAD.MOV.U32 R2, RZ, RZ, R70 ;  /* 0x000000ffff028224 */ /* 0x008fca00078e0046 */
        /* <DEDUP_REMOVED lines=9> */
[----:B------:R4:W3:Y:S04]  /*18980*/  @!P1 LDG.E.U8 R93, desc[UR22][R2.64] ;  /* 0x00000016025d9981 */ /* 0x0008e8000c1e1100 */
[----:B------:R-:W2:Y:S01]  /*18990*/  LDL R3, [R1+0x5e0] ;  /* 0x0005e00001037983 */ /* 0x000ea20000100800 */
[----:B------:R-:W-:-:S04]  /*189a0*/  LOP3.LUT R70, R70, 0x6a, RZ, 0xfc, !PT ;  /* 0x0000006a46467812 */ /* 0x000fc800078efcff */
[----:B------:R-:W-:Y:S02]  /*189b0*/  ISETP.GE.AND P0, PT, R70, UR4, PT ;  /* 0x0000000446007c0c */ /* 0x000fe4000bf06270 */
[----:B------:R-:W2:Y:S01]  /*189c0*/  LDL R70, [R1+0x614] ;  /* 0x0006140001467983 */ /* 0x000ea20000100800 */
[----:B------:R-:W-:-:S10]  /*189d0*/  PRMT R45, RZ, 0x7610, R45 ;  /* 0x00007610ff2d7816 */ /* 0x000fd4000000002d */
[----:B----4-:R-:W-:Y:S01]  /*189e0*/  @!P0 IMAD.MOV.U32 R2, RZ, RZ, R72 ;  /* 0x000000ffff028224 */ /* 0x010fe200078e0048 */
[----:B------:R-:W-:-:S04]  /*189f0*/  SHF.R.U32.HI R74, RZ, 0x6, R74 ;  /* 0x00000006ff4a7819 */ /* 0x000fc8000001164a */
[----:B------:R-:W-:-:S04]  /*18a00*/  SGXT.U32 R74, R74, 0x1 ;  /* 0x000000014a4a781a */ /* 0x000fc80000000000 */
[----:B------:R-:W-:-:S04]  /*18a10*/  LOP3.LUT R74, R74, 0x72, RZ, 0xfc, !PT ;  /* 0x000000724a4a7812 */ /* 0x000fc800078efcff */
[----:B------:R-:W-:Y:S02]  /*18a20*/  ISETP.GE.AND P1, PT, R74, UR4, PT ;  /* 0x000000044a007c0c */ /* 0x000fe4000bf26270 */
[----:B------:R-:W0:Y:S01]  /*18a30*/  S2R R74, SR_TID.X ;  /* 0x00000000004a7919 */ /* 0x000e220000002100 */
[----:B---3--:R1:W-:Y:S01]  /*18a40*/  STL [R1+0x724], R93 ;  /* 0x0007245d01007387 */ /* 0x0083e20000100800 */
[----:B------:R-:W-:Y:S02]  /*18a50*/  PRMT R44, RZ, 0x7610, R44 ;  /* 0x00007610ff2c7816 */ /* 0x000fe4000000002c */
[----:B------:R-:W-:Y:S01]  /*18a60*/  PRMT R43, RZ, 0x7610, R43 ;  /* 0x00007610ff2b7816 */ /* 0x000fe2000000002b */
[----:B------:R-:W3:Y:S04]  /*18a70*/  LDL R72, [R1+0x580] ;  /* 0x0005800001487983 */ /* 0x000ee80000100800 */
[----:B-1----:R-:W4:Y:S04]  /*18a80*/  LDL R93, [R1+0x5fc] ;  /* 0x0005fc00015d7983 */ /* 0x002f280000100800 */
[----:B--2---:R0:W2:Y:S04]  /*18a90*/  @!P0 LDG.E.U8 R45, desc[UR22][R2.64] ;  /* 0x00000016022d8981 */ /* 0x0040a8000c1e1100 */
[----:B------:R-:W2:Y:S01]  /*18aa0*/  LDL R3, [R1+0x5f8] ;  /* 0x0005f80001037983 */ /* 0x000ea20000100800 */
[----:B0-----:R-:W-:-:S04]  /*18ab0*/  SHF.R.U32.HI R2, RZ, 0x6, R74 ;  /* 0x00000006ff027819 */ /* 0x001fc8000001164a */
[----:B------:R-:W-:-:S04]  /*18ac0*/  SGXT.U32 R2, R2, 0x1 ;  /* 0x000000010202781a */ /* 0x000fc80000000000 */
[----:B------:R-:W-:-:S04]  /*18ad0*/  LOP3.LUT R2, R2, 0x7a, RZ, 0xfc, !PT ;  /* 0x0000007a02027812 */ /* 0x000fc800078efcff */
[----:B------:R-:W-:Y:S01]  /*18ae0*/  ISETP.GE.AND P3, PT, R2, UR4, PT ;  /* 0x0000000402007c0c */ /* 0x000fe2000bf66270 */
[----:B----4-:R-:W-:Y:S01]  /*18af0*/  @!P1 IMAD.MOV.U32 R2, RZ, RZ, R93 ;  /* 0x000000ffff029224 */ /* 0x010fe200078e005d */
[----:B------:R-:W-:Y:S01]  /*18b00*/  SHF.R.U32.HI R74, RZ, 0x6, R74 ;  /* 0x00000006ff4a7819 */ /* 0x000fe2000001164a */
[----:B------:R-:W4:Y:S04]  /*18b10*/  LDL R93, [R1+0x604] ;  /* 0x00060400015d7983 */ /* 0x000f280000100800 */
[----:B--2---:R0:W2:Y:S04]  /*18b20*/  @!P1 LDG.E.U8 R44, desc[UR22][R2.64] ;  /* 0x00000016022c9981 */ /* 0x0040a8000c1e1100 */
[----:B------:R-:W2:Y:S02]  /*18b30*/  LDL R3, [R1+0x610] ;  /* 0x0006100001037983 */ /* 0x000ea40000100800 */
[----:B0-----:R-:W-:Y:S01]  /*18b40*/  @!P3 IMAD.MOV.U32 R2, RZ, RZ, R70 ;  /* 0x000000ffff02b224 */ /* 0x001fe200078e0046 */
[----:B------:R-:W-:-:S04]  /*18b50*/  SGXT.U32 R74, R74, 0x1 ;  /* 0x000000014a4a781a */ /* 0x000fc80000000000 */
[----:B------:R-:W-:-:S04]  /*18b60*/  LOP3.LUT R74, R74, 0x6c, RZ, 0xfc, !PT ;  /* 0x0000006c4a4a7812 */ /* 0x000fc800078efcff */
[----:B------:R-:W-:Y:S02]  /*18b70*/  ISETP.GE.AND P0, PT, R74, UR4, PT ;  /* 0x000000044a007c0c */ /* 0x000fe4000bf06270 */
[----:B------:R-:W0:Y:S01]  /*18b80*/  S2R R74, SR_TID.X ;  /* 0x00000000004a7919 */ /* 0x000e220000002100 */
[----:B--2---:R1:W2:Y:S04]  /*18b90*/  @!P3 LDG.E.U8 R43, desc[UR22][R2.64] ;  /* 0x00000016022bb981 */ /* 0x0042a8000c1e1100 */
[----:B------:R-:W1:Y:S04]  /*18ba0*/  LDL R2, [R1+0x5e8] ;  /* 0x0005e80001027983 */ /* 0x000e680000100800 */
[----:B------:R-:W1:Y:S01]  /*18bb0*/  LDL R3, [R1+0x5ec] ;  /* 0x0005ec0001037983 */ /* 0x000e620000100800 */
[----:B0-----:R-:W-:-:S02]  /*18bc0*/  LEA.HI R74, R74, 0x6e, RZ, 0x1a ;  /* 0x0000006e4a4a7811 */ /* 0x001fc400078fd0ff */
[----:B------:R-:W-:Y:S02]  /*18bd0*/  PRMT R29, RZ, 0x7610, R29 ;  /* 0x00007610ff1d7816 */ /* 0x000fe4000000001d */
[----:B------:R-:W-:Y:S02]  /*18be0*/  ISETP.GE.AND P1, PT, R74, UR4, PT ;  /* 0x000000044a007c0c */ /* 0x000fe4000bf26270 */
[----:B------:R-:W2:Y:S01]  /*18bf0*/  LDL.LU R74, [R1+0x730] ;  /* 0x00073000014a7983 */ /* 0x000ea20000300800 */
[----:B-1----:R-:W-:-:S04]  /*18c00*/  @!P0 LOP3.LUT R3, R3, R2, RZ, 0x3c, !PT ;  /* 0x0000000203038212 */ /* 0x002fc800078e3cff */
        /* <DEDUP_REMOVED lines=9> */
[----:B------:R-:W3:Y:S01]  /*18ca0*/  LDL R72, [R1+0x538] ;  /* 0x0005380001487983 */ /* 0x000ee20000100800 */
[----:B0-----:R-:W-:-:S04]  /*18cb0*/  SHF.R.U32.HI R70, RZ, 0x6, R70 ;  /* 0x00000006ff467819 */ /* 0x001fc80000011646 */
[----:B------:R-:W-:-:S04]  /*18cc0*/  SGXT.U32 R70, R70, 0x1 ;  /* 0x000000014646781a */ /* 0x000fc80000000000 */
[----:B------:R-:W-:-:S04]  /*18cd0*/  LOP3.LUT R70, R70, 0x74, RZ, 0xfc, !PT ;  /* 0x0000007446467812 */ /* 0x000fc800078efcff */
[----:B------:R-:W-:Y:S01]  /*18ce0*/  ISETP.GE.AND P0, PT, R70, UR4, PT ;  /* 0x0000000446007c0c */ /* 0x000fe2000bf06270 */
[----:B--2---:R0:W2:Y:S04]  /*18cf0*/  @!P1 LDG.E.U8 R24, desc[UR22][R2.64] ;  /* 0x0000001602189981 */ /* 0x0040a8000c1e1100 */
[----:B------:R-:W2:Y:S01]  /*18d00*/  LDL R3, [R1+0x600] ;  /* 0x0006000001037983 */ /* 0x000ea20000100800 */
[----:B------:R-:W0:Y:S02]  /*18d10*/  S2R R70, SR_TID.X ;  /* 0x0000000000467919 */ /* 0x000e240000002100 */
[----:B0-----:R-:W-:-:S04]  /*18d20*/  SHF.R.U32.HI R2, RZ, 0x6, R70 ;  /* 0x00000006ff027819 */ /* 0x001fc80000011646 */
[----:B------:R-:W-:-:S04]  /*18d30*/  SGXT.U32 R2, R2, 0x1 ;  /* 0x000000010202781a */ /* 0x000fc80000000000 */
[----:B------:R-:W-:-:S04]  /*18d40*/  LOP3.LUT R2, R2, 0x76, RZ, 0xfc, !PT ;  /* 0x0000007602027812 */ /* 0x000fc800078efcff */
[----:B------:R-:W-:Y:S01]  /*18d50*/  ISETP.GE.AND P1, PT, R2, UR4, PT ;  /* 0x0000000402007c0c */ /* 0x000fe2000bf26270 */
[----:B----4-:R-:W-:-:S05]  /*18d60*/  @!P0 IMAD.MOV.U32 R2, RZ, RZ, R93 ;  /* 0x000000ffff028224 */ /* 0x010fca00078e005d */
[----:B--2---:R0:W2:Y:S04]  /*18d70*/  @!P0 LDG.E.U8 R28, desc[UR22][R2.64] ;  /* 0x00000016021c8981 */ /* 0x0040a8000c1e1100 */
[----:B------:R-:W0:Y:S04]  /*18d80*/  LDL R2, [R1+0x584] ;  /* 0x0005840001027983 */ /* 0x000e280000100800 */
[----:B------:R-:W0:Y:S01]  /*18d90*/  LDL R3, [R1+0x588] ;  /* 0x0005880001037983 */ /* 0x000e220000100800 */
[----:B------:R-:W-:-:S04]  /*18da0*/  SHF.R.U32.HI R70, RZ, 0x6, R70 ;  /* 0x00000006ff467819 */ /* 0x000fc80000011646 */
[----:B------:R-:W-:Y:S02]  /*18db0*/  SGXT.U32 R70, R70, 0x1 ;  /* 0x000000014646781a */ /* 0x000fe40000000000 */
[----:B0-----:R-:W-:-:S04]  /*18dc0*/  @!P1 LOP3.LUT R3, R3, R2, RZ, 0x3c, !PT ;  /* 0x0000000203039212 */ /* 0x001fc800078e3cff */
[----:B------:R-:W-:-:S04]  /*18dd0*/  @!P1 LOP3.LUT R2, R3, R2, RZ, 0x3c, !PT ;  /* 0x0000000203029212 */ /* 0x000fc800078e3cff */
[----:B------:R-:W-:-:S05]  /*18de0*/  @!P1 LOP3.LUT R3, R3, R2, RZ, 0x3c, !PT ;  /* 0x0000000203039212 */ /* 0x000fca00078e3cff */
[----:B------:R0:W4:Y:S04]  /*18df0*/  @!P1 LDG.E.U8 R23, desc[UR22][R2.64] ;  /* 0x0000001602179981 */ /* 0x000128000c1e1100 */
[----:B------:R-:W0:Y:S04]  /*18e00*/  LDL R2, [R1+0x618] ;  /* 0x0006180001027983 */ /* 0x000e280000100800 */
[----:B------:R-:W0:Y:S01]  /*18e10*/  LDL R3, [R1+0x61c] ;  /* 0x00061c0001037983 */ /* 0x000e220000100800 */
[----:B------:R-:W-:-:S04]  /*18e20*/  LOP3.LUT R70, R70, 0x7c, RZ, 0xfc, !PT ;  /* 0x0000007c46467812 */ /* 0x000fc800078efcff */
[----:B------:R-:W-:Y:S02]  /*18e30*/  ISETP.GE.AND P0, PT, R70, UR4, PT ;  /* 0x0000000446007c0c */ /* 0x000fe4000bf06270 */
[----:B------:R-:W-:Y:S01]  /*18e40*/  PRMT R25, RZ, 0x7610, R25 ;  /* 0x00007610ff197816 */ /* 0x000fe20000000019 */
[----:B------:R-:W1:Y:S10]  /*18e50*/  S2R R93, SR_TID.X ;  /* 0x00000000005d7919 */ /* 0x000e740000002100 */
[----:B0-----:R-:W-:-:S04]  /*18e60*/  @!P0 LOP3.LUT R3, R3, R2, RZ, 0x3c, !PT ;  /* 0x0000000203038212 */ /* 0x001fc800078e3cff */
[----:B------:R-:W-:-:S04]  /*18e70*/  @!P0 LOP3.LUT R2, R3, R2, RZ, 0x3c, !PT ;  /* 0x0000000203028212 */ /* 0x000fc800078e3cff */
[----:B------:R-:W-:-:S05]  /*18e80*/  @!P0 LOP3.LUT R3, R3, R2, RZ, 0x3c, !PT ;  /* 0x0000000203038212 */ /* 0x000fca00078e3cff */
[----:B------:R3:W2:Y:S04]  /*18e90*/  @!P0 LDG.E.U8 R25, desc[UR22][R2.64] ;  /* 0x0000001602198981 */ /* 0x0006a8000c1e1100 */
[----:B------:R-:W2:Y:S01]  /*18ea0*/  LDL R3, [R1+0x534] ;  /* 0x0005340001037983 */ /* 0x000ea20000100800 */
[----:B-1----:R-:W-:-:S04]  /*18eb0*/  LEA.HI R93, R93, 0x7e, RZ, 0x1a ;  /* 0x0000007e5d5d7811 */ /* 0x002fc800078fd0ff */
[----:B------:R-:W-:Y:S02]  /*18ec0*/  ISETP.GE.AND P1, PT, R93, UR4, PT ;  /* 0x000000045d007c0c */ /* 0x000fe4000bf26270 */
[----:B------:R-:W-:-:S11]  /*18ed0*/  PRMT R22, RZ, 0x7610, R22 ;  /* 0x00007610ff167816 */ /* 0x000fd60000000016 */
[----:B---3--:R-:W-:Y:S01]  /*18ee0*/  @!P1 IMAD.MOV.U32 R2, RZ, RZ, R72 ;  /* 0x000000ffff029224 */ /* 0x008fe200078e0048 */
[----:B------:R-:W0:Y:S01]  /*18ef0*/  S2R R70, SR_TID.X ;  /* 0x0000000000467919 */ /* 0x000e220000002100 */
[----:B------:R-:W-:Y:S02]  /*18f00*/  PRMT R21, RZ, 0x7610, R21 ;  /* 0x00007610ff157816 */ /* 0x000fe40000000015 */
[----:B------:R-:W-:Y:S01]  /*18f10*/  PRMT R20, RZ, 0x7610, R20 ;  /* 0x00007610ff147816 */ /* 0x000fe20000000014 */
[----:B------:R-:W3:Y:S04]  /*18f20*/  LDL R72, [R1+0x208] ;  /* 0x0002080001487983 */ /* 0x000ee80000100800 */
[----:B--2---:R1:W2:Y:S04]  /*18f30*/  @!P1 LDG.E.U8 R22, desc[UR22][R2.64] ;  /* 0x0000001602169981 */ /* 0x0042a8000c1e1100 */
[----:B------:R-:W1:Y:S04]  /*18f40*/  LDL R2, [R1+0xbc] ;  /* 0x0000bc0001027983 */ /* 0x000e680000100800 */
[----:B------:R-:W1:Y:S01]  /*18f50*/  LDL R3, [R1+0xc0] ;  /* 0x0000c00001037983 */ /* 0x000e620000100800 */
[----:B0-----:R-:W-:Y:S01]  /*18f60*/  LOP3.LUT R93, R70, 0x7f, RZ, 0xc0, !PT ;  /* 0x0000007f465d7812 */ /* 0x001fe200078ec0ff */
[----:B------:R-:W-:Y:S03]  /*18f70*/  BAR.SYNC.DEFER_BLOCKING 0x0 ;  /* 0x0000000000007b1d */ /* 0x000fe60000010000 */
[----:B------:R-:W-:-:S13]  /*18f80*/  ISETP.GE.AND P0, PT, R93, UR4, PT ;  /* 0x000000045d007c0c */ /* 0x000fda000bf06270 */
[----:B-1----:R-:W-:-:S04]  /*18f90*/  @!P0 LOP3.LUT R3, R3, R2, RZ, 0x3c, !PT ;  /* 0x0000000203038212 */ /* 0x002fc800078e3cff */
[----:B------:R-:W-:-:S04]  /*18fa0*/  @!P0 LOP3.LUT R2, R3, R2, RZ, 0x3c, !PT ;  /* 0x0000000203028212 */ /* 0x000fc800078e3cff */
[----:B------:R-:W-:-:S05]  /*18fb0*/  @!P0 LOP3.LUT R3, R3, R2, RZ, 0x3c, !PT ;  /* 0x0000000203038212 */ /* 0x000fca00078e3cff */
[----:B------:R0:W2:Y:S04]  /*18fc0*/  @!P0 LDG.E.U8 R21, desc[UR22][R2.64] ;  /* 0x0000001602158981 */ /* 0x0000a8000c1e1100 */
[----:B------:R-:W0:Y:S04]  /*18fd0*/  LDL R2, [R1+0xfc] ;  /* 0x0000fc0001027983 */ /* 0x000e280000100800 */
[----:B------:R-:W0:Y:S02]  /*18fe0*/  LDL R3, [R1+0x100] ;  /* 0x0001000001037983 */ /* 0x000e240000100800 */
        /* <DEDUP_REMOVED lines=25> */
[----:B------:R-:W2:Y:S01]  /*19180*/  LDL R3, [R1+0x204] ;  /* 0x0002040001037983 */ /* 0x000ea20000100800 */
[----:B------:R-:W-:Y:S01]  /*19190*/  PRMT R16, RZ, 0x7610, R16 ;  /* 0x00007610ff107816 */ /* 0x000fe20000000010 */
[----:B---3--:R-:W-:Y:S01]  /*191a0*/  @!P0 IMAD.MOV.U32 R2, RZ, RZ, R72 ;  /* 0x000000ffff028224 */ /* 0x008fe200078e0048 */
[----:B------:R-:W-:Y:S02]  /*191b0*/  PRMT R80, RZ, 0x7610, R80 ;  /* 0x00007610ff507816 */ /* 0x000fe40000000050 */
[----:B------:R-:W-:Y:S02]  /*191c0*/  PRMT R78, RZ, 0x7610, R78 ;  /* 0x00007610ff4e7816 */ /* 0x000fe4000000004e */
[----:B------:R-:W-:Y:S01]  /*191d0*/  PRMT R76, RZ, 0x7610, R76 ;  /* 0x00007610ff4c7816 */ /* 0x000fe2000000004c */
[----:B------:R-:W-:Y:S04]  /*191e0*/  STS.U8 [R93+UR10+0xa000], R62 ;  /* 0x00a0003e5d007988 */ /* 0x000fe8000800000a */
[----:B------:R-:W3:Y:S04]  /*191f0*/  LDL R72, [R1+0x348] ;  /* 0x0003480001487983 */ /* 0x000ee80000100800 */
[----:B--2---:R0:W2:Y:S04]  /*19200*/  @!P0 LDG.E.U8 R16, desc[UR22][R2.64] ;  /* 0x0000001602108981 */ /* 0x0040a8000c1e1100 */
[----:B------:R-:W0:Y:S04]  /*19210*/  LDL R2, [R1+0x244] ;  /* 0x0002440001027983 */ /* 0x000e280000100800 */
[----:B------:R-:W0:Y:S02]  /*19220*/  LDL R3, [R1+0x248] ;  /* 0x0002480001037983 */ /* 0x000e240000100800 */
[----:B0-----:R-:W-:-:S04]  /*19230*/  @!P0 LOP3.LUT R3, R3, R2, RZ, 0x3c, !PT ;  /* 0x0000000203038212 */ /* 0x001fc800078e3cff */
        /* <DEDUP_REMOVED lines=16> */
[----:B------:R-:W0:Y:S04]  /*19340*/  LDL R3, [R1+0x308] ;  /* 0x0003080001037983 */ /* 0x000e280000100800 */
[----:B------:R1:W-:Y:S02]  /*19350*/  STS.U8 [R93+UR10+0xa200], R15 ;  /* 0x00a2000f5d007988 */ /* 0x0003e4000800000a */
[----:B-1----:R-:W-:-:S02]  /*19360*/  PRMT R15, RZ, 0x7610, R15 ;  /* 0x00007610ff0f7816 */ /* 0x002fc4000000000f */
[----:B0-----:R-:W-:-:S04]  /*19370*/  @!P0 LOP3.LUT R3, R3, R2, RZ, 0x3c, !PT ;  /* 0x0000000203038212 */ /* 0x001fc800078e3cff */
[----:B------:R-:W-:-:S04]  /*19380*/  @!P0 LOP3.LUT R2, R3, R2, RZ, 0x3c, !PT ;  /* 0x0000000203028212 */ /* 0x000fc800078e3cff */
[----:B------:R-:W-:-:S05]  /*19390*/  @!P0 LOP3.LUT R3, R3, R2, RZ, 0x3c, !PT ;  /* 0x0000000203038212 */ /* 0x000fca00078e3cff */
[----:B------:R3:W2:Y:S04]  /*193a0*/  @!P0 LDG.E.U8 R15, desc[UR22][R2.64] ;  /* 0x00000016020f8981 */ /* 0x0006a8000c1e1100 */
[----:B------:R-:W2:Y:S01]  /*193b0*/  LDL R3, [R1+0x344] ;  /* 0x0003440001037983 */ /* 0x000ea20000100800 */
[----:B---3--:R-:W-:-:S03]  /*193c0*/  @!P0 IMAD.MOV.U32 R2, RZ, RZ, R72 ;  /* 0x000000ffff028224 */ /* 0x008fc600078e0048 */
[----:B------:R0:W-:Y:S04]  /*193d0*/  STS.U8 [R93+UR10+0xa400], R14 ;  /* 0x00a4000e5d007988 */ /* 0x0001e8000800000a */
[----:B------:R-:W3:Y:S01]  /*193e0*/  LDL R72, [R1+0x4b0] ;  /* 0x0004b00001487983 */ /* 0x000ee20000100800 */
[----:B0-----:R-:W-:-:S06]  /*193f0*/  PRMT R14, RZ, 0x7610, R14 ;  /* 0x00007610ff0e7816 */ /* 0x001fcc000000000e */
[----:B--2---:R0:W2:Y:S04]  /*19400*/  @!P0 LDG.E.U8 R14, desc[UR22][R2.64] ;  /* 0x00000016020e8981 */ /* 0x0040a8000c1e1100 */
        /* <DEDUP_REMOVED lines=12> */
[----:B------:R-:W-:Y:S04]  /*194d0*/  STS.U8 [R93+UR10+0xaa00], R11 ;  /* 0x00aa000b5d007988 */ /* 0x000fe8000800000a */
[----:B------:R1:W-:Y:S04]  /*194e0*/  STS.U8 [R93+UR10+0xac00], R5 ;  /* 0x00ac00055d007988 */ /* 0x0003e8000800000a */
[----:B------:R3:W-:Y:S04]  /*194f0*/  STS.U8 [R93+UR10+0xae00], R4 ;  /* 0x00ae00045d007988 */ /* 0x0007e8000800000a */
[----:B-1----:R-:W2:Y:S04]  /*19500*/  LDL R5, [R1+0x4a0] ;  /* 0x0004a00001057983 */ /* 0x002ea80000100800 */
[----:B---3--:R-:W2:Y:S01]  /*19510*/  LDL R4, [R1+0x49c] ;  /* 0x00049c0001047983 */ /* 0x008ea20000100800 */
[----:B0-----:R-:W-:-:S04]  /*19520*/  @!P0 LOP3.LUT R3, R3, R2, RZ, 0x3c, !PT ;  /* 0x0000000203038212 */ /* 0x001fc800078e3cff */
[----:B------:R-:W-:-:S04]  /*19530*/  @!P0 LOP3.LUT R2, R3, R2, RZ, 0x3c, !PT ;  /* 0x0000000203028212 */ /* 0x000fc800078e3cff */
[----:B------:R-:W-:-:S05]  /*19540*/  @!P0 LOP3.LUT R3, R3, R2, RZ, 0x3c, !PT ;  /* 0x0000000203038212 */ /* 0x000fca00078e3cff */
[----:B------:R0:W3:Y:S04]  /*19550*/  @!P0 LDG.E.U8 R12, desc[UR22][R2.64] ;  /* 0x00000016020c8981 */ /* 0x0000e8000c1e1100 */
[----:B------:R-:W0:Y:S04]  /*19560*/  LDL R2, [R1+0x48c] ;  /* 0x00048c0001027983 */ /* 0x000e280000100800 */
[----:B------:R-:W0:Y:S01]  /*19570*/  LDL R3, [R1+0x490] ;  /* 0x0004900001037983 */ /* 0x000e220000100800 */
[----:B------:R-:W-:Y:S02]  /*19580*/  PRMT R11, RZ, 0x7610, R11 ;  /* 0x00007610ff0b7816 */ /* 0x000fe4000000000b */
[----:B--2---:R-:W-:-:S04]  /*19590*/  @!P0 LOP3.LUT R5, R5, R4, RZ, 0x3c, !PT ;  /* 0x0000000405058212 */ /* 0x004fc800078e3cff */
[----:B------:R-:W-:-:S04]  /*195a0*/  @!P0 LOP3.LUT R4, R5, R4, RZ, 0x3c, !PT ;  /* 0x0000000405048212 */ /* 0x000fc800078e3cff */
[----:B------:R-:W-:Y:S02]  /*195b0*/  @!P0 LOP3.LUT R5, R5, R4, RZ, 0x3c, !PT ;  /* 0x0000000405058212 */ /* 0x000fe400078e3cff */
[----:B0-----:R-:W-:-:S04]  /*195c0*/  @!P0 LOP3.LUT R3, R3, R2, RZ, 0x3c, !PT ;  /* 0x0000000203038212 */ /* 0x001fc800078e3cff */
[----:B------:R-:W-:-:S04]  /*195d0*/  @!P0 LOP3.LUT R2, R3, R2, RZ, 0x3c, !PT ;  /* 0x0000000203028212 */ /* 0x000fc800078e3cff */
[----:B------:R-:W-:-:S05]  /*195e0*/  @!P0 LOP3.LUT R3, R3, R2, RZ, 0x3c, !PT ;  /* 0x0000000203038212 */ /* 0x000fca00078e3cff */
[----:B------:R0:W2:Y:S02]  /*195f0*/  @!P0 LDG.E.U8 R11, desc[UR22][R2.64] ;  /* 0x00000016020b8981 */ /* 0x0000a4000c1e1100 */
[----:B0-----:R-:W-:-:S06]  /*19600*/  PRMT R3, RZ, 0x7610, R3 ;  /* 0x00007610ff037816 */ /* 0x001fcc0000000003 */
[----:B------:R0:W2:Y:S04]  /*19610*/  @!P0 LDG.E.U8 R3, desc[UR22][R4.64] ;  /* 0x0000001604038981 */ /* 0x0000a8000c1e1100 */
[----:B------:R-:W2:Y:S01]  /*19620*/  LDL R5, [R1+0x4ac] ;  /* 0x0004ac0001057983 */ /* 0x000ea20000100800 */
[----:B------:R-:W-:Y:S01]  /*19630*/  PRMT R2, RZ, 0x7610, R2 ;  /* 0x00007610ff027816 */ /* 0x000fe20000000002 */
[----:B0-----:R-:W-:Y:S01]  /*19640*/  @!P0 IMAD.MOV.U32 R4, RZ, RZ, R72 ;  /* 0x000000ffff048224 */ /* 0x001fe200078e0048 */
[----:B------:R-:W-:Y:S01]  /*19650*/  PRMT R92, RZ, 0x7610, R92 ;  /* 0x00007610ff5c7816 */ /* 0x000fe2000000005c */
        /* <DEDUP_REMOVED lines=31> */
[----:B---3--:R-:W-:-:S05]  /*19850*/  @!P0 IMAD.MOV.U32 R4, RZ, RZ, R72 ;  /* 0x000000ffff048224 */ /* 0x008fca00078e0048 */
[----:B--2---:R0:W2:Y:S04]  /*19860*/  @!P0 LDG.E.U8 R84, desc[UR22][R4.64] ;  /* 0x0000001604548981 */ /* 0x0040a8000c1e1100 */
[----:B------:R-:W0:Y:S04]  /*19870*/  LDL R4, [R1+0x20c] ;  /* 0x00020c0001047983 */ /* 0x000e280000100800 */
[----:B------:R-:W0:Y:S01]  /*19880*/  LDL R5, [R1+0x210] ;  /* 0x0002100001057983 */ /* 0x000e220000100800 */
[----:B------:R-:W-:Y:S02]  /*19890*/  PRMT R82, RZ, 0x7610, R82 ;  /* 0x00007610ff527816 */ /* 0x000fe40000000052 */
[----:B0-----:R-:W-:-:S04]  /*198a0*/  @!P0 LOP3.LUT R5, R5, R4, RZ, 0x3c, !PT ;  /* 0x0000000405058212 */ /* 0x001fc800078e3cff */
[----:B------:R-:W-:-:S04]  /*198b0*/  @!P0 LOP3.LUT R4, R5, R4, RZ, 0x3c, !PT ;  /* 0x0000000405048212 */ /* 0x000fc800078e3cff */
[----:B------:R-:W-:-:S05]  /*198c0*/  @!P0 LOP3.LUT R5, R5, R4, RZ, 0x3c, !PT ;  /* 0x0000000405058212 */ /* 0x000fca00078e3cff */
[----:B------:R0:W3:Y:S04]  /*198d0*/  @!P0 LDG.E.U8 R82, desc[UR22][R4.64] ;  /* 0x0000001604528981 */ /* 0x0000e8000c1e1100 */
        /* <DEDUP_REMOVED lines=9> */
[----:B------:R-:W-:Y:S01]  /*19970*/  PRMT R77, RZ, 0x7610, R77 ;  /* 0x00007610ff4d7816 */ /* 0x000fe2000000004d */
[----:B------:R-:W1:Y:S01]  /*19980*/  S2R R72, SR_TID.X ;  /* 0x0000000000487919 */ /* 0x000e620000002100 */
[----:B0-----:R-:W-:-:S04]  /*19990*/  @!P0 LOP3.LUT R5, R5, R4, RZ, 0x3c, !PT ;  /* 0x0000000405058212 */ /* 0x001fc800078e3cff */
[----:B------:R-:W-:-:S04]  /*199a0*/  @!P0 LOP3.LUT R4, R5, R4, RZ, 0x3c, !PT ;  /* 0x0000000405048212 */ /* 0x000fc800078e3cff */
[----:B------:R-:W-:-:S05]  /*199b0*/  @!P0 LOP3.LUT R5, R5, R4, RZ, 0x3c, !PT ;  /* 0x0000000405058212 */ /* 0x000fca00078e3cff */
[----:B------:R0:W2:Y:S04]  /*199c0*/  @!P0 LDG.E.U8 R77, desc[UR22][R4.64] ;  /* 0x00000016044d8981 */ /* 0x0000a8000c1e1100 */
[----:B------:R-:W0:Y:S04]  /*199d0*/  LDL R4, [R1+0x2cc] ;  /* 0x0002cc0001047983 */ /* 0x000e280000100800 */
[----:B------:R-:W0:Y:S01]  /*199e0*/  LDL R5, [R1+0x2d0] ;  /* 0x0002d00001057983 */ /* 0x000e220000100800 */
[----:B-1----:R-:W-:-:S03]  /*199f0*/  LOP3.LUT R72, R72, 0x7f, RZ, 0xc0, !PT ;  /* 0x0000007f48487812 */ /* 0x002fc600078ec0ff */
[----:B------:R-:W-:Y:S01]  /*19a00*/  STS.U8 [R93+UR10+0xb000], R61 ;  /* 0x00b0003d5d007988 */ /* 0x000fe2000800000a */
[----:B------:R-:W-:-:S03]  /*19a10*/  LOP3.LUT R72, R72, 0x10, RZ, 0x3c, !PT ;  /* 0x0000001048487812 */ /* 0x000fc600078e3cff */
[----:B------:R-:W-:Y:S04]  /*19a20*/  STS.U8 [R93+UR10+0xb200], R60 ;  /* 0x00b2003c5d007988 */ /* 0x000fe8000800000a */
[----:B------:R-:W-:Y:S04]  /*19a30*/  STS.U8 [R93+UR10+0xb400], R59 ;  /* 0x00b4003b5d007988 */ /* 0x000fe8000800000a */
[----:B------:R-:W-:Y:S04]  /*19a40*/  STS.U8 [R93+UR10+0xb600], R58 ;  /* 0x00b6003a5d007988 */ /* 0x000fe8000800000a */
[----:B------:R-:W-:Y:S01]  /*19a50*/  STS.U8 [R93+UR10+0xb800], R57 ;  /* 0x00b800395d007988 */ /* 0x000fe2000800000a */
[----:B------:R-:W-:-:S03]  /*19a60*/  PRMT R75, RZ, 0x7610, R75 ;  /* 0x00007610ff4b7816 */ /* 0x000fc6000000004b */
[----:B------:R-:W-:Y:S04]  /*19a70*/  STS.U8 [R93+UR10+0xba00], R56 ;  /* 0x00ba00385d007988 */ /* 0x000fe8000800000a */
[----:B------:R-:W-:Y:S04]  /*19a80*/  STS.U8 [R93+UR10+0xbc00], R55 ;  /* 0x00bc00375d007988 */ /* 0x000fe8000800000a */
[----:B------:R-:W-:Y:S04]  /*19a90*/  STS.U8 [R93+UR10+0xbe00], R54 ;  /* 0x00be00365d007988 */ /* 0x000fe8000800000a */
[----:B------:R-:W-:Y:S04]  /*19aa0*/  STS.U8 [R72+UR10+0xa080], R53 ;  /* 0x00a0803548007988 */ /* 0x000fe8000800000a */
[----:B------:R1:W-:Y:S04]  /*19ab0*/  STS.U8 [R72+UR10+0xa280], R47 ;  /* 0x00a2802f48007988 */ /* 0x0003e8000800000a */
[----:B-1----:R-:W2:Y:S01]  /*19ac0*/  LDL R47, [R1+0x310] ;  /* 0x00031000012f7983 */ /* 0x002ea20000100800 */
[----:B0-----:R-:W-:-:S04]  /*19ad0*/  @!P0 LOP3.LUT R5, R5, R4, RZ, 0x3c, !PT ;  /* 0x0000000405058212 */ /* 0x001fc800078e3cff */
[----:B------:R-:W-:-:S04]  /*19ae0*/  @!P0 LOP3.LUT R4, R5, R4, RZ, 0x3c, !PT ;  /* 0x0000000405048212 */ /* 0x000fc800078e3cff */
[----:B------:R-:W-:-:S05]  /*19af0*/  @!P0 LOP3.LUT R5, R5, R4, RZ, 0x3c, !PT ;  /* 0x0000000405058212 */ /* 0x000fca00078e3cff */
[----:B------:R2:W3:Y:S04]  /*19b00*/  @!P0 LDG.E.U8 R75, desc[UR22][R4.64] ;  /* 0x00000016044b8981 */ /* 0x0004e8000c1e1100 */
[----:B------:R-:W3:Y:S04]  /*19b10*/  LDL R5, [R1+0x30c] ;  /* 0x00030c0001057983 */ /* 0x000ee80000100800 */
[----:B------:R0:W-:Y:S02]  /*19b20*/  STS.U8 [R72+UR10+0xa480], R10 ;  /* 0x00a4800a48007988 */ /* 0x0001e4000800000a */
[----:B0-----:R-:W-:Y:S01]  /*19b30*/  PRMT R10, RZ, 0x7610, R10 ;  /* 0x00007610ff0a7816 */ /* 0x001fe2000000000a */
[----:B--2---:R-:W-:Y:S01]  /*19b40*/  @!P0 IMAD.MOV.U32 R4, RZ, RZ, R47 ;  /* 0x000000ffff048224 */ /* 0x004fe200078e002f */
[----:B------:R0:W-:Y:S04]  /*19b50*/  STS.U8 [R72+UR10+0xa680], R9 ;  /* 0x00a6800948007988 */ /* 0x0001e8000800000a */
[----:B------:R-:W2:Y:S04]  /*19b60*/  LDL R47, [R1+0x4a8] ;  /* 0x0004a800012f7983 */ /* 0x000ea80000100800 */
[----:B---3--:R1:W3:Y:S04]  /*19b70*/  @!P0 LDG.E.U8 R10, desc[UR22][R4.64] ;  /* 0x00000016040a8981 */ /* 0x0082e8000c1e1100 */
[----:B------:R-:W1:Y:S04]  /*19b80*/  LDL R4, [R1+0x34c] ;  /* 0x00034c0001047983 */ /* 0x000e680000100800 */
[----:B------:R-:W1:Y:S01]  /*19b90*/  LDL R5, [R1+0x350] ;  /* 0x0003500001057983 */ /* 0x000e620000100800 */
[----:B0-----:R-:W-:-:S02]  /*19ba0*/  PRMT R9, RZ, 0x7610, R9 ;  /* 0x00007610ff097816 */ /* 0x001fc40000000009 */
[----:B-1----:R-:W-:-:S04]  /*19bb0*/  @!P0 LOP3.LUT R5, R5, R4, RZ, 0x3c, !PT ;  /* 0x0000000405058212 */ /* 0x002fc800078e3cff */
        /* <DEDUP_REMOVED lines=17> */
[----:B-1----:R-:W2:Y:S01]  /*19cd0*/  LDL R46, [R1+0x4a4] ;  /* 0x0004a400012e7983 */ /* 0x002ea20000100800 */
        /* <DEDUP_REMOVED lines=39> */
[----:B------:R-:W-:-:S03]  /*19f50*/  PRMT R87, RZ, 0x7610, R87 ;  /* 0x00007610ff577816 */ /* 0x000fc60000000057 */
[----:B------:R-:W-:Y:S04]  /*19f60*/  STS.U8 [R72+UR10+0xb080], R52 ;  /* 0x00b0803448007988 */ /* 0x000fe8000800000a */
[----:B------:R-:W-:Y:S04]  /*19f70*/  STS.U8 [R72+UR10+0xb280], R51 ;  /* 0x00b2803348007988 */ /* 0x000fe8000800000a */
[----:B------:R-:W-:Y:S04]  /*19f80*/  STS.U8 [R72+UR10+0xb480], R50 ;  /* 0x00b4803248007988 */ /* 0x000fe8000800000a */
[----:B------:R-:W-:Y:S04]  /*19f90*/  STS.U8 [R72+UR10+0xb680], R49 ;  /* 0x00b6803148007988 */ /* 0x000fe8000800000a */
        /* <DEDUP_REMOVED lines=12> */
[----:B------:R-:W-:-:S02]  /*1a060*/  PRMT R81, RZ, 0x7610, R81 ;  /* 0x00007610ff517816 */ /* 0x000fc40000000051 */
[----:B--2---:R-:W-:-:S04]  /*1a070*/  @!P0 LOP3.LUT R45, R45, R44, RZ, 0x3c, !PT ;  /* 0x0000002c2d2d8212 */ /* 0x004fc800078e3cff */
[----:B------:R-:W-:-:S04]  /*1a080*/  @!P0 LOP3.LUT R44, R45, R44, RZ, 0x3c, !PT ;  /* 0x0000002c2d2c8212 */ /* 0x000fc800078e3cff */
[----:B------:R-:W-:-:S05]  /*1a090*/  @!P0 LOP3.LUT R45, R45, R44, RZ, 0x3c, !PT ;  /* 0x0000002c2d2d8212 */ /* 0x000fca00078e3cff */
[----:B------:R1:W2:Y:S04]  /*1a0a0*/  @!P0 LDG.E.U8 R81, desc[UR22][R44.64] ;  /* 0x000000162c518981 */ /* 0x0002a8000c1e1100 */
[----:B------:R-:W1:Y:S04]  /*1a0b0*/  LDL R44, [R1+0x254] ;  /* 0x00025400012c7983 */ /* 0x000e680000100800 */
[----:B------:R-:W1:Y:S01]  /*1a0c0*/  LDL R45, [R1+0x258] ;  /* 0x00025800012d7983 */ /* 0x000e620000100800 */
[----:B0-----:R-:W-:-:S04]  /*1a0d0*/  @!P0 LOP3.LUT R47, R47, R46, RZ, 0x3c, !PT ;  /* 0x0000002e2f2f8212 */ /* 0x001fc800078e3cff */
[----:B------:R-:W-:-:S04]  /*1a0e0*/  @!P0 LOP3.LUT R46, R47, R46, RZ, 0x3c, !PT ;  /* 0x0000002e2f2e8212 */ /* 0x000fc800078e3cff */
[----:B------:R-:W-:-:S05]  /*1a0f0*/  @!P0 LOP3.LUT R47, R47, R46, RZ, 0x3c, !PT ;  /* 0x0000002e2f2f8212 */ /* 0x000fca00078e3cff */
[----:B------:R0:W2:Y:S04]  /*1a100*/  @!P0 LDG.E.U8 R85, desc[UR22][R46.64] ;  /* 0x000000162e558981 */ /* 0x0000a8000c1e1100 */
[----:B------:R-:W0:Y:S04]  /*1a110*/  LDL R46, [R1+0x1d4] ;  /* 0x0001d400012e7983 */ /* 0x000e280000100800 */
[----:B------:R-:W0:Y:S01]  /*1a120*/  LDL R47, [R1+0x1d8] ;  /* 0x0001d800012f7983 */ /* 0x000e220000100800 */
[----:B------:R-:W-:Y:S02]  /*1a130*/  PRMT R83, RZ, 0x7610, R83 ;  /* 0x00007610ff537816 */ /* 0x000fe40000000053 */
[----:B------:R-:W-:-:S02]  /*1a140*/  PRMT R48, RZ, 0x7610, R48 ;  /* 0x00007610ff307816 */ /* 0x000fc40000000030 */
[----:B-1----:R-:W-:-:S04]  /*1a150*/  @!P0 LOP3.LUT R45, R45, R44, RZ, 0x3c, !PT ;  /* 0x0000002c2d2d8212 */ /* 0x002fc800078e3cff */
[C---:B------:R-:W-:Y:S01]  /*1a160*/  @!P0 LOP3.LUT R44, R45.reuse, R44, RZ, 0x3c, !PT ;  /* 0x0000002c2d2c8212 */ /* 0x040fe200078e3cff */
[----:B------:R1:W-:Y:S03]  /*1a170*/  STS.U8 [R72+UR10+0xbe80], R43 ;  /* 0x00be802b48007988 */ /* 0x0003e6000800000a */
[----:B------:R-:W-:-:S05]  /*1a180*/  @!P0 LOP3.LUT R45, R45, R44, RZ, 0x3c, !PT ;  /* 0x0000002c2d2d8212 */ /* 0x000fca00078e3cff */
[----:B------:R-:W2:Y:S01]  /*1a190*/  @!P0 LDG.E.U8 R48, desc[UR22][R44.64] ;  /* 0x000000162c308981 */ /* 0x000ea2000c1e1100 */
[----:B0-----:R-:W-:-:S04]  /*1a1a0*/  @!P0 LOP3.LUT R47, R47, R46, RZ, 0x3c, !PT ;  /* 0x0000002e2f2f8212 */ /* 0x001fc800078e3cff */
[----:B------:R-:W-:-:S04]  /*1a1b0*/  @!P0 LOP3.LUT R46, R47, R46, RZ, 0x3c, !PT ;  /* 0x0000002e2f2e8212 */ /* 0x000fc800078e3cff */
[----:B------:R-:W-:-:S05]  /*1a1c0*/  @!P0 LOP3.LUT R47, R47, R46, RZ, 0x3c, !PT ;  /* 0x0000002e2f2f8212 */ /* 0x000fca00078e3cff */
[----:B------:R-:W2:Y:S04]  /*1a1d0*/  @!P0 LDG.E.U8 R83, desc[UR22][R46.64] ;  /* 0x000000162e538981 */ /* 0x000ea8000c1e1100 */
[----:B------:R-:W2:Y:S04]  /*1a1e0*/  LDL R47, [R1+0x298] ;  /* 0x00029800012f7983 */ /* 0x000ea80000100800 */
[----:B------:R-:W3:Y:S04]  /*1a1f0*/  LDL R46, [R1+0x2d8] ;  /* 0x0002d800012e7983 */ /* 0x000ee80000100800 */
[----:B-1----:R-:W3:Y:S04]  /*1a200*/  LDL.LU R72, [R1+0x72c] ;  /* 0x00072c0001487983 */ /* 0x002ee80000300800 */
[----:B------:R-:W3:Y:S04]  /*1a210*/  LDL R43, [R1+0x294] ;  /* 0x00029400012b7983 */ /* 0x000ee80000100800 */
[----:B------:R-:W4:Y:S01]  /*1a220*/  LDL R44, [R1+0x2d4] ;  /* 0x0002d400012c7983 */ /* 0x000f220000100800 */
[----:B------:R-:W-:-:S02]  /*1a230*/  LOP3.LUT R70, R70, 0x7f, RZ, 0xc0, !PT ;  /* 0x0000007f46467812 */ /* 0x000fc400078ec0ff */
[----:B------:R-:W-:Y:S01]  /*1a240*/  PRMT R49, RZ, 0x7610, R49 ;  /* 0x00007610ff317816 */ /* 0x000fe20000000031 */
[----:B------:R-:W4:Y:S01]  /*1a250*/  LDL R45, [R1+0x398] ;  /* 0x00039800012d7983 */ /* 0x000f220000100800 */
[----:B------:R-:W-:-:S05]  /*1a260*/  LOP3.LUT R70, R70, 0x20, RZ, 0x3c, !PT ;  /* 0x0000002046467812 */ /* 0x000fca00078e3cff */
[----:B------:R2:W-:Y:S02]  /*1a270*/  STS.U8 [R70+UR10+0xa100], R42 ;  /* 0x00a1002a46007988 */ /* 0x0005e4000800000a */
[----:B--2---:R-:W-:Y:S02]  /*1a280*/  @!P0 IMAD.MOV.U32 R42, RZ, RZ, R47 ;  /* 0x000000ffff2a8224 */ /* 0x004fe400078e002f */
[----:B------:R-:W2:Y:S04]  /*1a290*/  LDL R47, [R1+0x394] ;  /* 0x00039400012f7983 */ /* 0x000ea80000100800 */
[----:B---3--:R4:W3:Y:S02]  /*1a2a0*/  @!P0 LDG.E.U8 R49, desc[UR22][R42.64] ;  /* 0x000000162a318981 */ /* 0x0088e4000c1e1100 */
[----:B----4-:R-:W-:-:S02]  /*1a2b0*/  @!P0 IMAD.MOV.U32 R43, RZ, RZ, R44 ;  /* 0x000000ffff2b8224 */ /* 0x010fc400078e002c */
[----:B------:R-:W4:Y:S01]  /*1a2c0*/  LDL R44, [R1+0x3c8] ;  /* 0x0003c800012c7983 */ /* 0x000f220000100800 */
[----:B------:R-:W-:-:S03]  /*1a2d0*/  PRMT R61, RZ, 0x7610, R61 ;  /* 0x00007610ff3d7816 */ /* 0x000fc6000000003d */
[----:B------:R0:W-:Y:S04]  /*1a2e0*/  STS.U8 [R70+UR10+0xa300], R41 ;  /* 0x00a3002946007988 */ /* 0x0001e8000800000a */
[----:B------:R-:W-:Y:S04]  /*1a2f0*/  STS.U8 [R70+UR10+0xa500], R40 ;  /* 0x00a5002846007988 */ /* 0x000fe8000800000a */
[----:B------:R-:W-:Y:S01]  /*1a300*/  STS.U8 [R70+UR10+0xa700], R39 ;  /* 0x00a7002746007988 */ /* 0x000fe2000800000a */
[----:B------:R-:W-:-:S03]  /*1a310*/  @!P0 IMAD.MOV.U32 R42, RZ, RZ, R46 ;  /* 0x000000ffff2a8224 */ /* 0x000fc600078e002e */
[----:B------:R1:W-:Y:S04]  /*1a320*/  STS.U8 [R70+UR10+0xa900], R38 ;  /* 0x00a9002646007988 */ /* 0x0003e8000800000a */
[----:B------:R-:W3:Y:S01]  /*1a330*/  LDL R46, [R1+0x3c4] ;  /* 0x0003c400012e7983 */ /* 0x000ee20000100800 */
[----:B------:R-:W-:Y:S02]  /*1a340*/  PRMT R57, RZ, 0x7610, R57 ;  /* 0x00007610ff397816 */ /* 0x000fe40000000039 */
[----:B------:R-:W-:Y:S01]  /*1a350*/  PRMT R51, RZ, 0x7610, R51 ;  /* 0x00007610ff337816 */ /* 0x000fe20000000033 */
[----:B0-----:R-:W3:Y:S01]  /*1a360*/  LDL R41, [R1+0x318] ;  /* 0x0003180001297983 */ /* 0x001ee20000100800 */
[----:B-1----:R-:W-:-:S03]  /*1a370*/  @!P0 IMAD.MOV.U32 R38, RZ, RZ, R45 ;  /* 0x000000ffff268224 */ /* 0x002fc600078e002d */
[----:B------:R-:W3:Y:S04]  /*1a380*/  LDL R45, [R1+0x450] ;  /* 0x00045000012d7983 */ /* 0x000ee80000100800 */
[----:B------:R-:W3:Y:S01]  /*1a390*/  LDL R40, [R1+0x314] ;  /* 0x0003140001287983 */ /* 0x000ee20000100800 */
[----:B--2---:R-:W-:-:S03]  /*1a3a0*/  @!P0 IMAD.MOV.U32 R39, RZ, RZ, R47 ;  /* 0x000000ffff278224 */ /* 0x004fc600078e002f */
[----:B------:R-:W2:Y:S04]  /*1a3b0*/  LDL R47, [R1+0x44c] ;  /* 0x00044c00012f7983 */ /* 0x000ea80000100800 */
[----:B------:R4:W2:Y:S02]  /*1a3c0*/  @!P0 LDG.E.U8 R61, desc[UR22][R38.64] ;  /* 0x00000016263d8981 */ /* 0x0008a4000c1e1100 */
[----:B----4-:R-:W-:Y:S02]  /*1a3d0*/  @!P0 IMAD.MOV.U32 R38, RZ, RZ, R44 ;  /* 0x000000ffff268224 */ /* 0x010fe400078e002c */
[----:B------:R-:W4:Y:S04]  /*1a3e0*/  LDL R44, [R1+0xd8] ;  /* 0x0000d800012c7983 */ /* 0x000f280000100800 */
[----:B------:R-:W-:Y:S04]  /*1a3f0*/  STS.U8 [R70+UR10+0xab00], R37 ;  /* 0x00ab002546007988 */ /* 0x000fe8000800000a */
[----:B------:R-:W-:Y:S04]  /*1a400*/  STS.U8 [R70+UR10+0xad00], R36 ;  /* 0x00ad002446007988 */ /* 0x000fe8000800000a */
[----:B------:R-:W-:Y:S04]  /*1a410*/  STS.U8 [R70+UR10+0xaf00], R35 ;  /* 0x00af002346007988 */ /* 0x000fe8000800000a */
[----:B------:R3:W-:Y:S04]  /*1a420*/  STS.U8 [R70+UR10+0xb100], R34 ;  /* 0x00b1002246007988 */ /* 0x0007e8000800000a */
[----:B------:R-:W-:Y:S04]  /*1a430*/  STS.U8 [R70+UR10+0xb300], R33 ;  /* 0x00b3002146007988 */ /* 0x000fe8000800000a */
[----:B------:R-:W-:Y:S04]  /*1a440*/  STS.U8 [R70+UR10+0xb500], R32 ;  /* 0x00b5002046007988 */ /* 0x000fe8000800000a */
[----:B------:R-:W-:Y:S04]  /*1a450*/  STS.U8 [R70+UR10+0xb700], R31 ;  /* 0x00b7001f46007988 */ /* 0x000fe8000800000a */
[----:B------:R-:W-:Y:S04]  /*1a460*/  STS.U8 [R70+UR10+0xb900], R30 ;  /* 0x00b9001e46007988 */ /* 0x000fe8000800000a */
[----:B------:R0:W-:Y:S04]  /*1a470*/  STS.U8 [R70+UR10+0xbb00], R29 ;  /* 0x00bb001d46007988 */ /* 0x0001e8000800000a */
[----:B------:R1:W-:Y:S01]  /*1a480*/  STS.U8 [R70+UR10+0xbd00], R28 ;  /* 0x00bd001c46007988 */ /* 0x0003e2000800000a */
[----:B---3--:R-:W-:-:S02]  /*1a490*/  @!P0 IMAD.MOV.U32 R34, RZ, RZ, R45 ;  /* 0x000000ffff228224 */ /* 0x008fc400078e002d */
[----:B------:R-:W-:Y:S01]  /*1a4a0*/  @!P0 IMAD.MOV.U32 R39, RZ, RZ, R46 ;  /* 0x000000ffff278224 */ /* 0x000fe200078e002e */
[----:B------:R-:W3:Y:S04]  /*1a4b0*/  LDL R45, [R1+0x1a0] ;  /* 0x0001a000012d7983 */ /* 0x000ee80000100800 */
[----:B0-----:R-:W3:Y:S04]  /*1a4c0*/  LDL R29, [R1+0x220] ;  /* 0x00022000011d7983 */ /* 0x001ee80000100800 */
[----:B-1----:R-:W3:Y:S04]  /*1a4d0*/  LDL R28, [R1+0x21c] ;  /* 0x00021c00011c7983 */ /* 0x002ee80000100800 */
[----:B------:R-:W3:Y:S04]  /*1a4e0*/  LDL R46, [R1+0xd4] ;  /* 0x0000d400012e7983 */ /* 0x000ee80000100800 */
[----:B------:R-:W3:Y:S04]  /*1a4f0*/  LDL R37, [R1+0x3f8] ;  /* 0x0003f80001257983 */ /* 0x000ee80000100800 */
[----:B------:R-:W3:Y:S04]  /*1a500*/  LDL R36, [R1+0x3f4] ;  /* 0x0003f40001247983 */ /* 0x000ee80000100800 */
[----:B------:R-:W3:Y:S04]  /*1a510*/  LDL R33, [R1+0x118] ;  /* 0x0001180001217983 */ /* 0x000ee80000100800 */
[----:B------:R-:W3:Y:S01]  /*1a520*/  LDL R32, [R1+0x114] ;  /* 0x0001140001207983 */ /* 0x000ee20000100800 */
[----:B--2---:R-:W-:-:S03]  /*1a530*/  @!P0 IMAD.MOV.U32 R35, RZ, RZ, R47 ;  /* 0x000000ffff238224 */ /* 0x004fc600078e002f */
[----:B------:R-:W2:Y:S04]  /*1a540*/  LDL R47, [R1+0x19c] ;  /* 0x00019c00012f7983 */ /* 0x000ea80000100800 */
[----:B------:R4:W2:Y:S02]  /*1a550*/  @!P0 LDG.E.U8 R57, desc[UR22][R34.64] ;  /* 0x0000001622398981 */ /* 0x0008a4000c1e1100 */
[----:B----4-:R-:W-:Y:S02]  /*1a560*/  @!P0 IMAD.MOV.U32 R34, RZ, RZ, R44 ;  /* 0x000000ffff228224 */ /* 0x010fe400078e002c */
[----:B------:R-:W4:Y:S01]  /*1a570*/  LDL R44, [R1+0x1e0] ;  /* 0x0001e000012c7983 */ /* 0x000f220000100800 */
[----:B------:R-:W-:Y:S02]  /*1a580*/  PRMT R53, RZ, 0x7610, R53 ;  /* 0x00007610ff357816 */ /* 0x000fe40000000035 */
[----:B---3--:R-:W-:-:S04]  /*1a590*/  @!P0 LOP3.LUT R29, R29, R28, RZ, 0x3c, !PT ;  /* 0x0000001c1d1d8212 */ /* 0x008fc800078e3cff */
[----:B------:R-:W-:-:S04]  /*1a5a0*/  @!P0 LOP3.LUT R28, R29, R28, RZ, 0x3c, !PT ;  /* 0x0000001c1d1c8212 */ /* 0x000fc800078e3cff */
[----:B------:R-:W-:-:S05]  /*1a5b0*/  @!P0 LOP3.LUT R29, R29, R28, RZ, 0x3c, !PT ;  /* 0x0000001c1d1d8212 */ /* 0x000fca00078e3cff */
[----:B------:R-:W3:Y:S04]  /*1a5c0*/  @!P0 LDG.E.U8 R51, desc[UR22][R28.64] ;  /* 0x000000161c338981 */ /* 0x000ee8000c1e1100 */
[----:B------:R-:W3:Y:S04]  /*1a5d0*/  LDL R28, [R1+0x25c] ;  /* 0x00025c00011c7983 */ /* 0x000ee80000100800 */
[----:B------:R-:W3:Y:S01]  /*1a5e0*/  LDL R29, [R1+0x260] ;  /* 0x00026000011d7983 */ /* 0x000ee20000100800 */
[----:B------:R-:W-:Y:S02]  /*1a5f0*/  @!P0 IMAD.MOV.U32 R30, RZ, RZ, R45 ;  /* 0x000000ffff1e8224 */ /* 0x000fe400078e002d */
[----:B------:R-:W-:Y:S01]  /*1a600*/  @!P0 IMAD.MOV.U32 R35, RZ, RZ, R46 ;  /* 0x000000ffff238224 */ /* 0x000fe200078e002e */
[----:B------:R-:W3:Y:S04]  /*1a610*/  LDL R45, [R1+0x2a0] ;  /* 0x0002a000012d7983 */ /* 0x000ee80000100800 */
[----:B------:R-:W3:Y:S01]  /*1a620*/  LDL R46, [R1+0x1dc] ;  /* 0x0001dc00012e7983 */ /* 0x000ee20000100800 */
[----:B--2---:R-:W-:-:S03]  /*1a630*/  @!P0 IMAD.MOV.U32 R31, RZ, RZ, R47 ;  /* 0x000000ffff1f8224 */ /* 0x004fc600078e002f */
[----:B------:R-:W2:Y:S04]  /*1a640*/  LDL R47, [R1+0x29c] ;  /* 0x00029c00012f7983 */ /* 0x000ea80000100800 */
[----:B------:R4:W2:Y:S02]  /*1a650*/  @!P0 LDG.E.U8 R53, desc[UR22][R30.64] ;  /* 0x000000161e358981 */ /* 0x0008a4000c1e1100 */
[----:B----4-:R-:W-:Y:S02]  /*1a660*/  @!P0 IMAD.MOV.U32 R30, RZ, RZ, R44 ;  /* 0x000000ffff1e8224 */ /* 0x010fe400078e002c */
[----:B------:R-:W4:Y:S01]  /*1a670*/  LDL R44, [R1+0x2e0] ;  /* 0x0002e000012c7983 */ /* 0x000f220000100800 */
[----:B------:R-:W-:Y:S02]  /*1a680*/  @!P0 LOP3.LUT R41, R41, R40, RZ, 0x3c, !PT ;  /* 0x0000002829298212 */ /* 0x000fe400078e3cff */
[----:B------:R-:W-:-:S02]  /*1a690*/  @!P0 LOP3.LUT R37, R37, R36, RZ, 0x3c, !PT ;  /* 0x0000002425258212 */ /* 0x000fc400078e3cff */
[----:B------:R-:W-:Y:S02]  /*1a6a0*/  @!P0 LOP3.LUT R33, R33, R32, RZ, 0x3c, !PT ;  /* 0x0000002021218212 */ /* 0x000fe400078e3cff */
[----:B------:R-:W-:Y:S02]  /*1a6b0*/  @!P0 LOP3.LUT R40, R41, R40, RZ, 0x3c, !PT ;  /* 0x0000002829288212 */ /* 0x000fe400078e3cff */
[----:B------:R-:W-:Y:S02]  /*1a6c0*/  @!P0 LOP3.LUT R36, R37, R36, RZ, 0x3c, !PT ;  /* 0x0000002425248212 */ /* 0x000fe400078e3cff */
[----:B------:R-:W-:Y:S02]  /*1a6d0*/  @!P0 LOP3.LUT R32, R33, R32, RZ, 0x3c, !PT ;  /* 0x0000002021208212 */ /* 0x000fe400078e3cff */
[----:B------:R-:W-:Y:S02]  /*1a6e0*/  PRMT R69, RZ, 0x7610, R69 ;  /* 0x00007610ff457816 */ /* 0x000fe40000000045 */
[----:B------:R-:W-:-:S02]  /*1a6f0*/  PRMT R63, RZ, 0x7610, R63 ;  /* 0x00007610ff3f7816 */ /* 0x000fc4000000003f */
[----:B------:R-:W-:Y:S02]  /*1a700*/  PRMT R59, RZ, 0x7610, R59 ;  /* 0x00007610ff3b7816 */ /* 0x000fe4000000003b */
[----:B------:R-:W-:Y:S02]  /*1a710*/  PRMT R55, RZ, 0x7610, R55 ;  /* 0x00007610ff377816 */ /* 0x000fe40000000037 */
[----:B------:R-:W-:Y:S02]  /*1a720*/  @!P0 LOP3.LUT R41, R41, R40, RZ, 0x3c, !PT ;  /* 0x0000002829298212 */ /* 0x000fe400078e3cff */
[----:B------:R-:W-:Y:S02]  /*1a730*/  @!P0 LOP3.LUT R37, R37, R36, RZ, 0x3c, !PT ;  /* 0x0000002425258212 */ /* 0x000fe400078e3cff */
[----:B------:R-:W-:Y:S01]  /*1a740*/  @!P0 LOP3.LUT R33, R33, R32, RZ, 0x3c, !PT ;  /* 0x0000002021218212 */ /* 0x000fe200078e3cff */
[----:B------:R-:W4:Y:S01]  /*1a750*/  @!P0 LDG.E.U8 R63, desc[UR22][R40.64] ;  /* 0x00000016283f8981 */ /* 0x000f22000c1e1100 */
[----:B------:R-:W-:-:S03]  /*1a760*/  PRMT R71, RZ, 0x7610, R71 ;  /* 0x00007610ff477816 */ /* 0x000fc60000000047 */
[----:B------:R-:W4:Y:S04]  /*1a770*/  @!P0 LDG.E.U8 R59, desc[UR22][R36.64] ;  /* 0x00000016243b8981 */ /* 0x000f28000c1e1100 */
[----:B------:R-:W4:Y:S04]  /*1a780*/  @!P0 LDG.E.U8 R55, desc[UR22][R32.64] ;  /* 0x0000001620378981 */ /* 0x000f28000c1e1100 */
[----:B------:R-:W4:Y:S04]  /*1a790*/  LDL R40, [R1+0x354] ;  /* 0x0003540001287983 */ /* 0x000f280000100800 */
[----:B------:R-:W4:Y:S04]  /*1a7a0*/  LDL R41, [R1+0x358] ;  /* 0x0003580001297983 */ /* 0x000f280000100800 */
[----:B------:R-:W4:Y:S04]  /*1a7b0*/  LDL R36, [R1+0x424] ;  /* 0x0004240001247983 */ /* 0x000f280000100800 */
[----:B------:R-:W4:Y:S04]  /*1a7c0*/  LDL R37, [R1+0x428] ;  /* 0x0004280001257983 */ /* 0x000f280000100800 */
[----:B------:R-:W4:Y:S04]  /*1a7d0*/  LDL R32, [R1+0x154] ;  /* 0x0001540001207983 */ /* 0x000f280000100800 */
[----:B------:R-:W4:Y:S01]  /*1a7e0*/  LDL R33, [R1+0x158] ;  /* 0x0001580001217983 */ /* 0x000f220000100800 */
[----:B---3--:R-:W-:-:S04]  /*1a7f0*/  @!P0 LOP3.LUT R29, R29, R28, RZ, 0x3c, !PT ;  /* 0x0000001c1d1d8212 */ /* 0x008fc800078e3cff */
[----:B------:R-:W-:-:S04]  /*1a800*/  @!P0 LOP3.LUT R28, R29, R28, RZ, 0x3c, !PT ;  /* 0x0000001c1d1c8212 */ /* 0x000fc800078e3cff */
[----:B------:R-:W-:Y:S01]  /*1a810*/  @!P0 LOP3.LUT R29, R29, R28, RZ, 0x3c, !PT ;  /* 0x0000001c1d1d8212 */ /* 0x000fe200078e3cff */
[----:B------:R-:W-:Y:S01]  /*1a820*/  @!P0 IMAD.MOV.U32 R31, RZ, RZ, R46 ;  /* 0x000000ffff1f8224 */ /* 0x000fe200078e002e */
[----:B------:R0:W-:Y:S04]  /*1a830*/  STS.U8 [R70+UR10+0xbf00], R25 ;  /* 0x00bf001946007988 */ /* 0x0001e8000800000a */
[----:B------:R1:W3:Y:S04]  /*1a840*/  @!P0 LDG.E.U8 R69, desc[UR22][R28.64] ;  /* 0x000000161c458981 */ /* 0x0002e8000c1e1100 */
[----:B------:R-:W3:Y:S04]  /*1a850*/  LDL R46, [R1+0x2dc] ;  /* 0x0002dc00012e7983 */ /* 0x000ee80000100800 */
[----:B0-----:R-:W3:Y:S01]  /*1a860*/  LDL.LU R70, [R1+0x728] ;  /* 0x0007280001467983 */ /* 0x001ee20000300800 */
[----:B-1----:R-:W-:-:S03]  /*1a870*/  @!P0 IMAD.MOV.U32 R28, RZ, RZ, R45 ;  /* 0x000000ffff1c8224 */ /* 0x002fc600078e002d */
[----:B------:R-:W3:Y:S01]  /*1a880*/  LDL R45, [R1+0x3a0] ;  /* 0x0003a000012d7983 */ /* 0x000ee20000100800 */
[----:B--2---:R-:W-:-:S03]  /*1a890*/  @!P0 IMAD.MOV.U32 R29, RZ, RZ, R47 ;  /* 0x000000ffff1d8224 */ /* 0x004fc600078e002f */
[----:B------:R-:W2:Y:S04]  /*1a8a0*/  LDL.LU R47, [R1] ;  /* 0x00000000012f7983 */ /* 0x000ea80000300800 */
[----:B------:R4:W2:Y:S04]  /*1a8b0*/  @!P0 LDG.E.U8 R71, desc[UR22][R28.64] ;  /* 0x000000161c478981 */ /* 0x0008a8000c1e1100 */
[----:B------:R-:W2:Y:S01]  /*1a8c0*/  LDL R25, [R1+0x3d0] ;  /* 0x0003d00001197983 */ /* 0x000ea20000100800 */
[----:B----4-:R-:W-:-:S03]  /*1a8d0*/  @!P0 IMAD.MOV.U32 R28, RZ, RZ, R44 ;  /* 0x000000ffff1c8224 */ /* 0x010fc600078e002c */
[----:B------:R-:W4:Y:S01]  /*1a8e0*/  LDL R44, [R1+0x3cc] ;  /* 0x0003cc00012c7983 */ /* 0x000f220000100800 */
[----:B------:R-:W-:Y:S02]  /*1a8f0*/  LOP3.LUT R93, R93, 0x30, RZ, 0x3c, !PT ;  /* 0x000000305d5d7812 */ /* 0x000fe400078e3cff */
[----:B------:R-:W-:-:S03]  /*1a900*/  PRMT R50, RZ, 0x7610, R50 ;  /* 0x00007610ff327816 */ /* 0x000fc60000000032 */
[----:B------:R-:W-:Y:S01]  /*1a910*/  STS.U8 [R93+UR10+0xa180], R67 ;  /* 0x00a180435d007988 */ /* 0x000fe2000800000a */
[----:B------:R-:W-:-:S03]  /*1a920*/  PRMT R73, RZ, 0x7610, R73 ;  /* 0x00007610ff497816 */ /* 0x000fc60000000049 */
[----:B------:R-:W-:Y:S04]  /*1a930*/  STS.U8 [R93+UR10+0xa380], R66 ;  /* 0x00a380425d007988 */ /* 0x000fe8000800000a */
[----:B------:R-:W-:Y:S04]  /*1a940*/  STS.U8 [R93+UR10+0xa580], R65 ;  /* 0x00a580415d007988 */ /* 0x000fe8000800000a */
[----:B------:R-:W-:Y:S04]  /*1a950*/  STS.U8 [R93+UR10+0xa780], R64 ;  /* 0x00a780405d007988 */ /* 0x000fe8000800000a */
[----:B------:R0:W4:Y:S04]  /*1a960*/  @!P0 LDG.E.U8 R50, desc[UR22][R42.64] ;  /* 0x000000162a328981 */ /* 0x000128000c1e1100 */
[----:B------:R-:W-:Y:S04]  /*1a970*/  STS.U8 [R93+UR10+0xa980], R27 ;  /* 0x00a9801b5d007988 */ /* 0x000fe8000800000a */
[----:B------:R2:W-:Y:S01]  /*1a980*/  STS.U8 [R93+UR10+0xab80], R26 ;  /* 0x00ab801a5d007988 */ /* 0x0005e2000800000a */
[----:B0-----:R-:W-:Y:S01]  /*1a990*/  PRMT R43, RZ, 0x7610, R43 ;  /* 0x00007610ff2b7816 */ /* 0x001fe2000000002b */
[----:B---3--:R-:W-:-:S02]  /*1a9a0*/  @!P0 IMAD.MOV.U32 R29, RZ, RZ, R46 ;  /* 0x000000ffff1d8224 */ /* 0x008fc400078e002e */
[----:B------:R-:W3:Y:S04]  /*1a9b0*/  LDL.LU R46, [R1+0x10] ;  /* 0x00001000012e7983 */ /* 0x000ee80000300800 */
[----:B------:R0:W3:Y:S04]  /*1a9c0*/  @!P0 LDG.E.U8 R73, desc[UR22][R28.64] ;  /* 0x000000161c498981 */ /* 0x0000e8000c1e1100 */
[----:B------:R-:W0:Y:S04]  /*1a9d0*/  LDL R28, [R1+0x31c] ;  /* 0x00031c00011c7983 */ /* 0x000e280000100800 */
[----:B------:R-:W0:Y:S01]  /*1a9e0*/  LDL R29, [R1+0x320] ;  /* 0x00032000011d7983 */ /* 0x000e220000100800 */
[----:B--2---:R-:W-:-:S02]  /*1a9f0*/  @!P0 IMAD.MOV.U32 R26, RZ, RZ, R25 ;  /* 0x000000ffff1a8224 */ /* 0x004fc400078e0019 */
[----:B----4-:R-:W-:Y:S01]  /*1aa00*/  @!P0 IMAD.MOV.U32 R27, RZ, RZ, R44 ;  /* 0x000000ffff1b8224 */ /* 0x010fe200078e002c */
[----:B------:R-:W-:Y:S02]  /*1aa10*/  PRMT R74, RZ, 0x7610, R74 ;  /* 0x00007610ff4a7816 */ /* 0x000fe4000000004a */
[----:B------:R-:W-:Y:S02]  /*1aa20*/  PRMT R42, RZ, 0x7610, R42 ;  /* 0x00007610ff2a7816 */ /* 0x000fe4000000002a */
[----:B------:R-:W-:Y:S01]  /*1aa30*/  @!P0 LOP3.LUT R41, R41, R40, RZ, 0x3c, !PT ;  /* 0x0000002829298212 */ /* 0x000fe200078e3cff */
[----:B------:R1:W2:Y:S01]  /*1aa40*/  @!P0 LDG.E.U8 R43, desc[UR22][R26.64] ;  /* 0x000000161a2b8981 */ /* 0x0002a2000c1e1100 */
[----:B------:R-:W-:Y:S02]  /*1aa50*/  PRMT R62, RZ, 0x7610, R62 ;  /* 0x00007610ff3e7816 */ /* 0x000fe4000000003e */
[----:B------:R-:W-:Y:S01]  /*1aa60*/  PRMT R72, RZ, 0x7610, R72 ;  /* 0x00007610ff487816 */ /* 0x000fe20000000048 */
[----:B------:R-:W-:Y:S04]  /*1aa70*/  STS.U8 [R93+UR10+0xad80], R68 ;  /* 0x00ad80445d007988 */ /* 0x000fe8000800000a */
[----:B------:R-:W4:Y:S04]  /*1aa80*/  LDL R44, [R1+0xdc] ;  /* 0x0000dc00012c7983 */ /* 0x000f280000100800 */
[----:B------:R-:W1:Y:S04]  /*1aa90*/  LDL R26, [R1+0x3fc] ;  /* 0x0003fc00011a7983 */ /* 0x000e680000100800 */
[----:B------:R-:W1:Y:S04]  /*1aaa0*/  LDL R27, [R1+0x400] ;  /* 0x00040000011b7983 */ /* 0x000e680000100800 */
[----:B------:R-:W2:Y:S01]  /*1aab0*/  LDL R25, [R1+0xe0] ;  /* 0x0000e00001197983 */ /* 0x000ea20000100800 */
[----:B0-----:R-:W-:-:S04]  /*1aac0*/  @!P0 LOP3.LUT R29, R29, R28, RZ, 0x3c, !PT ;  /* 0x0000001c1d1d8212 */ /* 0x001fc800078e3cff */
[----:B------:R-:W-:-:S04]  /*1aad0*/  @!P0 LOP3.LUT R28, R29, R28, RZ, 0x3c, !PT ;  /* 0x0000001c1d1c8212 */ /* 0x000fc800078e3cff */
[----:B------:R-:W-:-:S05]  /*1aae0*/  @!P0 LOP3.LUT R29, R29, R28, RZ, 0x3c, !PT ;  /* 0x0000001c1d1d8212 */ /* 0x000fca00078e3cff */
[----:B------:R-:W2:Y:S04]  /*1aaf0*/  @!P0 LDG.E.U8 R74, desc[UR22][R28.64] ;  /* 0x000000161c4a8981 */ /* 0x000ea8000c1e1100 */
[----:B------:R-:W2:Y:S04]  /*1ab00*/  LDL R28, [R1+0x35c] ;  /* 0x00035c00011c7983 */ /* 0x000ea80000100800 */
[----:B------:R-:W2:Y:S01]  /*1ab10*/  LDL R29, [R1+0x360] ;  /* 0x00036000011d7983 */ /* 0x000ea20000100800 */
[----:B-1----:R-:W-:-:S04]  /*1ab20*/  @!P0 LOP3.LUT R27, R27, R26, RZ, 0x3c, !PT ;  /* 0x0000001a1b1b8212 */ /* 0x002fc800078e3cff */
[----:B------:R-:W-:-:S04]  /*1ab30*/  @!P0 LOP3.LUT R26, R27, R26, RZ, 0x3c, !PT ;  /* 0x0000001a1b1a8212 */ /* 0x000fc800078e3cff */
[----:B------:R-:W-:-:S05]  /*1ab40*/  @!P0 LOP3.LUT R27, R27, R26, RZ, 0x3c, !PT ;  /* 0x0000001a1b1b8212 */ /* 0x000fca00078e3cff */
[----:B------:R-:W3:Y:S04]  /*1ab50*/  @!P0 LDG.E.U8 R42, desc[UR22][R26.64] ;  /* 0x000000161a2a8981 */ /* 0x000ee8000c1e1100 */
[----:B------:R-:W3:Y:S04]  /*1ab60*/  LDL R26, [R1+0x42c] ;  /* 0x00042c00011a7983 */ /* 0x000ee80000100800 */
[----:B------:R-:W3:Y:S01]  /*1ab70*/  LDL R27, [R1+0x430] ;  /* 0x00043000011b7983 */ /* 0x000ee20000100800 */
[----:B------:R-:W-:-:S04]  /*1ab80*/  @!P0 LOP3.LUT R40, R41, R40, RZ, 0x3c, !PT ;  /* 0x0000002829288212 */ /* 0x000fc800078e3cff */
[----:B------:R-:W-:-:S05]  /*1ab90*/  @!P0 LOP3.LUT R41, R41, R40, RZ, 0x3c, !PT ;  /* 0x0000002829298212 */ /* 0x000fca00078e3cff */
[----:B------:R0:W4:Y:S04]  /*1aba0*/  @!P0 LDG.E.U8 R62, desc[UR22][R40.64] ;  /* 0x00000016283e8981 */ /* 0x000128000c1e1100 */
[----:B------:R1:W-:Y:S01]  /*1abb0*/  STS.U8 [R93+UR10+0xaf80], R47 ;  /* 0x00af802f5d007988 */ /* 0x0003e2000800000a */
[----:B0-----:R-:W-:-:S03]  /*1abc0*/  PRMT R41, RZ, 0x7610, R41 ;  /* 0x00007610ff297816 */ /* 0x001fc60000000029 */
[----:B-1----:R-:W4:Y:S01]  /*1abd0*/  LDL R47, [R1+0x120] ;  /* 0x00012000012f7983 */ /* 0x002f220000100800 */
[----:B--2---:R-:W-:-:S04]  /*1abe0*/  @!P0 LOP3.LUT R29, R29, R28, RZ, 0x3c, !PT ;  /* 0x0000001c1d1d8212 */ /* 0x004fc800078e3cff */
[----:B------:R-:W-:-:S04]  /*1abf0*/  @!P0 LOP3.LUT R28, R29, R28, RZ, 0x3c, !PT ;  /* 0x0000001c1d1c8212 */ /* 0x000fc800078e3cff */
[----:B------:R-:W-:-:S05]  /*1ac00*/  @!P0 LOP3.LUT R29, R29, R28, RZ, 0x3c, !PT ;  /* 0x0000001c1d1d8212 */ /* 0x000fca00078e3cff */
[----:B------:R0:W2:Y:S02]  /*1ac10*/  @!P0 LDG.E.U8 R72, desc[UR22][R28.64] ;  /* 0x000000161c488981 */ /* 0x0000a4000c1e1100 */
[----:B0-----:R-:W-:Y:S02]  /*1ac20*/  @!P0 IMAD.MOV.U32 R28, RZ, RZ, R45 ;  /* 0x000000ffff1c8224 */ /* 0x001fe400078e002d */
[----:B------:R-:W2:Y:S04]  /*1ac30*/  LDL R29, [R1+0x39c] ;  /* 0x00039c00011d7983 */ /* 0x000ea80000100800 */
[----:B------:R-:W2:Y:S01]  /*1ac40*/  LDL R45, [R1+0x458] ;  /* 0x00045800012d7983 */ /* 0x000ea20000100800 */
[----:B---3--:R-:W-:-:S04]  /*1ac50*/  @!P0 LOP3.LUT R27, R27, R26, RZ, 0x3c, !PT ;  /* 0x0000001a1b1b8212 */ /* 0x008fc800078e3cff */
[----:B------:R-:W-:-:S04]  /*1ac60*/  @!P0 LOP3.LUT R26, R27, R26, RZ, 0x3c, !PT ;  /* 0x0000001a1b1a8212 */ /* 0x000fc800078e3cff */
[----:B------:R-:W-:-:S05]  /*1ac70*/  @!P0 LOP3.LUT R27, R27, R26, RZ, 0x3c, !PT ;  /* 0x0000001a1b1b8212 */ /* 0x000fca00078e3cff */
[----:B------:R2:W3:Y:S04]  /*1ac80*/  @!P0 LDG.E.U8 R41, desc[UR22][R26.64] ;  /* 0x000000161a298981 */ /* 0x0004e8000c1e1100 */
[----:B------:R-:W2:Y:S04]  /*1ac90*/  LDL.LU R26, [R1+0xc] ;  /* 0x00000c00011a7983 */ /* 0x000ea80000300800 */
[----:B------:R-:W3:Y:S01]  /*1aca0*/  LDL R27, [R1+0x454] ;  /* 0x00045400011b7983 */ /* 0x000ee20000100800 */
[----:B------:R-:W-:Y:S02]  /*1acb0*/  PRMT R40, RZ, 0x7610, R40 ;  /* 0x00007610ff287816 */ /* 0x000fe40000000028 */
[----:B------:R-:W-:Y:S01]  /*1acc0*/  PRMT R68, RZ, 0x7610, R68 ;  /* 0x00007610ff447816 */ /* 0x000fe20000000044 */
[----:B--2---:R0:W-:Y:S02]  /*1acd0*/  STS.U8 [R93+UR10+0xb180], R26 ;  /* 0x00b1801a5d007988 */ /* 0x0041e4000800000a */
[----:B0-----:R-:W-:-:S02]  /*1ace0*/  @!P0 IMAD.MOV.U32 R26, RZ, RZ, R45 ;  /* 0x000000ffff1a8224 */ /* 0x001fc400078e002d */
[----:B------:R0:W-:Y:S04]  /*1acf0*/  STS.U8 [R93+UR10+0xb380], R46 ;  /* 0x00b3802e5d007988 */ /* 0x0001e8000800000a */
[----:B---3--:R1:W2:Y:S04]  /*1ad00*/  @!P0 LDG.E.U8 R40, desc[UR22][R26.64] ;  /* 0x000000161a288981 */ /* 0x0082a8000c1e1100 */
[----:B------:R-:W3:Y:S04]  /*1ad10*/  LDL R45, [R1+0x1a8] ;  /* 0x0001a800012d7983 */ /* 0x000ee80000100800 */
[----:B0-----:R-:W2:Y:S01]  /*1ad20*/  LDL R46, [R1+0x1a4] ;  /* 0x0001a400012e7983 */ /* 0x001ea20000100800 */
[----:B-1----:R-:W-:-:S02]  /*1ad30*/  @!P0 IMAD.MOV.U32 R26, RZ, RZ, R25 ;  /* 0x000000ffff1a8224 */ /* 0x002fc400078e0019 */
[----:B----4-:R-:W-:Y:S01]  /*1ad40*/  @!P0 IMAD.MOV.U32 R27, RZ, RZ, R44 ;  /* 0x000000ffff1b8224 */ /* 0x010fe200078e002c */
[----:B------:R-:W4:Y:S04]  /*1ad50*/  LDL R25, [R1+0x1e8] ;  /* 0x0001e80001197983 */ /* 0x000f280000100800 */
[----:B------:R-:W2:Y:S04]  /*1ad60*/  LDL R44, [R1+0x1e4] ;  /* 0x0001e400012c7983 */ /* 0x000ea80000100800 */
[----:B------:R0:W2:Y:S04]  /*1ad70*/  @!P0 LDG.E.U8 R68, desc[UR22][R26.64] ;  /* 0x000000161a448981 */ /* 0x0000a8000c1e1100 */
[----:B------:R-:W2:Y:S04]  /*1ad80*/  LDL.LU R26, [R1+0x8] ;  /* 0x00000800011a7983 */ /* 0x000ea80000300800 */
[----:B------:R-:W3:Y:S01]  /*1ad90*/  LDL R27, [R1+0x11c] ;  /* 0x00011c00011b7983 */ /* 0x000ee20000100800 */
[----:B------:R-:W-:-:S03]  /*1ada0*/  PRMT R67, RZ, 0x7610, R67 ;  /* 0x00007610ff437816 */ /* 0x000fc60000000043 */
[----:B--2---:R0:W-:Y:S02]  /*1adb0*/  STS.U8 [R93+UR10+0xb580], R26 ;  /* 0x00b5801a5d007988 */ /* 0x0041e4000800000a */
[----:B0-----:R-:W-:-:S05]  /*1adc0*/  @!P0 IMAD.MOV.U32 R26, RZ, RZ, R47 ;  /* 0x000000ffff1a8224 */ /* 0x001fca00078e002f */
[----:B---3--:R0:W2:Y:S04]  /*1add0*/  @!P0 LDG.E.U8 R67, desc[UR22][R26.64] ;  /* 0x000000161a438981 */ /* 0x0080a8000c1e1100 */
[----:B------:R-:W0:Y:S04]  /*1ade0*/  LDL R26, [R1+0x15c] ;  /* 0x00015c00011a7983 */ /* 0x000e280000100800 */
[----:B------:R-:W0:Y:S04]  /*1adf0*/  LDL R27, [R1+0x160] ;  /* 0x00016000011b7983 */ /* 0x000e280000100800 */
[----:B------:R1:W-:Y:S04]  /*1ae00*/  STS.U8 [R93+UR10+0xb780], R0 ;  /* 0x00b780005d007988 */ /* 0x0003e8000800000a */
[----:B-1----:R-:W3:Y:S01]  /*1ae10*/  LDL.LU R93, [R1+0x724] ;  /* 0x00072400015d7983 */ /* 0x002ee20000300800 */
[----:B------:R-:W-:-:S03]  /*1ae20*/  PRMT R66, RZ, 0x7610, R66 ;  /* 0x00007610ff427816 */ /* 0x000fc60000000042 */
[----:B------:R-:W5:Y:S01]  /*1ae30*/  LDL.LU R0, [R1+0x720] ;  /* 0x0007200001007983 */ /* 0x000f620000300800 */
[----:B------:R-:W1:Y:S01]  /*1ae40*/  S2R R47, SR_TID.X ;  /* 0x00000000002f7919 */ /* 0x000e620000002100 */
[----:B0-----:R-:W-:-:S04]  /*1ae50*/  @!P0 LOP3.LUT R27, R27, R26, RZ, 0x3c, !PT ;  /* 0x0000001a1b1b8212 */ /* 0x001fc800078e3cff */
[----:B------:R-:W-:-:S04]  /*1ae60*/  @!P0 LOP3.LUT R26, R27, R26, RZ, 0x3c, !PT ;  /* 0x0000001a1b1a8212 */ /* 0x000fc800078e3cff */
[----:B------:R-:W-:-:S05]  /*1ae70*/  @!P0 LOP3.LUT R27, R27, R26, RZ, 0x3c, !PT ;  /* 0x0000001a1b1b8212 */ /* 0x000fca00078e3cff */
[----:B------:R0:W2:Y:S02]  /*1ae80*/  @!P0 LDG.E.U8 R66, desc[UR22][R26.64] ;  /* 0x000000161a428981 */ /* 0x0000a4000c1e1100 */
[----:B0-----:R-:W0:Y:S01]  /*1ae90*/  S2R R27, SR_TID.X ;  /* 0x00000000001b7919 */ /* 0x001e220000002100 */
[----:B------:R-:W-:Y:S02]  /*1aea0*/  @!P0 IMAD.MOV.U32 R26, RZ, RZ, R45 ;  /* 0x000000ffff1a8224 */ /* 0x000fe400078e002d */
[----:B------:R-:W2:Y:S01]  /*1aeb0*/  LDL R45, [R1+0x2e8] ;  /* 0x0002e800012d7983 */ /* 0x000ea20000100800 */
[----:B0-----:R-:W-:-:S04]  /*1aec0*/  LOP3.LUT R27, R27, 0x7f, RZ, 0xc0, !PT ;  /* 0x0000007f1b1b7812 */ /* 0x001fc800078ec0ff */
[----:B------:R-:W-:-:S05]  /*1aed0*/  LOP3.LUT R27, R27, 0x30, RZ, 0x3c, !PT ;  /* 0x000000301b1b7812 */ /* 0x000fca00078e3cff */
[----:B---3--:R0:W-:Y:S02]  /*1aee0*/  STS.U8 [R27+UR10+0xb980], R93 ;  /* 0x00b9805d1b007988 */ /* 0x0081e4000800000a */
[----:B0-----:R-:W-:Y:S02]  /*1aef0*/  @!P0 IMAD.MOV.U32 R27, RZ, RZ, R46 ;  /* 0x000000ffff1b8224 */ /* 0x001fe400078e002e */
[----:B------:R-:W3:Y:S01]  /*1af00*/  LDL R46, [R1+0x2e4] ;  /* 0x0002e400012e7983 */ /* 0x000ee20000100800 */
[----:B-1----:R-:W-:-:S04]  /*1af10*/  LOP3.LUT R47, R47, 0x7f, RZ, 0xc0, !PT ;  /* 0x0000007f2f2f7812 */ /* 0x002fc800078ec0ff */
[----:B------:R-:W-:Y:S02]  /*1af20*/  LOP3.LUT R93, R47, 0x30, RZ, 0x3c, !PT ;  /* 0x000000302f5d7812 */ /* 0x000fe400078e3cff */
[----:B------:R-:W3:Y:S04]  /*1af30*/  LDL R47, [R1+0x2a8] ;  /* 0x0002a800012f7983 */ /* 0x000ee80000100800 */
[----:B------:R4:W-:Y:S02]  /*1af40*/  STS.U8 [R93+UR10+0xbb80], R24 ;  /* 0x00bb80185d007988 */ /* 0x0009e4000800000a */
[----:B----4-:R-:W-:Y:S02]  /*1af50*/  @!P0 IMAD.MOV.U32 R24, RZ, RZ, R25 ;  /* 0x000000ffff188224 */ /* 0x010fe400078e0019 */
[----:B------:R-:W-:-:S02]  /*1af60*/  @!P0 IMAD.MOV.U32 R25, RZ, RZ, R44 ;  /* 0x000000ffff198224 */ /* 0x000fc400078e002c */
[----:B------:R-:W0:Y:S01]  /*1af70*/  S2R R44, SR_TID.X ;  /* 0x00000000002c7919 */ /* 0x000e220000002100 */
[----:B------:R1:W-:Y:S04]  /*1af80*/  STS.U8 [R93+UR10+0xbd80], R23 ;  /* 0x00bd80175d007988 */ /* 0x0003e8000800000a */
[----:B------:R4:W-:Y:S04]  /*1af90*/  STS.U8 [R93+UR10+0xbf80], R22 ;  /* 0x00bf80165d007988 */ /* 0x0009e8000800000a */
[----:B-1----:R-:W3:Y:S04]  /*1afa0*/  LDL R23, [R1+0x268] ;  /* 0x0002680001177983 */ /* 0x002ee80000100800 */
[----:B----4-:R-:W4:Y:S01]  /*1afb0*/  LDL R22, [R1+0x264] ;  /* 0x0002640001167983 */ /* 0x010f220000100800 */
[----:B0-----:R-:W-:-:S05]  /*1afc0*/  LOP3.LUT R93, R44, 0x7f, RZ, 0xc0, !PT ;  /* 0x0000007f2c5d7812 */ /* 0x001fca00078ec0ff */
[----:B------:R-:W-:Y:S04]  /*1afd0*/  STS.U8 [R93+UR10+0x4000], R21 ;  /* 0x004000155d007988 */ /* 0x000fe8000800000a */
[----:B------:R2:W-:Y:S02]  /*1afe0*/  STS.U8 [R93+UR10+0x4400], R20 ;  /* 0x004400145d007988 */ /* 0x0005e4000800000a */
[----:B--2---:R-:W-:Y:S02]  /*1aff0*/  @!P0 IMAD.MOV.U32 R20, RZ, RZ, R45 ;  /* 0x000000ffff148224 */ /* 0x004fe400078e002d */
[----:B------:R-:W2:Y:S01]  /*1b000*/  LDL R45, [R1+0x3d8] ;  /* 0x0003d800012d7983 */ /* 0x000ea20000100800 */
[----:B---3--:R-:W-:-:S03]  /*1b010*/  @!P0 IMAD.MOV.U32 R21, RZ, RZ, R46 ;  /* 0x000000ffff158224 */ /* 0x008fc600078e002e */
[----:B------:R-:W3:Y:S01]  /*1b020*/  LDL R46, [R1+0x3d4] ;  /* 0x0003d400012e7983 */ /* 0x000ee20000100800 */
[----:B------:R-:W-:-:S03]  /*1b030*/  PRMT R52, RZ, 0x7610, R52 ;  /* 0x00007610ff347816 */ /* 0x000fc60000000034 */
[----:B------:R0:W-:Y:S04]  /*1b040*/  STS.U8 [R93+UR10+0x4800], R19 ;  /* 0x004800135d007988 */ /* 0x0001e8000800000a */
[----:B------:R1:W-:Y:S04]  /*1b050*/  STS.U8 [R93+UR10+0x4c00], R18 ;  /* 0x004c00125d007988 */ /* 0x0003e8000800000a */
[----:B------:R0:W3:Y:S04]  /*1b060*/  @!P0 LDG.E.U8 R52, desc[UR22][R30.64] ;  /* 0x000000161e348981 */ /* 0x0000e8000c1e1100 */
[----:B------:R-:W-:Y:S04]  /*1b070*/  STS.U8 [R93+UR10+0x5000], R17 ;  /* 0x005000115d007988 */ /* 0x000fe8000800000a */
[----:B------:R2:W-:Y:S01]  /*1b080*/  STS.U8 [R93+UR10+0x5400], R16 ;  /* 0x005400105d007988 */ /* 0x0005e2000800000a */
[----:B0-----:R-:W-:-:S02]  /*1b090*/  PRMT R30, RZ, 0x7610, R30 ;  /* 0x00007610ff1e7816 */ /* 0x001fc4000000001e */
[-C--:B------:R-:W-:Y:S01]  /*1b0a0*/  @!P0 LOP3.LUT R37, R37, R36.reuse, RZ, 0x3c, !PT ;  /* 0x0000002425258212 */ /* 0x080fe200078e3cff */
[----:B------:R-:W3:Y:S03]  /*1b0b0*/  LDL R19, [R1+0x368] ;  /* 0x0003680001137983 */ /* 0x000ee60000100800 */
[C---:B------:R-:W-:Y:S01]  /*1b0c0*/  @!P0 LOP3.LUT R36, R37.reuse, R36, RZ, 0x3c, !PT ;  /* 0x0000002425248212 */ /* 0x040fe200078e3cff */
[----:B-1----:R-:W3:Y:S01]  /*1b0d0*/  LDL R18, [R1+0x364] ;  /* 0x0003640001127983 */ /* 0x002ee20000100800 */
[----:B------:R-:W-:Y:S02]  /*1b0e0*/  PRMT R58, RZ, 0x7610, R58 ;  /* 0x00007610ff3a7816 */ /* 0x000fe4000000003a */
[----:B------:R-:W-:-:S05]  /*1b0f0*/  @!P0 LOP3.LUT R37, R37, R36, RZ, 0x3c, !PT ;  /* 0x0000002425258212 */ /* 0x000fca00078e3cff */
[----:B------:R0:W3:Y:S01]  /*1b100*/  @!P0 LDG.E.U8 R58, desc[UR22][R36.64] ;  /* 0x00000016243a8981 */ /* 0x0000e2000c1e1100 */
[----:B----4-:R-:W-:-:S04]  /*1b110*/  @!P0 LOP3.LUT R23, R23, R22, RZ, 0x3c, !PT ;  /* 0x0000001617178212 */ /* 0x010fc800078e3cff */
[C---:B------:R-:W-:Y:S02]  /*1b120*/  @!P0 LOP3.LUT R22, R23.reuse, R22, RZ, 0x3c, !PT ;  /* 0x0000001617168212 */ /* 0x040fe400078e3cff */
[----:B0-----:R-:W-:Y:S02]  /*1b130*/  PRMT R36, RZ, 0x7610, R36 ;  /* 0x00007610ff247816 */ /* 0x001fe40000000024 */
[----:B------:R-:W-:-:S05]  /*1b140*/  @!P0 LOP3.LUT R23, R23, R22, RZ, 0x3c, !PT ;  /* 0x0000001617178212 */ /* 0x000fca00078e3cff */
[----:B------:R0:W4:Y:S02]  /*1b150*/  @!P0 LDG.E.U8 R36, desc[UR22][R22.64] ;  /* 0x0000001616248981 */ /* 0x000124000c1e1100 */
[----:B0-----:R-:W-:Y:S02]  /*1b160*/  @!P0 IMAD.MOV.U32 R22, RZ, RZ, R47 ;  /* 0x000000ffff168224 */ /* 0x001fe400078e002f */
[----:B--2---:R-:W-:Y:S01]  /*1b170*/  @!P0 IMAD.MOV.U32 R16, RZ, RZ, R45 ;  /* 0x000000ffff108224 */ /* 0x004fe200078e002d */
[----:B------:R-:W2:Y:S01]  /*1b180*/  LDL R47, [R1+0x3a8] ;  /* 0x0003a800012f7983 */ /* 0x000ea20000100800 */
[----:B---3--:R-:W-:Y:S01]  /*1b190*/  @!P0 IMAD.MOV.U32 R17, RZ, RZ, R46 ;  /* 0x000000ffff118224 */ /* 0x008fe200078e002e */
[----:B------:R-:W-:Y:S02]  /*1b1a0*/  PRMT R70, RZ, 0x7610, R70 ;  /* 0x00007610ff467816 */ /* 0x000fe40000000046 */
[----:B------:R-:W-:Y:S02]  /*1b1b0*/  @!P0 LOP3.LUT R33, R33, R32, RZ, 0x3c, !PT ;  /* 0x0000002021218212 */ /* 0x000fe400078e3cff */
[----:B------:R-:W-:Y:S01]  /*1b1c0*/  PRMT R54, RZ, 0x7610, R54 ;  /* 0x00007610ff367816 */ /* 0x000fe20000000036 */
[----:B------:R-:W3:Y:S04]  /*1b1d0*/  @!P0 LDG.E.U8 R30, desc[UR22][R16.64] ;  /* 0x00000016101e8981 */ /* 0x000ee8000c1e1100 */
[----:B------:R0:W2:Y:S04]  /*1b1e0*/  @!P0 LDG.E.U8 R70, desc[UR22][R28.64] ;  /* 0x000000161c468981 */ /* 0x0000a8000c1e1100 */
[----:B------:R1:W-:Y:S04]  /*1b1f0*/  STS.U8 [R93+UR10+0x5800], R80 ;  /* 0x005800505d007988 */ /* 0x0003e8000800000a */
[----:B------:R-:W2:Y:S04]  /*1b200*/  LDL R16, [R1+0x404] ;  /* 0x0004040001107983 */ /* 0x000ea80000100800 */
[----:B------:R-:W2:Y:S01]  /*1b210*/  LDL R17, [R1+0x408] ;  /* 0x0004080001117983 */ /* 0x000ea20000100800 */
[----:B0-----:R-:W-:-:S02]  /*1b220*/  PRMT R29, RZ, 0x7610, R29 ;  /* 0x00007610ff1d7816 */ /* 0x001fc4000000001d */
[----:B------:R-:W-:Y:S01]  /*1b230*/  @!P0 LOP3.LUT R32, R33, R32, RZ, 0x3c, !PT ;  /* 0x0000002021208212 */ /* 0x000fe200078e3cff */
[----:B-1----:R-:W3:Y:S01]  /*1b240*/  LDL R80, [R1+0x45c] ;  /* 0x00045c0001507983 */ /* 0x002ee20000100800 */
[----:B------:R-:W-:-:S03]  /*1b250*/  @!P0 LOP3.LUT R19, R19, R18, RZ, 0x3c, !PT ;  /* 0x0000001213138212 */ /* 0x000fc600078e3cff */
[----:B------:R-:W3:Y:S01]  /*1b260*/  LDL R46, [R1+0xe4] ;  /* 0x0000e400012e7983 */ /* 0x000ee20000100800 */
[----:B------:R-:W-:Y:S02]  /*1b270*/  @!P0 LOP3.LUT R33, R33, R32, RZ, 0x3c, !PT ;  /* 0x0000002021218212 */ /* 0x000fe400078e3cff */
[C---:B------:R-:W-:Y:S01]  /*1b280*/  @!P0 LOP3.LUT R18, R19.reuse, R18, RZ, 0x3c, !PT ;  /* 0x0000001213128212 */ /* 0x040fe200078e3cff */
[----:B------:R-:W3:Y:S04]  /*1b290*/  LDL R45, [R1+0xe8] ;  /* 0x0000e800012d7983 */ /* 0x000ee80000100800 */
[----:B------:R0:W3:Y:S01]  /*1b2a0*/  @!P0 LDG.E.U8 R54, desc[UR22][R32.64] ;  /* 0x0000001620368981 */ /* 0x0000e2000c1e1100 */
[----:B------:R-:W-:Y:S02]  /*1b2b0*/  @!P0 LOP3.LUT R19, R19, R18, RZ, 0x3c, !PT ;  /* 0x0000001213138212 */ /* 0x000fe400078e3cff */
[----:B------:R-:W-:Y:S01]  /*1b2c0*/  PRMT R60, RZ, 0x7610, R60 ;  /* 0x00007610ff3c7816 */ /* 0x000fe2000000003c */
[----:B------:R1:W-:Y:S01]  /*1b2d0*/  STS.U8 [R93+UR10+0x5c00], R78 ;  /* 0x005c004e5d007988 */ /* 0x0003e2000800000a */
[----:B------:R-:W-:-:S03]  /*1b2e0*/  PRMT R64, RZ, 0x7610, R64 ;  /* 0x00007610ff407816 */ /* 0x000fc60000000040 */
[----:B------:R-:W3:Y:S01]  /*1b2f0*/  LDL R23, [R1+0x2a4] ;  /* 0x0002a40001177983 */ /* 0x000ee20000100800 */
[----:B0-----:R-:W-:Y:S02]  /*1b300*/  PRMT R32, RZ, 0x7610, R32 ;  /* 0x00007610ff207816 */ /* 0x001fe40000000020 */
[----:B------:R-:W-:Y:S01]  /*1b310*/  PRMT R28, RZ, 0x7610, R28 ;  /* 0x00007610ff1c7816 */ /* 0x000fe2000000001c */
[----:B------:R-:W3:Y:S04]  /*1b320*/  @!P0 LDG.E.U8 R60, desc[UR22][R38.64] ;  /* 0x00000016263c8981 */ /* 0x000ee8000c1e1100 */
[----:B------:R0:W3:Y:S04]  /*1b330*/  @!P0 LDG.E.U8 R32, desc[UR22][R18.64] ;  /* 0x0000001612208981 */ /* 0x0000e8000c1e1100 */
[----:B-1----:R-:W3:Y:S04]  /*1b340*/  LDL R78, [R1+0x128] ;  /* 0x00012800014e7983 */ /* 0x002ee80000100800 */
[----:B------:R1:W-:Y:S01]  /*1b350*/  STS.U8 [R93+UR10+0x6000], R76 ;  /* 0x0060004c5d007988 */ /* 0x0003e2000800000a */
[----:B--2---:R-:W-:Y:S01]  /*1b360*/  @!P0 LOP3.LUT R17, R17, R16, RZ, 0x3c, !PT ;  /* 0x0000001011118212 */ /* 0x004fe200078e3cff */
[----:B0-----:R-:W-:-:S02]  /*1b370*/  @!P0 IMAD.MOV.U32 R18, RZ, RZ, R47 ;  /* 0x000000ffff128224 */ /* 0x001fc400078e002f */
[----:B-1----:R-:W2:Y:S01]  /*1b380*/  LDL R76, [R1+0x124] ;  /* 0x00012400014c7983 */ /* 0x002ea20000100800 */
[----:B------:R-:W-:-:S03]  /*1b390*/  @!P0 LOP3.LUT R16, R17, R16, RZ, 0x3c, !PT ;  /* 0x0000001011108212 */ /* 0x000fc600078e3cff */
[----:B------:R-:W2:Y:S01]  /*1b3a0*/  LDL R47, [R1+0x460] ;  /* 0x00046000012f7983 */ /* 0x000ea20000100800 */
[----:B------:R-:W-:Y:S02]  /*1b3b0*/  @!P0 LOP3.LUT R17, R17, R16, RZ, 0x3c, !PT ;  /* 0x0000001011118212 */ /* 0x000fe400078e3cff */
[----:B------:R-:W-:Y:S01]  /*1b3c0*/  PRMT R38, RZ, 0x7610, R38 ;  /* 0x00007610ff267816 */ /* 0x000fe20000000026 */
[----:B------:R-:W2:Y:S04]  /*1b3d0*/  LDL R19, [R1+0x3a4] ;  /* 0x0003a40001137983 */ /* 0x000ea80000100800 */
[----:B------:R-:W2:Y:S04]  /*1b3e0*/  @!P0 LDG.E.U8 R29, desc[UR22][R16.64] ;  /* 0x00000016101d8981 */ /* 0x000ea8000c1e1100 */
[----:B------:R-:W2:Y:S04]  /*1b3f0*/  @!P0 LDG.E.U8 R38, desc[UR22][R24.64] ;  /* 0x0000001618268981 */ /* 0x000ea8000c1e1100 */
[----:B------:R-:W2:Y:S04]  /*1b400*/  LDL R16, [R1+0x434] ;  /* 0x0004340001107983 */ /* 0x000ea80000100800 */
[----:B------:R-:W2:Y:S04]  /*1b410*/  LDL R17, [R1+0x438] ;  /* 0x0004380001117983 */ /* 0x000ea80000100800 */
[----:B------:R-:W4:Y:S04]  /*1b420*/  LDL R24, [R1+0x224] ;  /* 0x0002240001187983 */ /* 0x000f280000100800 */
[----:B------:R-:W4:Y:S01]  /*1b430*/  LDL R25, [R1+0x228] ;  /* 0x0002280001197983 */ /* 0x000f220000100800 */
[----:B------:R-:W-:-:S03]  /*1b440*/  PRMT R39, RZ, 0x7610, R39 ;  /* 0x00007610ff277816 */ /* 0x000fc60000000027 */
[----:B------:R-:W-:Y:S04]  /*1b450*/  STS.U8 [R93+UR10+0x6400], R15 ;  /* 0x0064000f5d007988 */ /* 0x000fe8000800000a */
[----:B------:R-:W-:Y:S04]  /*1b460*/  STS.U8 [R93+UR10+0x6800], R14 ;  /* 0x0068000e5d007988 */ /* 0x000fe8000800000a */
[----:B------:R0:W-:Y:S04]  /*1b470*/  STS.U8 [R93+UR10+0x6c00], R13 ;  /* 0x006c000d5d007988 */ /* 0x0001e8000800000a */
[----:B------:R1:W-:Y:S04]  /*1b480*/  STS.U8 [R93+UR10+0x7000], R12 ;  /* 0x0070000c5d007988 */ /* 0x0003e8000800000a */
[----:B------:R3:W4:Y:S04]  /*1b490*/  @!P0 LDG.E.U8 R39, desc[UR22][R26.64] ;  /* 0x000000161a278981 */ /* 0x000728000c1e1100 */
[----:B0-----:R-:W4:Y:S04]  /*1b4a0*/  LDL R13, [R1+0x1b0] ;  /* 0x0001b000010d7983 */ /* 0x001f280000100800 */
[----:B-1----:R-:W4:Y:S01]  /*1b4b0*/  LDL R12, [R1+0x1ac] ;  /* 0x0001ac00010c7983 */ /* 0x002f220000100800 */
[----:B---3--:R-:W-:Y:S01]  /*1b4c0*/  PRMT R27, RZ, 0x7610, R27 ;  /* 0x00007610ff1b7816 */ /* 0x008fe2000000001b */
[----:B------:R-:W-:-:S02]  /*1b4d0*/  @!P0 IMAD.MOV.U32 R14, RZ, RZ, R78 ;  /* 0x000000ffff0e8224 */ /* 0x000fc400078e004e */
[----:B------:R-:W3:Y:S01]  /*1b4e0*/  LDL R78, [R1+0x22c] ;  /* 0x00022c00014e7983 */ /* 0x000ee20000100800 */
[----:B--2---:R-:W-:-:S04]  /*1b4f0*/  @!P0 LOP3.LUT R17, R17, R16, RZ, 0x3c, !PT ;  /* 0x0000001011118212 */ /* 0x004fc800078e3cff */
[----:B------:R-:W-:-:S04]  /*1b500*/  @!P0 LOP3.LUT R16, R17, R16, RZ, 0x3c, !PT ;  /* 0x0000001011108212 */ /* 0x000fc800078e3cff */
[----:B------:R-:W-:-:S05]  /*1b510*/  @!P0 LOP3.LUT R17, R17, R16, RZ, 0x3c, !PT ;  /* 0x0000001011118212 */ /* 0x000fca00078e3cff */
[----:B------:R0:W2:Y:S02]  /*1b520*/  @!P0 LDG.E.U8 R28, desc[UR22][R16.64] ;  /* 0x00000016101c8981 */ /* 0x0000a4000c1e1100 */
[----:B0-----:R-:W-:Y:S02]  /*1b530*/  @!P0 IMAD.MOV.U32 R16, RZ, RZ, R47 ;  /* 0x000000ffff108224 */ /* 0x001fe400078e002f */
[----:B------:R-:W-:Y:S01]  /*1b540*/  @!P0 IMAD.MOV.U32 R17, RZ, RZ, R80 ;  /* 0x000000ffff118224 */ /* 0x000fe200078e0050 */
[----:B------:R-:W2:Y:S04]  /*1b550*/  LDL R47, [R1+0x168] ;  /* 0x00016800012f7983 */ /* 0x000ea80000100800 */
[----:B------:R-:W3:Y:S04]  /*1b560*/  LDL R80, [R1+0x164] ;  /* 0x0001640001507983 */ /* 0x000ee80000100800 */
[----:B------:R0:W3:Y:S02]  /*1b570*/  @!P0 LDG.E.U8 R27, desc[UR22][R16.64] ;  /* 0x00000016101b8981 */ /* 0x0000e4000c1e1100 */
[----:B0-----:R-:W-:-:S02]  /*1b580*/  @!P0 IMAD.MOV.U32 R16, RZ, RZ, R45 ;  /* 0x000000ffff108224 */ /* 0x001fc400078e002d */
[----:B------:R-:W-:Y:S01]  /*1b590*/  @!P0 IMAD.MOV.U32 R17, RZ, RZ, R46 ;  /* 0x000000ffff118224 */ /* 0x000fe200078e002e */
[----:B------:R-:W3:Y:S04]  /*1b5a0*/  LDL R45, [R1+0x1f0] ;  /* 0x0001f000012d7983 */ /* 0x000ee80000100800 */
[----:B------:R-:W3:Y:S01]  /*1b5b0*/  LDL R46, [R1+0x1ec] ;  /* 0x0001ec00012e7983 */ /* 0x000ee20000100800 */
[----:B------:R-:W-:-:S03]  /*1b5c0*/  @!P0 IMAD.MOV.U32 R15, RZ, RZ, R76 ;  /* 0x000000ffff0f8224 */ /* 0x000fc600078e004c */
[----:B------:R-:W3:Y:S04]  /*1b5d0*/  LDL R76, [R1+0x230] ;  /* 0x00023000014c7983 */ /* 0x000ee80000100800 */
[----:B------:R-:W3:Y:S01]  /*1b5e0*/  @!P0 LDG.E.U8 R64, desc[UR22][R14.64] ;  /* 0x000000160e408981 */ /* 0x000ee2000c1e1100 */
[----:B------:R-:W-:Y:S02]  /*1b5f0*/  PRMT R56, RZ, 0x7610, R56 ;  /* 0x00007610ff387816 */ /* 0x000fe40000000038 */
[----:B----4-:R-:W-:-:S04]  /*1b600*/  @!P0 LOP3.LUT R25, R25, R24, RZ, 0x3c, !PT ;  /* 0x0000001819198212 */ /* 0x010fc800078e3cff */
[----:B------:R0:W4:Y:S01]  /*1b610*/  @!P0 LDG.E.U8 R56, desc[UR22][R34.64] ;  /* 0x0000001622388981 */ /* 0x000122000c1e1100 */
[----:B------:R-:W-:Y:S02]  /*1b620*/  @!P0 LOP3.LUT R24, R25, R24, RZ, 0x3c, !PT ;  /* 0x0000001819188212 */ /* 0x000fe400078e3cff */
[----:B------:R-:W-:Y:S02]  /*1b630*/  PRMT R37, RZ, 0x7610, R37 ;  /* 0x00007610ff257816 */ /* 0x000fe40000000025 */
[----:B0-----:R-:W-:Y:S02]  /*1b640*/  PRMT R34, RZ, 0x7610, R34 ;  /* 0x00007610ff227816 */ /* 0x001fe40000000022 */
[----:B------:R-:W-:Y:S02]  /*1b650*/  @!P0 LOP3.LUT R13, R13, R12, RZ, 0x3c, !PT ;  /* 0x0000000c0d0d8212 */ /* 0x000fe400078e3cff */
[----:B------:R-:W-:Y:S02]  /*1b660*/  @!P0 LOP3.LUT R25, R25, R24, RZ, 0x3c, !PT ;  /* 0x0000001819198212 */ /* 0x000fe400078e3cff */
[----:B------:R-:W4:Y:S01]  /*1b670*/  @!P0 LDG.E.U8 R34, desc[UR22][R20.64] ;  /* 0x0000001614228981 */ /* 0x000f22000c1e1100 */
[----:B------:R-:W-:-:S03]  /*1b680*/  @!P0 LOP3.LUT R12, R13, R12, RZ, 0x3c, !PT ;  /* 0x0000000c0d0c8212 */ /* 0x000fc600078e3cff */
[----:B------:R0:W4:Y:S04]  /*1b690*/  @!P0 LDG.E.U8 R37, desc[UR22][R24.64] ;  /* 0x0000001618258981 */ /* 0x000128000c1e1100 */
[----:B------:R-:W4:Y:S04]  /*1b6a0*/  LDL R20, [R1+0x324] ;  /* 0x0003240001147983 */ /* 0x000f280000100800 */
[----:B------:R-:W4:Y:S01]  /*1b6b0*/  LDL R21, [R1+0x328] ;  /* 0x0003280001157983 */ /* 0x000f220000100800 */
[----:B0-----:R-:W-:Y:S02]  /*1b6c0*/  PRMT R25, RZ, 0x7610, R25 ;  /* 0x00007610ff197816 */ /* 0x001fe40000000019 */
[----:B------:R-:W-:-:S02]  /*1b6d0*/  @!P0 LOP3.LUT R13, R13, R12, RZ, 0x3c, !PT ;  /* 0x0000000c0d0d8212 */ /* 0x000fc400078e3cff */
[----:B------:R-:W-:-:S03]  /*1b6e0*/  PRMT R24, RZ, 0x7610, R24 ;  /* 0x00007610ff187816 */ /* 0x000fc60000000018 */
[----:B------:R0:W4:Y:S01]  /*1b6f0*/  @!P0 LDG.E.U8 R25, desc[UR22][R12.64] ;  /* 0x000000160c198981 */ /* 0x000122000c1e1100 */
[----:B--2---:R-:W-:-:S03]  /*1b700*/  @!P0 IMAD.MOV.U32 R14, RZ, RZ, R47 ;  /* 0x000000ffff0e8224 */ /* 0x004fc600078e002f */
[----:B------:R-:W2:Y:S01]  /*1b710*/  LDL R47, [R1+0x270] ;  /* 0x00027000012f7983 */ /* 0x000ea20000100800 */
[----:B---3--:R-:W-:-:S03]  /*1b720*/  @!P0 IMAD.MOV.U32 R15, RZ, RZ, R80 ;  /* 0x000000ffff0f8224 */ /* 0x008fc600078e0050 */
[----:B------:R-:W3:Y:S01]  /*1b730*/  LDL R80, [R1+0x26c] ;  /* 0x00026c0001507983 */ /* 0x000ee20000100800 */
[----:B0-----:R-:W-:-:S03]  /*1b740*/  @!P0 IMAD.MOV.U32 R12, RZ, RZ, R45 ;  /* 0x000000ffff0c8224 */ /* 0x001fc600078e002d */
[----:B------:R-:W3:Y:S01]  /*1b750*/  LDL R45, [R1+0x2b0] ;  /* 0x0002b000012d7983 */ /* 0x000ee20000100800 */
[----:B------:R-:W-:-:S03]  /*1b760*/  @!P0 IMAD.MOV.U32 R13, RZ, RZ, R46 ;  /* 0x000000ffff0d8224 */ /* 0x000fc600078e002e */
[----:B------:R-:W3:Y:S04]  /*1b770*/  LDL R46, [R1+0x2ac] ;  /* 0x0002ac00012e7983 */ /* 0x000ee80000100800 */
[----:B------:R0:W3:Y:S02]  /*1b780*/  @!P0 LDG.E.U8 R24, desc[UR22][R12.64] ;  /* 0x000000160c188981 */ /* 0x0000e4000c1e1100 */
[----:B0-----:R-:W-:Y:S02]  /*1b790*/  @!P0 IMAD.MOV.U32 R13, RZ, RZ, R78 ;  /* 0x000000ffff0d8224 */ /* 0x001fe400078e004e */
[----:B------:R-:W3:Y:S01]  /*1b7a0*/  LDL R78, [R1+0x2ec] ;  /* 0x0002ec00014e7983 */ /* 0x000ee20000100800 */
[----:B------:R-:W-:-:S03]  /*1b7b0*/  @!P0 IMAD.MOV.U32 R12, RZ, RZ, R76 ;  /* 0x000000ffff0c8224 */ /* 0x000fc600078e004c */
[----:B------:R-:W3:Y:S01]  /*1b7c0*/  LDL R76, [R1+0x2f0] ;  /* 0x0002f000014c7983 */ /* 0x000ee20000100800 */
[----:B------:R-:W-:-:S03]  /*1b7d0*/  PRMT R35, RZ, 0x7610, R35 ;  /* 0x00007610ff237816 */ /* 0x000fc60000000023 */
[----:B------:R-:W-:Y:S04]  /*1b7e0*/  STS.U8 [R93+UR10+0x7400], R11 ;  /* 0x0074000b5d007988 */ /* 0x000fe8000800000a */
[----:B------:R0:W3:Y:S04]  /*1b7f0*/  @!P0 LDG.E.U8 R35, desc[UR22][R22.64] ;  /* 0x0000001616238981 */ /* 0x0000e8000c1e1100 */
[----:B------:R-:W-:Y:S04]  /*1b800*/  STS.U8 [R93+UR10+0x7800], R3 ;  /* 0x007800035d007988 */ /* 0x000fe8000800000a */
[----:B------:R2:W-:Y:S01]  /*1b810*/  STS.U8 [R93+UR10+0x7c00], R2 ;  /* 0x007c00025d007988 */ /* 0x0005e2000800000a */
[----:B0-----:R-:W-:-:S02]  /*1b820*/  PRMT R22, RZ, 0x7610, R22 ;  /* 0x00007610ff167816 */ /* 0x001fc40000000016 */
[----:B----4-:R-:W-:-:S04]  /*1b830*/  @!P0 LOP3.LUT R21, R21, R20, RZ, 0x3c, !PT ;  /* 0x0000001415158212 */ /* 0x010fc800078e3cff */
[C---:B------:R-:W-:Y:S02]  /*1b840*/  @!P0 LOP3.LUT R20, R21.reuse, R20, RZ, 0x3c, !PT ;  /* 0x0000001415148212 */ /* 0x040fe400078e3cff */
[----:B------:R-:W-:Y:S02]  /*1b850*/  PRMT R33, RZ, 0x7610, R33 ;  /* 0x00007610ff217816 */ /* 0x000fe40000000021 */
[----:B------:R-:W-:-:S05]  /*1b860*/  @!P0 LOP3.LUT R21, R21, R20, RZ, 0x3c, !PT ;  /* 0x0000001415158212 */ /* 0x000fca00078e3cff */
[----:B------:R0:W4:Y:S02]  /*1b870*/  @!P0 LDG.E.U8 R33, desc[UR22][R20.64] ;  /* 0x0000001614218981 */ /* 0x000124000c1e1100 */
[----:B0-----:R-:W-:Y:S01]  /*1b880*/  PRMT R21, RZ, 0x7610, R21 ;  /* 0x00007610ff157816 */ /* 0x001fe20000000015 */
[----:B--2---:R-:W-:Y:S02]  /*1b890*/  @!P0 IMAD.MOV.U32 R2, RZ, RZ, R47 ;  /* 0x000000ffff028224 */ /* 0x004fe400078e002f */
[----:B------:R-:W2:Y:S01]  /*1b8a0*/  LDL R47, [R1+0x330] ;  /* 0x00033000012f7983 */ /* 0x000ea20000100800 */
[----:B---3--:R-:W-:-:S03]  /*1b8b0*/  @!P0 IMAD.MOV.U32 R3, RZ, RZ, R80 ;  /* 0x000000ffff038224 */ /* 0x008fc600078e0050 */
[----:B------:R-:W3:Y:S04]  /*1b8c0*/  LDL R80, [R1+0x32c] ;  /* 0x00032c0001507983 */ /* 0x000ee80000100800 */
[----:B------:R0:W4:Y:S02]  /*1b8d0*/  @!P0 LDG.E.U8 R22, desc[UR22][R2.64] ;  /* 0x0000001602168981 */ /* 0x000124000c1e1100 */
[----:B0-----:R-:W0:Y:S02]  /*1b8e0*/  S2R R3, SR_TID.X ;  /* 0x0000000000037919 */ /* 0x001e240000002100 */
[C---:B0-----:R-:W-:Y:S02]  /*1b8f0*/  LOP3.LUT R2, R3.reuse, 0x7f, RZ, 0xc0, !PT ;  /* 0x0000007f03027812 */ /* 0x041fe400078ec0ff */
[----:B------:R-:W-:-:S02]  /*1b900*/  LOP3.LUT R3, R3, 0x7f, RZ, 0xc0, !PT ;  /* 0x0000007f03037812 */ /* 0x000fc400078ec0ff */
[----:B------:R-:W-:-:S05]  /*1b910*/  LOP3.LUT R2, R2, 0x10, RZ, 0x3c, !PT ;  /* 0x0000001002027812 */ /* 0x000fca00078e3cff */
[----:B------:R0:W-:Y:S02]  /*1b920*/  STS.U8 [R2+UR10+0x4080], R92 ;  /* 0x0040805c02007988 */ /* 0x0001e4000800000a */
[----:B0-----:R-:W-:Y:S01]  /*1b930*/  LOP3.LUT R92, R3, 0x10, RZ, 0x3c, !PT ;  /* 0x00000010035c7812 */ /* 0x001fe200078e3cff */
[----:B------:R-:W-:Y:S02]  /*1b940*/  @!P0 IMAD.MOV.U32 R2, RZ, RZ, R45 ;  /* 0x000000ffff028224 */ /* 0x000fe400078e002d */
[----:B------:R-:W-:Y:S01]  /*1b950*/  @!P0 IMAD.MOV.U32 R3, RZ, RZ, R46 ;  /* 0x000000ffff038224 */ /* 0x000fe200078e002e */
[----:B------:R-:W4:Y:S04]  /*1b960*/  LDL R45, [R1+0x370] ;  /* 0x00037000012d7983 */ /* 0x000f280000100800 */
[----:B------:R-:W4:Y:S04]  /*1b970*/  LDL R46, [R1+0x36c] ;  /* 0x00036c00012e7983 */ /* 0x000f280000100800 */
[----:B------:R0:W4:Y:S02]  /*1b980*/  @!P0 LDG.E.U8 R21, desc[UR22][R2.64] ;  /* 0x0000001602158981 */ /* 0x000124000c1e1100 */
[----:B0-----:R-:W-:-:S02]  /*1b990*/  @!P0 IMAD.MOV.U32 R3, RZ, RZ, R78 ;  /* 0x000000ffff038224 */ /* 0x001fc400078e004e */
[----:B------:R-:W4:Y:S01]  /*1b9a0*/  LDL R78, [R1+0x3ac] ;  /* 0x0003ac00014e7983 */ /* 0x000f220000100800 */
[----:B------:R-:W-:-:S03]  /*1b9b0*/  @!P0 IMAD.MOV.U32 R2, RZ, RZ, R76 ;  /* 0x000000ffff028224 */ /* 0x000fc600078e004c */
[----:B------:R-:W4:Y:S01]  /*1b9c0*/  LDL R76, [R1+0x3b0] ;  /* 0x0003b000014c7983 */ /* 0x000f220000100800 */
[----:B------:R-:W-:Y:S02]  /*1b9d0*/  PRMT R31, RZ, 0x7610, R31 ;  /* 0x00007610ff1f7816 */ /* 0x000fe4000000001f */
[----:B------:R-:W-:Y:S01]  /*1b9e0*/  PRMT R20, RZ, 0x7610, R20 ;  /* 0x00007610ff147816 */ /* 0x000fe20000000014 */
[----:B------:R0:W-:Y:S04]  /*1b9f0*/  STS.U8 [R92+UR10+0x4480], R90 ;  /* 0x0044805a5c007988 */ /* 0x0001e8000800000a */
[----:B------:R1:W-:Y:S04]  /*1ba00*/  STS.U8 [R92+UR10+0x4880], R88 ;  /* 0x004880585c007988 */ /* 0x0003e8000800000a */
[----:B------:R1:W4:Y:S04]  /*1ba10*/  @!P0 LDG.E.U8 R31, desc[UR22][R18.64] ;  /* 0x00000016121f8981 */ /* 0x000328000c1e1100 */
[----:B0-----:R-:W4:Y:S04]  /*1ba20*/  LDL R90, [R1+0x3dc] ;  /* 0x0003dc00015a7983 */ /* 0x001f280000100800 */
[----:B-1----:R-:W4:Y:S01]  /*1ba30*/  LDL R88, [R1+0x3e0] ;  /* 0x0003e00001587983 */ /* 0x002f220000100800 */
[----:B------:R-:W-:-:S03]  /*1ba40*/  PRMT R19, RZ, 0x7610, R19 ;  /* 0x00007610ff137816 */ /* 0x000fc60000000013 */
[----:B------:R2:W4:Y:S01]  /*1ba50*/  @!P0 LDG.E.U8 R20, desc[UR22][R2.64] ;  /* 0x0000001602148981 */ /* 0x000522000c1e1100 */
[----:B------:R-:W-:Y:S01]  /*1ba60*/  PRMT R18, RZ, 0x7610, R18 ;  /* 0x00007610ff127816 */ /* 0x000fe20000000012 */
[----:B--2---:R-:W-:Y:S02]  /*1ba70*/  @!P0 IMAD.MOV.U32 R2, RZ, RZ, R47 ;  /* 0x000000ffff028224 */ /* 0x004fe400078e002f */
[----:B------:R-:W2:Y:S01]  /*1ba80*/  LDL R47, [R1+0x410] ;  /* 0x00041000012f7983 */ /* 0x000ea20000100800 */
[----:B---3--:R-:W-:-:S03]  /*1ba90*/  @!P0 IMAD.MOV.U32 R3, RZ, RZ, R80 ;  /* 0x000000ffff038224 */ /* 0x008fc600078e0050 */
[----:B------:R-:W3:Y:S04]  /*1baa0*/  LDL R80, [R1+0x40c] ;  /* 0x00040c0001507983 */ /* 0x000ee80000100800 */
[----:B------:R4:W3:Y:S02]  /*1bab0*/  @!P0 LDG.E.U8 R19, desc[UR22][R2.64] ;  /* 0x0000001602138981 */ /* 0x0008e4000c1e1100 */
[----:B----4-:R-:W-:Y:S02]  /*1bac0*/  @!P0 IMAD.MOV.U32 R2, RZ, RZ, R45 ;  /* 0x000000ffff028224 */ /* 0x010fe400078e002d */
[----:B------:R-:W4:Y:S01]  /*1bad0*/  LDL R45, [R1+0x440] ;  /* 0x00044000012d7983 */ /* 0x000f220000100800 */
[----:B------:R-:W-:-:S03]  /*1bae0*/  @!P0 IMAD.MOV.U32 R3, RZ, RZ, R46 ;  /* 0x000000ffff038224 */ /* 0x000fc600078e002e */
[----:B------:R-:W4:Y:S04]  /*1baf0*/  LDL R46, [R1+0x43c] ;  /* 0x00043c00012e7983 */ /* 0x000f280000100800 */
[----:B------:R0:W4:Y:S02]  /*1bb00*/  @!P0 LDG.E.U8 R18, desc[UR22][R2.64] ;  /* 0x0000001602128981 */ /* 0x000124000c1e1100 */
[----:B0-----:R-:W-:Y:S02]  /*1bb10*/  @!P0 IMAD.MOV.U32 R3, RZ, RZ, R78 ;  /* 0x000000ffff038224 */ /* 0x001fe400078e004e */
[----:B------:R-:W4:Y:S01]  /*1bb20*/  LDL R78, [R1+0x464] ;  /* 0x00046400014e7983 */ /* 0x000f220000100800 */
[----:B------:R-:W-:-:S03]  /*1bb30*/  @!P0 IMAD.MOV.U32 R2, RZ, RZ, R76 ;  /* 0x000000ffff028224 */ /* 0x000fc600078e004c */
[----:B------:R-:W4:Y:S01]  /*1bb40*/  LDL R76, [R1+0x468] ;  /* 0x00046800014c7983 */ /* 0x000f220000100800 */
[----:B------:R-:W-:-:S06]  /*1bb50*/  PRMT R65, RZ, 0x7610, R65 ;  /* 0x00007610ff417816 */ /* 0x000fcc0000000041 */
[----:B------:R0:W4:Y:S01]  /*1bb60*/  @!P0 LDG.E.U8 R65, desc[UR22][R16.64] ;  /* 0x0000001610418981 */ /* 0x000122000c1e1100 */
[----:B------:R-:W-:-:S06]  /*1bb70*/  PRMT R26, RZ, 0x7610, R26 ;  /* 0x00007610ff1a7816 */ /* 0x000fcc000000001a */
[----:B------:R1:W4:Y:S01]  /*1bb80*/  @!P0 LDG.E.U8 R26, desc[UR22][R14.64] ;  /* 0x000000160e1a8981 */ /* 0x000322000c1e1100 */
[----:B0-----:R-:W-:Y:S02]  /*1bb90*/  PRMT R17, RZ, 0x7610, R17 ;  /* 0x00007610ff117816 */ /* 0x001fe40000000011 */
[----:B------:R-:W-:-:S04]  /*1bba0*/  PRMT R16, RZ, 0x7610, R16 ;  /* 0x00007610ff107816 */ /* 0x000fc80000000010 */
[----:B------:R0:W4:Y:S01]  /*1bbb0*/  @!P0 LDG.E.U8 R17, desc[UR22][R2.64] ;  /* 0x0000001602118981 */ /* 0x000122000c1e1100 */
[----:B-1----:R-:W-:Y:S01]  /*1bbc0*/  PRMT R15, RZ, 0x7610, R15 ;  /* 0x00007610ff0f7816 */ /* 0x002fe2000000000f */
[----:B0-----:R-:W-:Y:S02]  /*1bbd0*/  @!P0 IMAD.MOV.U32 R2, RZ, RZ, R88 ;  /* 0x000000ffff028224 */ /* 0x001fe400078e0058 */
[----:B------:R-:W-:-:S05]  /*1bbe0*/  @!P0 IMAD.MOV.U32 R3, RZ, RZ, R90 ;  /* 0x000000ffff038224 */ /* 0x000fca00078e005a */
[----:B------:R2:W4:Y:S01]  /*1bbf0*/  @!P0 LDG.E.U8 R16, desc[UR22][R2.64] ;  /* 0x0000001602108981 */ /* 0x000522000c1e1100 */
[----:B------:R-:W-:-:S03]  /*1bc00*/  PRMT R14, RZ, 0x7610, R14 ;  /* 0x00007610ff0e7816 */ /* 0x000fc6000000000e */
[----:B------:R-:W-:Y:S04]  /*1bc10*/  STS.U8 [R92+UR10+0x4c80], R86 ;  /* 0x004c80565c007988 */ /* 0x000fe8000800000a */
[----:B------:R0:W-:Y:S04]  /*1bc20*/  STS.U8 [R92+UR10+0x5080], R84 ;  /* 0x005080545c007988 */ /* 0x0001e8000800000a */
[----:B------:R-:W-:Y:S04]  /*1bc30*/  STS.U8 [R92+UR10+0x5480], R82 ;  /* 0x005480525c007988 */ /* 0x000fe8000800000a */
[----:B------:R1:W-:Y:S04]  /*1bc40*/  STS.U8 [R92+UR10+0x5880], R79 ;  /* 0x0058804f5c007988 */ /* 0x0003e8000800000a */
[----:B------:R1:W-:Y:S01]  /*1bc50*/  STS.U8 [R92+UR10+0x5c80], R77 ;  /* 0x005c804d5c007988 */ /* 0x0003e2000800000a */
[----:B------:R-:W-:-:S02]  /*1bc60*/  PRMT R23, RZ, 0x7610, R23 ;  /* 0x00007610ff177816 */ /* 0x000fc40000000017 */
[----:B------:R-:W-:Y:S01]  /*1bc70*/  PRMT R11, RZ, 0x7610, R11 ;  /* 0x00007610ff0b7816 */ /* 0x000fe2000000000b */
[----:B0-----:R-:W4:Y:S04]  /*1bc80*/  LDL R84, [R1+0x3e4] ;  /* 0x0003e40001547983 */ /* 0x001f280000100800 */
[----:B-1----:R-:W4:Y:S04]  /*1bc90*/  LDL R79, [R1+0x16c] ;  /* 0x00016c00014f7983 */ /* 0x002f280000100800 */
[----:B------:R-:W4:Y:S04]  /*1bca0*/  LDL R77, [R1+0x1b4] ;  /* 0x0001b400014d7983 */ /* 0x000f280000100800 */
[----:B------:R0:W-:Y:S04]  /*1bcb0*/  STS.U8 [R92+UR10+0x6080], R75 ;  /* 0x0060804b5c007988 */ /* 0x0001e8000800000a */
[----:B------:R-:W4:Y:S04]  /*1bcc0*/  @!P0 LDG.E.U8 R23, desc[UR22][R12.64] ;  /* 0x000000160c178981 */ /* 0x000f28000c1e1100 */
[----:B------:R-:W4:Y:S04]  /*1bcd0*/  LDL R82, [R1+0x3e8] ;  /* 0x0003e80001527983 */ /* 0x000f280000100800 */
[----:B0-----:R-:W4:Y:S01]  /*1bce0*/  LDL R75, [R1+0x1f4] ;  /* 0x0001f400014b7983 */ /* 0x001f220000100800 */
[----:B--2---:R-:W-:-:S03]  /*1bcf0*/  @!P0 IMAD.MOV.U32 R2, RZ, RZ, R47 ;  /* 0x000000ffff028224 */ /* 0x004fc600078e002f */
        /* <DEDUP_REMOVED lines=13> */
[----:B------:R-:W-:Y:S02]  /*1bdd0*/  PRMT R13, RZ, 0x7610, R13 ;  /* 0x00007610ff0d7816 */ /* 0x000fe4000000000d */
[----:B------:R-:W-:-:S04]  /*1bde0*/  PRMT R12, RZ, 0x7610, R12 ;  /* 0x00007610ff0c7816 */ /* 0x000fc8000000000c */
[----:B------:R2:W4:Y:S04]  /*1bdf0*/  @!P0 LDG.E.U8 R13, desc[UR22][R2.64] ;  /* 0x00000016020d8981 */ /* 0x000528000c1e1100 */
[----:B------:R0:W-:Y:S04]  /*1be00*/  STS.U8 [R92+UR10+0x6480], R10 ;  /* 0x0064800a5c007988 */ /* 0x0001e8000800000a */
[----:B------:R1:W-:Y:S01]  /*1be10*/  STS.U8 [R92+UR10+0x6880], R9 ;  /* 0x006880095c007988 */ /* 0x0003e2000800000a */
[----:B0-----:R-:W-:Y:S02]  /*1be20*/  PRMT R10, RZ, 0x7610, R10 ;  /* 0x00007610ff0a7816 */ /* 0x001fe4000000000a */
[----:B-1----:R-:W-:Y:S01]  /*1be30*/  PRMT R9, RZ, 0x7610, R9 ;  /* 0x00007610ff097816 */ /* 0x002fe20000000009 */
[----:B--2---:R-:W-:-:S02]  /*1be40*/  @!P0 IMAD.MOV.U32 R2, RZ, RZ, R47 ;  /* 0x000000ffff028224 */ /* 0x004fc400078e002f */
[----:B------:R-:W2:Y:S01]  /*1be50*/  LDL R47, [R1+0x1f8] ;  /* 0x0001f800012f7983 */ /* 0x000ea20000100800 */
[----:B---3--:R-:W-:-:S05]  /*1be60*/  @!P0 IMAD.MOV.U32 R3, RZ, RZ, R80 ;  /* 0x000000ffff038224 */ /* 0x008fca00078e0050 */
[----:B------:R4:W3:Y:S02]  /*1be70*/  @!P0 LDG.E.U8 R12, desc[UR22][R2.64] ;  /* 0x00000016020c8981 */ /* 0x0008e4000c1e1100 */
[----:B----4-:R-:W-:Y:S02]  /*1be80*/  @!P0 IMAD.MOV.U32 R2, RZ, RZ, R45 ;  /* 0x000000ffff028224 */ /* 0x010fe400078e002d */
[----:B------:R-:W4:Y:S01]  /*1be90*/  LDL R45, [R1+0x238] ;  /* 0x00023800012d7983 */ /* 0x000f220000100800 */
[----:B------:R-:W-:-:S03]  /*1bea0*/  @!P0 IMAD.MOV.U32 R3, RZ, RZ, R46 ;  /* 0x000000ffff038224 */ /* 0x000fc600078e002e */
[----:B------:R-:W3:Y:S04]  /*1beb0*/  LDL R46, [R1+0x234] ;  /* 0x00023400012e7983 */ /* 0x000ee80000100800 */
[----:B------:R0:W3:Y:S02]  /*1bec0*/  @!P0 LDG.E.U8 R11, desc[UR22][R2.64] ;  /* 0x00000016020b8981 */ /* 0x0000e4000c1e1100 */
[----:B0-----:R-:W-:Y:S02]  /*1bed0*/  @!P0 IMAD.MOV.U32 R2, RZ, RZ, R78 ;  /* 0x000000ffff028224 */ /* 0x001fe400078e004e */
[----:B------:R-:W-:Y:S01]  /*1bee0*/  @!P0 IMAD.MOV.U32 R3, RZ, RZ, R79 ;  /* 0x000000ffff038224 */ /* 0x000fe200078e004f */
[----:B------:R-:W3:Y:S04]  /*1bef0*/  LDL R78, [R1+0x274] ;  /* 0x00027400014e7983 */ /* 0x000ee80000100800 */
[----:B------:R0:W3:Y:S04]  /*1bf00*/  @!P0 LDG.E.U8 R10, desc[UR22][R2.64] ;  /* 0x00000016020a8981 */ /* 0x0000e8000c1e1100 */
[----:B------:R1:W-:Y:S01]  /*1bf10*/  STS.U8 [R92+UR10+0x6c80], R8 ;  /* 0x006c80085c007988 */ /* 0x0003e2000800000a */
[----:B------:R-:W-:-:S03]  /*1bf20*/  LOP3.LUT R80, R44, 0x7f, RZ, 0xc0, !PT ;  /* 0x0000007f2c507812 */ /* 0x000fc600078ec0ff */
[----:B------:R-:W3:Y:S01]  /*1bf30*/  LDL R79, [R1+0x470] ;  /* 0x00047000014f7983 */ /* 0x000ee20000100800 */
[----:B0-----:R-:W-:Y:S02]  /*1bf40*/  @!P0 IMAD.MOV.U32 R2, RZ, RZ, R76 ;  /* 0x000000ffff028224 */ /* 0x001fe400078e004c */
[----:B------:R-:W-:Y:S01]  /*1bf50*/  @!P0 IMAD.MOV.U32 R3, RZ, RZ, R77 ;  /* 0x000000ffff038224 */ /* 0x000fe200078e004d */
[----:B------:R-:W3:Y:S04]  /*1bf60*/  LDL R76, [R1+0x2b4] ;  /* 0x0002b400014c7983 */ /* 0x000ee80000100800 */
[----:B------:R-:W3:Y:S04]  /*1bf70*/  LDL R77, [R1+0x278] ;  /* 0x00027800014d7983 */ /* 0x000ee80000100800 */
[----:B------:R0:W3:Y:S01]  /*1bf80*/  @!P0 LDG.E.U8 R9, desc[UR22][R2.64] ;  /* 0x0000001602098981 */ /* 0x0000e2000c1e1100 */
[----:B-1----:R-:W-:-:S03]  /*1bf90*/  PRMT R8, RZ, 0x7610, R8 ;  /* 0x00007610ff087816 */ /* 0x002fc60000000008 */
[----:B------:R1:W-:Y:S04]  /*1bfa0*/  STS.U8 [R92+UR10+0x7080], R7 ;  /* 0x007080075c007988 */ /* 0x0003e8000800000a */
[----:B------:R-:W3:Y:S01]  /*1bfb0*/  LDL R44, [R1+0x338] ;  /* 0x00033800012c7983 */ /* 0x000ee20000100800 */
[----:B0-----:R-:W-:-:S03]  /*1bfc0*/  @!P0 IMAD.MOV.U32 R3, RZ, RZ, R75 ;  /* 0x000000ffff038224 */ /* 0x001fc600078e004b */
[----:B------:R-:W3:Y:S01]  /*1bfd0*/  LDL R75, [R1+0x2b8] ;  /* 0x0002b800014b7983 */ /* 0x000ee20000100800 */
[----:B-1----:R-:W-:-:S03]  /*1bfe0*/  PRMT R7, RZ, 0x7610, R7 ;  /* 0x00007610ff077816 */ /* 0x002fc60000000007 */
[----:B------:R0:W-:Y:S02]  /*1bff0*/  STS.U8 [R92+UR10+0x7480], R6 ;  /* 0x007480065c007988 */ /* 0x0001e4000800000a */
[----:B0-----:R-:W-:Y:S01]  /*1c000*/  PRMT R6, RZ, 0x7610, R6 ;  /* 0x00007610ff067816 */ /* 0x001fe20000000006 */
[----:B--2---:R-:W-:Y:S02]  /*1c010*/  @!P0 IMAD.MOV.U32 R2, RZ, RZ, R47 ;  /* 0x000000ffff028224 */ /* 0x004fe400078e002f */
[----:B------:R-:W2:Y:S04]  /*1c020*/  LDL R47, [R1+0x2f4] ;  /* 0x0002f400012f7983 */ /* 0x000ea80000100800 */
[----:B------:R4:W2:Y:S02]  /*1c030*/  @!P0 LDG.E.U8 R8, desc[UR22][R2.64] ;  /* 0x0000001602088981 */ /* 0x0008a4000c1e1100 */
[----:B----4-:R-:W-:-:S02]  /*1c040*/  @!P0 IMAD.MOV.U32 R2, RZ, RZ, R45 ;  /* 0x000000ffff028224 */ /* 0x010fc400078e002d */
[----:B------:R-:W4:Y:S01]  /*1c050*/  LDL R45, [R1+0x334] ;  /* 0x00033400012d7983 */ /* 0x000f220000100800 */
[----:B---3--:R-:W-:-:S03]  /*1c060*/  @!P0 IMAD.MOV.U32 R3, RZ, RZ, R46 ;  /* 0x000000ffff038224 */ /* 0x008fc600078e002e */
[----:B------:R-:W3:Y:S04]  /*1c070*/  LDL R46, [R1+0x2f8] ;  /* 0x0002f800012e7983 */ /* 0x000ee80000100800 */
[----:B------:R0:W4:Y:S02]  /*1c080*/  @!P0 LDG.E.U8 R7, desc[UR22][R2.64] ;  /* 0x0000001602078981 */ /* 0x000124000c1e1100 */
[----:B0-----:R-:W-:Y:S02]  /*1c090*/  @!P0 IMAD.MOV.U32 R3, RZ, RZ, R78 ;  /* 0x000000ffff038224 */ /* 0x001fe400078e004e */
[----:B------:R0:W-:Y:S01]  /*1c0a0*/  STS.U8 [R92+UR10+0x7880], R5 ;  /* 0x007880055c007988 */ /* 0x0001e2000800000a */
[----:B------:R-:W-:Y:S01]  /*1c0b0*/  @!P0 IMAD.MOV.U32 R2, RZ, RZ, R77 ;  /* 0x000000ffff028224 */ /* 0x000fe200078e004d */
[----:B0-----:R-:W-:-:S02]  /*1c0c0*/  PRMT R5, RZ, 0x7610, R5 ;  /* 0x00007610ff057816 */ /* 0x001fc40000000005 */
[----:B------:R0:W-:Y:S04]  /*1c0d0*/  STS.U8 [R92+UR10+0x7c80], R4 ;  /* 0x007c80045c007988 */ /* 0x0001e8000800000a */
[----:B------:R1:W4:Y:S04]  /*1c0e0*/  @!P0 LDG.E.U8 R6, desc[UR22][R2.64] ;  /* 0x0000001602068981 */ /* 0x000328000c1e1100 */
[----:B------:R-:W4:Y:S04]  /*1c0f0*/  LDL R78, [R1+0x414] ;  /* 0x00041400014e7983 */ /* 0x000f280000100800 */
[----:B------:R-:W4:Y:S01]  /*1c100*/  LDL R77, [R1+0x418] ;  /* 0x00041800014d7983 */ /* 0x000f220000100800 */
[----:B-1----:R-:W-:-:S02]  /*1c110*/  @!P0 IMAD.MOV.U32 R2, RZ, RZ, R75 ;  /* 0x000000ffff028224 */ /* 0x002fc400078e004b */
[----:B------:R-:W-:Y:S01]  /*1c120*/  @!P0 IMAD.MOV.U32 R3, RZ, RZ, R76 ;  /* 0x000000ffff038224 */ /* 0x000fe200078e004c */
[----:B------:R-:W4:Y:S04]  /*1c130*/  LDL R75, [R1+0x378] ;  /* 0x00037800014b7983 */ /* 0x000f280000100800 */
[----:B------:R-:W4:Y:S01]  /*1c140*/  LDL R76, [R1+0x374] ;  /* 0x00037400014c7983 */ /* 0x000f220000100800 */
[----:B0-----:R-:W-:-:S03]  /*1c150*/  PRMT R4, RZ, 0x7610, R4 ;  /* 0x00007610ff047816 */ /* 0x001fc60000000004 */
[----:B------:R2:W4:Y:S02]  /*1c160*/  @!P0 LDG.E.U8 R5, desc[UR22][R2.64] ;  /* 0x0000001602058981 */ /* 0x000524000c1e1100 */
[----:B--2---:R-:W-:Y:S02]  /*1c170*/  @!P0 IMAD.MOV.U32 R3, RZ, RZ, R47 ;  /* 0x000000ffff038224 */ /* 0x004fe400078e002f */
[----:B------:R-:W2:Y:S01]  /*1c180*/  LDL R47, [R1+0x3b4] ;  /* 0x0003b400012f7983 */ /* 0x000ea20000100800 */
[----:B---3--:R-:W-:-:S03]  /*1c190*/  @!P0 IMAD.MOV.U32 R2, RZ, RZ, R46 ;  /* 0x000000ffff028224 */ /* 0x008fc600078e002e */
[----:B------:R-:W2:Y:S04]  /*1c1a0*/  LDL R46, [R1+0x3b8] ;  /* 0x0003b800012e7983 */ /* 0x000ea80000100800 */
[----:B------:R0:W3:Y:S02]  /*1c1b0*/  @!P0 LDG.E.U8 R4, desc[UR22][R2.64] ;  /* 0x0000001602048981 */ /* 0x0000e4000c1e1100 */
[----:B0-----:R-:W-:-:S06]  /*1c1c0*/  PRMT R3, RZ, 0x7610, R3 ;  /* 0x00007610ff037816 */ /* 0x001fcc0000000003 */
[----:B----4-:R0:W4:Y:S02]  /*1c1d0*/  @!P0 LDG.E.U8 R3, desc[UR22][R44.64] ;  /* 0x000000162c038981 */ /* 0x010124000c1e1100 */
[----:B0-----:R-:W-:Y:S02]  /*1c1e0*/  @!P0 IMAD.MOV.U32 R44, RZ, RZ, R75 ;  /* 0x000000ffff2c8224 */ /* 0x001fe400078e004b */
[----:B------:R-:W3:Y:S01]  /*1c1f0*/  LDL R75, [R1+0x448] ;  /* 0x00044800014b7983 */ /* 0x000ee20000100800 */
[----:B------:R-:W-:-:S03]  /*1c200*/  @!P0 IMAD.MOV.U32 R45, RZ, RZ, R76 ;  /* 0x000000ffff2d8224 */ /* 0x000fc600078e004c */
[----:B------:R-:W4:Y:S01]  /*1c210*/  LDL R76, [R1+0x444] ;  /* 0x00044400014c7983 */ /* 0x000f220000100800 */
[----:B------:R-:W-:Y:S02]  /*1c220*/  PRMT R2, RZ, 0x7610, R2 ;  /* 0x00007610ff027816 */ /* 0x000fe40000000002 */
[----:B------:R-:W-:Y:S02]  /*1c230*/  LOP3.LUT R92, R80, 0x20, RZ, 0x3c, !PT ;  /* 0x00000020505c7812 */ /* 0x000fe400078e3cff */
[----:B------:R-:W4:Y:S04]  /*1c240*/  LDL R80, [R1+0x46c] ;  /* 0x00046c0001507983 */ /* 0x000f280000100800 */
[----:B------:R0:W4:Y:S04]  /*1c250*/  @!P0 LDG.E.U8 R2, desc[UR22][R44.64] ;  /* 0x000000162c028981 */ /* 0x000128000c1e1100 */
[----:B------:R-:W-:Y:S01]  /*1c260*/  STS.U8 [R92+UR10+0x4100], R91 ;  /* 0x0041005b5c007988 */ /* 0x000fe2000800000a */
[----:B0-----:R-:W-:-:S03]  /*1c270*/  PRMT R44, RZ, 0x7610, R44 ;  /* 0x00007610ff2c7816 */ /* 0x001fc6000000002c */
[----:B------:R-:W-:Y:S01]  /*1c280*/  STS.U8 [R92+UR10+0x4500], R89 ;  /* 0x004500595c007988 */ /* 0x000fe2000800000a */
[----:B------:R-:W-:-:S03]  /*1c290*/  PRMT R45, RZ, 0x7610, R45 ;  /* 0x00007610ff2d7816 */ /* 0x000fc6000000002d */
[----:B------:R-:W-:Y:S04]  /*1c2a0*/  STS.U8 [R92+UR10+0x4900], R87 ;  /* 0x004900575c007988 */ /* 0x000fe8000800000a */
[----:B------:R-:W-:Y:S04]  /*1c2b0*/  STS.U8 [R92+UR10+0x4d00], R85 ;  /* 0x004d00555c007988 */ /* 0x000fe8000800000a */
[----:B------:R0:W-:Y:S04]  /*1c2c0*/  STS.U8 [R92+UR10+0x5100], R83 ;  /* 0x005100535c007988 */ /* 0x0001e8000800000a */
[----:B------:R1:W-:Y:S04]  /*1c2d0*/  STS.U8 [R92+UR10+0x5500], R81 ;  /* 0x005500515c007988 */ /* 0x0003e8000800000a */
[----:B------:R1:W-:Y:S04]  /*1c2e0*/  STS.U8 [R92+UR10+0x5900], R48 ;  /* 0x005900305c007988 */ /* 0x0003e8000800000a */
[----:B0-----:R-:W4:Y:S04]  /*1c2f0*/  LDL R83, [R1+0x27c] ;  /* 0x00027c0001537983 */ /* 0x001f280000100800 */
[----:B-1----:R-:W4:Y:S01]  /*1c300*/  LDL R81, [R1+0x178] ;  /* 0x0001780001517983 */ /* 0x002f220000100800 */
[----:B------:R-:W-:-:S03]  /*1c310*/  PRMT R48, RZ, 0x7610, R48 ;  /* 0x00007610ff307816 */ /* 0x000fc60000000030 */
[----:B--2---:R0:W2:Y:S02]  /*1c320*/  @!P0 LDG.E.U8 R44, desc[UR22][R46.64] ;  /* 0x000000162e2c8981 */ /* 0x0040a4000c1e1100 */
[----:B0-----:R-:W-:Y:S02]  /*1c330*/  @!P0 IMAD.MOV.U32 R46, RZ, RZ, R82 ;  /* 0x000000ffff2e8224 */ /* 0x001fe400078e0052 */
[----:B------:R-:W-:Y:S01]  /*1c340*/  @!P0 IMAD.MOV.U32 R47, RZ, RZ, R84 ;  /* 0x000000ffff2f8224 */ /* 0x000fe200078e0054 */
[----:B------:R0:W-:Y:S04]  /*1c350*/  STS.U8 [R92+UR10+0x5d00], R49 ;  /* 0x005d00315c007988 */ /* 0x0001e8000800000a */
[----:B------:R1:W2:Y:S04]  /*1c360*/  @!P0 LDG.E.U8 R45, desc[UR22][R46.64] ;  /* 0x000000162e2d8981 */ /* 0x0002a8000c1e1100 */
[----:B------:R-:W2:Y:S01]  /*1c370*/  LDL R82, [R1+0x174] ;  /* 0x0001740001527983 */ /* 0x000ea20000100800 */
[----:B-1----:R-:W-:-:S02]  /*1c380*/  @!P0 IMAD.MOV.U32 R46, RZ, RZ, R77 ;  /* 0x000000ffff2e8224 */ /* 0x002fc400078e004d */
[----:B------:R-:W-:Y:S01]  /*1c390*/  @!P0 IMAD.MOV.U32 R47, RZ, RZ, R78 ;  /* 0x000000ffff2f8224 */ /* 0x000fe200078e004e */
[----:B------:R-:W2:Y:S04]  /*1c3a0*/  LDL R77, [R1+0xf8] ;  /* 0x0000f800014d7983 */ /* 0x000ea80000100800 */
[----:B------:R-:W2:Y:S04]  /*1c3b0*/  LDL R78, [R1+0xf4] ;  /* 0x0000f400014e7983 */ /* 0x000ea80000100800 */
[----:B------:R3:W2:Y:S02]  /*1c3c0*/  @!P0 LDG.E.U8 R48, desc[UR22][R46.64] ;  /* 0x000000162e308981 */ /* 0x0006a4000c1e1100 */
[----:B---3--:R-:W-:-:S02]  /*1c3d0*/  @!P0 IMAD.MOV.U32 R46, RZ, RZ, R75 ;  /* 0x000000ffff2e8224 */ /* 0x008fc400078e004b */
[----:B------:R-:W3:Y:S01]  /*1c3e0*/  LDL R75, [R1+0x138] ;  /* 0x00013800014b7983 */ /* 0x000ee20000100800 */
[----:B----4-:R-:W-:-:S03]  /*1c3f0*/  @!P0 IMAD.MOV.U32 R47, RZ, RZ, R76 ;  /* 0x000000ffff2f8224 */ /* 0x010fc600078e004c */
[----:B------:R-:W4:Y:S01]  /*1c400*/  LDL R76, [R1+0x134] ;  /* 0x00013400014c7983 */ /* 0x000f220000100800 */
[----:B0-----:R-:W-:-:S03]  /*1c410*/  PRMT R49, RZ, 0x7610, R49 ;  /* 0x00007610ff317816 */ /* 0x001fc60000000031 */
[----:B------:R0:W-:Y:S04]  /*1c420*/  STS.U8 [R92+UR10+0x6100], R50 ;  /* 0x006100325c007988 */ /* 0x0001e8000800000a */
[----:B------:R1:W4:Y:S01]  /*1c430*/  @!P0 LDG.E.U8 R49, desc[UR22][R46.64] ;  /* 0x000000162e318981 */ /* 0x000322000c1e1100 */
[----:B0-----:R-:W-:Y:S01]  /*1c440*/  PRMT R50, RZ, 0x7610, R50 ;  /* 0x00007610ff327816 */ /* 0x001fe20000000032 */
[----:B-1----:R-:W-:Y:S02]  /*1c450*/  @!P0 IMAD.MOV.U32 R46, RZ, RZ, R79 ;  /* 0x000000ffff2e8224 */ /* 0x002fe400078e004f */
[----:B------:R-:W-:Y:S01]  /*1c460*/  @!P0 IMAD.MOV.U32 R47, RZ, RZ, R80 ;  /* 0x000000ffff2f8224 */ /* 0x000fe200078e0050 */
[----:B------:R-:W4:Y:S04]  /*1c470*/  LDL R79, [R1+0x1c0] ;  /* 0x0001c000014f7983 */ /* 0x000f280000100800 */
[----:B------:R-:W4:Y:S04]  /*1c480*/  LDL R80, [R1+0x1bc] ;  /* 0x0001bc0001507983 */ /* 0x000f280000100800 */
[----:B------:R0:W-:Y:S04]  /*1c490*/  STS.U8 [R92+UR10+0x6500], R63 ;  /* 0x0065003f5c007988 */ /* 0x0001e8000800000a */
[----:B------:R2:W4:Y:S01]  /*1c4a0*/  @!P0 LDG.E.U8 R50, desc[UR22][R46.64] ;  /* 0x000000162e328981 */ /* 0x000522000c1e1100 */
[----:B0-----:R-:W-:Y:S01]  /*1c4b0*/  PRMT R63, RZ, 0x7610, R63 ;  /* 0x00007610ff3f7816 */ /* 0x001fe2000000003f */
[----:B--2---:R-:W-:-:S02]  /*1c4c0*/  @!P0 IMAD.MOV.U32 R46, RZ, RZ, R77 ;  /* 0x000000ffff2e8224 */ /* 0x004fc400078e004d */
[----:B------:R-:W2:Y:S01]  /*1c4d0*/  LDL R77, [R1+0x200] ;  /* 0x00020000014d7983 */ /* 0x000ea20000100800 */
[----:B------:R-:W-:-:S03]  /*1c4e0*/  @!P0 IMAD.MOV.U32 R47, RZ, RZ, R78 ;  /* 0x000000ffff2f8224 */ /* 0x000fc600078e004e */
[----:B------:R-:W2:Y:S04]  /*1c4f0*/  LDL R78, [R1+0x1fc] ;  /* 0x0001fc00014e7983 */ /* 0x000ea80000100800 */
[----:B------:R3:W2:Y:S02]  /*1c500*/  @!P0 LDG.E.U8 R63, desc[UR22][R46.64] ;  /* 0x000000162e3f8981 */ /* 0x0006a4000c1e1100 */
[----:B---3--:R-:W-:Y:S02]  /*1c510*/  @!P0 IMAD.MOV.U32 R46, RZ, RZ, R75 ;  /* 0x000000ffff2e8224 */ /* 0x008fe400078e004b */
[----:B------:R-:W3:Y:S01]  /*1c520*/  LDL R75, [R1+0x240] ;  /* 0x00024000014b7983 */ /* 0x000ee20000100800 */
[----:B----4-:R-:W-:-:S03]  /*1c530*/  @!P0 IMAD.MOV.U32 R47, RZ, RZ, R76 ;  /* 0x000000ffff2f8224 */ /* 0x010fc600078e004c */
[----:B------:R-:W4:Y:S04]  /*1c540*/  LDL R76, [R1+0x23c] ;  /* 0x00023c00014c7983 */ /* 0x000f280000100800 */
[----:B------:R0:W-:Y:S04]  /*1c550*/  STS.U8 [R92+UR10+0x6900], R62 ;  /* 0x0069003e5c007988 */ /* 0x0001e8000800000a */
[----:B------:R1:W-:Y:S01]  /*1c560*/  STS.U8 [R92+UR10+0x6d00], R61 ;  /* 0x006d003d5c007988 */ /* 0x0003e2000800000a */
[----:B0-----:R-:W-:Y:S02]  /*1c570*/  PRMT R62, RZ, 0x7610, R62 ;  /* 0x00007610ff3e7816 */ /* 0x001fe4000000003e */
[----:B-1----:R-:W-:-:S04]  /*1c580*/  PRMT R61, RZ, 0x7610, R61 ;  /* 0x00007610ff3d7816 */ /* 0x002fc8000000003d */
[----:B------:R0:W4:Y:S04]  /*1c590*/  @!P0 LDG.E.U8 R62, desc[UR22][R46.64] ;  /* 0x000000162e3e8981 */ /* 0x000128000c1e1100 */
[----:B------:R1:W-:Y:S01]  /*1c5a0*/  STS.U8 [R92+UR10+0x7100], R60 ;  /* 0x0071003c5c007988 */ /* 0x0003e2000800000a */
[----:B0-----:R-:W-:Y:S02]  /*1c5b0*/  @!P0 IMAD.MOV.U32 R46, RZ, RZ, R81 ;  /* 0x000000ffff2e8224 */ /* 0x001fe400078e0051 */
[----:B------:R-:W-:Y:S01]  /*1c5c0*/  @!P0 IMAD.MOV.U32 R47, RZ, RZ, R82 ;  /* 0x000000ffff2f8224 */ /* 0x000fe200078e0052 */
[----:B-1----:R-:W-:Y:S01]  /*1c5d0*/  PRMT R60, RZ, 0x7610, R60 ;  /* 0x00007610ff3c7816 */ /* 0x002fe2000000003c */
[----:B------:R-:W4:Y:S04]  /*1c5e0*/  LDL R82, [R1+0x280] ;  /* 0x0002800001527983 */ /* 0x000f280000100800 */
[----:B------:R0:W4:Y:S04]  /*1c5f0*/  @!P0 LDG.E.U8 R61, desc[UR22][R46.64] ;  /* 0x000000162e3d8981 */ /* 0x000128000c1e1100 */
[----:B------:R1:W-:Y:S04]  /*1c600*/  STS.U8 [R92+UR10+0x7500], R59 ;  /* 0x0075003b5c007988 */ /* 0x0003e8000800000a */
[----:B------:R-:W4:Y:S01]  /*1c610*/  LDL R81, [R1+0x33c] ;  /* 0x00033c0001517983 */ /* 0x000f220000100800 */
[----:B0-----:R-:W-:-:S02]  /*1c620*/  @!P0 IMAD.MOV.U32 R46, RZ, RZ, R79 ;  /* 0x000000ffff2e8224 */ /* 0x001fc400078e004f */
[----:B------:R-:W-:Y:S01]  /*1c630*/  @!P0 IMAD.MOV.U32 R47, RZ, RZ, R80 ;  /* 0x000000ffff2f8224 */ /* 0x000fe200078e0050 */
[----:B------:R-:W4:Y:S01]  /*1c640*/  LDL R79, [R1+0x2bc] ;  /* 0x0002bc00014f7983 */ /* 0x000f220000100800 */
[----:B-1----:R-:W-:-:S03]  /*1c650*/  PRMT R59, RZ, 0x7610, R59 ;  /* 0x00007610ff3b7816 */ /* 0x002fc6000000003b */
[----:B------:R2:W4:Y:S02]  /*1c660*/  @!P0 LDG.E.U8 R60, desc[UR22][R46.64] ;  /* 0x000000162e3c8981 */ /* 0x000524000c1e1100 */
[----:B--2---:R-:W-:Y:S02]  /*1c670*/  @!P0 IMAD.MOV.U32 R46, RZ, RZ, R77 ;  /* 0x000000ffff2e8224 */ /* 0x004fe400078e004d */
[----:B------:R-:W2:Y:S01]  /*1c680*/  LDL R77, [R1+0x2c0] ;  /* 0x0002c000014d7983 */ /* 0x000ea20000100800 */
[----:B------:R-:W-:-:S05]  /*1c690*/  @!P0 IMAD.MOV.U32 R47, RZ, RZ, R78 ;  /* 0x000000ffff2f8224 */ /* 0x000fca00078e004e */
[----:B------:R3:W2:Y:S02]  /*1c6a0*/  @!P0 LDG.E.U8 R59, desc[UR22][R46.64] ;  /* 0x000000162e3b8981 */ /* 0x0006a4000c1e1100 */
[----:B---3--:R-:W-:Y:S02]  /*1c6b0*/  @!P0 IMAD.MOV.U32 R46, RZ, RZ, R75 ;  /* 0x000000ffff2e8224 */ /* 0x008fe400078e004b */
[----:B------:R-:W3:Y:S01]  /*1c6c0*/  LDL R75, [R1+0x300] ;  /* 0x00030000014b7983 */ /* 0x000ee20000100800 */
[----:B----4-:R-:W-:-:S03]  /*1c6d0*/  @!P0 IMAD.MOV.U32 R47, RZ, RZ, R76 ;  /* 0x000000ffff2f8224 */ /* 0x010fc600078e004c */
[----:B------:R-:W4:Y:S01]  /*1c6e0*/  LDL R76, [R1+0x2fc] ;  /* 0x0002fc00014c7983 */ /* 0x000f220000100800 */
[----:B------:R-:W0:Y:S03]  /*1c6f0*/  S2R R80, SR_TID.X ;  /* 0x0000000000507919 */ /* 0x000e260000002100 */
[----:B------:R1:W-:Y:S04]  /*1c700*/  STS.U8 [R92+UR10+0x7900], R58 ;  /* 0x0079003a5c007988 */ /* 0x0003e8000800000a */
[----:B------:R1:W-:Y:S02]  /*1c710*/  STS.U8 [R92+UR10+0x7d00], R57 ;  /* 0x007d00395c007988 */ /* 0x0003e4000800000a */
[----:B-1----:R-:W-:-:S02]  /*1c720*/  PRMT R58, RZ, 0x7610, R58 ;  /* 0x00007610ff3a7816 */ /* 0x002fc4000000003a */
[----:B------:R-:W-:-:S04]  /*1c730*/  PRMT R57, RZ, 0x7610, R57 ;  /* 0x00007610ff397816 */ /* 0x000fc80000000039 */
[----:B------:R1:W4:Y:S01]  /*1c740*/  @!P0 LDG.E.U8 R58, desc[UR22][R46.64] ;  /* 0x000000162e3a8981 */ /* 0x000322000c1e1100 */
[----:B0-----:R-:W-:Y:S01]  /*1c750*/  LOP3.LUT R78, R80, 0x7f, RZ, 0xc0, !PT ;  /* 0x0000007f504e7812 */ /* 0x001fe200078ec0ff */
[----:B-1----:R-:W-:Y:S02]  /*1c760*/  @!P0 IMAD.MOV.U32 R46, RZ, RZ, R82 ;  /* 0x000000ffff2e8224 */ /* 0x002fe400078e0052 */
[----:B------:R-:W4:Y:S01]  /*1c770*/  LDL R80, [R1+0x340] ;  /* 0x0003400001507983 */ /* 0x000f220000100800 */
[----:B------:R-:W-:Y:S01]  /*1c780*/  @!P0 IMAD.MOV.U32 R47, RZ, RZ, R83 ;  /* 0x000000ffff2f8224 */ /* 0x000fe200078e0053 */
[----:B------:R-:W-:Y:S02]  /*1c790*/  LOP3.LUT R78, R78, 0x30, RZ, 0x3c, !PT ;  /* 0x000000304e4e7812 */ /* 0x000fe400078e3cff */
[----:B------:R-:W4:Y:S04]  /*1c7a0*/  LDL R83, [R1+0x3ec] ;  /* 0x0003ec0001537983 */ /* 0x000f280000100800 */
[----:B------:R0:W-:Y:S04]  /*1c7b0*/  STS.U8 [R78+UR10+0x4180], R56 ;  /* 0x004180384e007988 */ /* 0x0001e8000800000a */
[----:B------:R1:W4:Y:S04]  /*1c7c0*/  @!P0 LDG.E.U8 R57, desc[UR22][R46.64] ;  /* 0x000000162e398981 */ /* 0x000328000c1e1100 */
[----:B------:R-:W4:Y:S01]  /*1c7d0*/  LDL R82, [R1+0x3f0] ;  /* 0x0003f00001527983 */ /* 0x000f220000100800 */
[----:B0-----:R-:W-:Y:S01]  /*1c7e0*/  PRMT R56, RZ, 0x7610, R56 ;  /* 0x00007610ff387816 */ /* 0x001fe20000000038 */
[----:B-1----:R-:W-:-:S02]  /*1c7f0*/  @!P0 IMAD.MOV.U32 R47, RZ, RZ, R79 ;  /* 0x000000ffff2f8224 */ /* 0x002fc400078e004f */
[----:B------:R-:W4:Y:S01]  /*1c800*/  LDL R79, [R1+0x37c] ;  /* 0x00037c00014f7983 */ /* 0x000f220000100800 */
[----:B--2---:R-:W-:-:S03]  /*1c810*/  @!P0 IMAD.MOV.U32 R46, RZ, RZ, R77 ;  /* 0x000000ffff2e8224 */ /* 0x004fc600078e004d */
        /* <DEDUP_REMOVED lines=12> */
[----:B0-----:R-:W-:-:S03]  /*1c8e0*/  @!P0 IMAD.MOV.U32 R47, RZ, RZ, R81 ;  /* 0x000000ffff2f8224 */ /* 0x001fc600078e0051 */
[----:B------:R-:W4:Y:S01]  /*1c8f0*/  LDL R81, [R1+0x41c] ;  /* 0x00041c0001517983 */ /* 0x000f220000100800 */
[----:B------:R-:W-:-:S03]  /*1c900*/  @!P0 IMAD.MOV.U32 R46, RZ, RZ, R80 ;  /* 0x000000ffff2e8224 */ /* 0x000fc600078e0050 */
[----:B------:R-:W4:Y:S01]  /*1c910*/  LDL R80, [R1+0x420] ;  /* 0x0004200001507983 */ /* 0x000f220000100800 */
[----:B-1----:R-:W-:-:S03]  /*1c920*/  PRMT R53, RZ, 0x7610, R53 ;  /* 0x00007610ff357816 */ /* 0x002fc60000000035 */
[----:B------:R0:W4:Y:S02]  /*1c930*/  @!P0 LDG.E.U8 R54, desc[UR22][R46.64] ;  /* 0x000000162e368981 */ /* 0x000124000c1e1100 */
[----:B0-----:R-:W-:Y:S02]  /*1c940*/  @!P0 IMAD.MOV.U32 R47, RZ, RZ, R79 ;  /* 0x000000ffff2f8224 */ /* 0x001fe400078e004f */
        /* <DEDUP_REMOVED lines=24> */
[----:B0-----:R-:W-:Y:S01]  /*1cad0*/  @!P0 IMAD.MOV.U32 R47, RZ, RZ, R79 ;  /* 0x000000ffff2f8224 */ /* 0x001fe200078e004f */
[----:B-1----:R-:W-:Y:S01]  /*1cae0*/  PRMT R73, RZ, 0x7610, R73 ;  /* 0x00007610ff497816 */ /* 0x002fe20000000049 */
[----:B--2---:R-:W-:-:S05]  /*1caf0*/  @!P0 IMAD.MOV.U32 R46, RZ, RZ, R77 ;  /* 0x000000ffff2e8224 */ /* 0x004fca00078e004d */
[----:B------:R3:W2:Y:S02]  /*1cb00*/  @!P0 LDG.E.U8 R71, desc[UR22][R46.64] ;  /* 0x000000162e478981 */ /* 0x0006a4000c1e1100 */
[----:B---3--:R-:W-:Y:S02]  /*1cb10*/  @!P0 IMAD.MOV.U32 R46, RZ, RZ, R75 ;  /* 0x000000ffff2e8224 */ /* 0x008fe400078e004b */
[----:B----4-:R-:W-:-:S05]  /*1cb20*/  @!P0 IMAD.MOV.U32 R47, RZ, RZ, R76 ;  /* 0x000000ffff2f8224 */ /* 0x010fca00078e004c */
[----:B------:R-:W3:Y:S01]  /*1cb30*/  @!P0 LDG.E.U8 R73, desc[UR22][R46.64] ;  /* 0x000000162e498981 */ /* 0x000ee2000c1e1100 */
[----:B------:R-:W0:Y:S03]  /*1cb40*/  S2R R80, SR_TID.X ;  /* 0x0000000000507919 */ /* 0x000e260000002100 */
[----:B------:R-:W-:Y:S04]  /*1cb50*/  STS.U8 [R78+UR10+0x6580], R74 ;  /* 0x0065804a4e007988 */ /* 0x000fe8000800000a */
[----:B------:R-:W-:Y:S04]  /*1cb60*/  STS.U8 [R78+UR10+0x6980], R72 ;  /* 0x006980484e007988 */ /* 0x000fe8000800000a */
[----:B------:R-:W-:Y:S04]  /*1cb70*/  STS.U8 [R78+UR10+0x6d80], R70 ;  /* 0x006d80464e007988 */ /* 0x000fe8000800000a */
[----:B------:R-:W-:Y:S04]  /*1cb80*/  STS.U8 [R78+UR10+0x7180], R43 ;  /* 0x0071802b4e007988 */ /* 0x000fe8000800000a */
[----:B------:R-:W-:Y:S04]  /*1cb90*/  STS.U8 [R78+UR10+0x7580], R42 ;  /* 0x0075802a4e007988 */ /* 0x000fe8000800000a */
[----:B------:R1:W-:Y:S01]  /*1cba0*/  STS.U8 [R78+UR10+0x7980], R41 ;  /* 0x007980294e007988 */ /* 0x0003e2000800000a */
[----:B0-----:R-:W-:-:S04]  /*1cbb0*/  LOP3.LUT R80, R80, 0x7f, RZ, 0xc0, !PT ;  /* 0x0000007f50507812 */ /* 0x001fc800078ec0ff */
[C---:B------:R-:W-:Y:S01]  /*1cbc0*/  LOP3.LUT R76, R80.reuse, 0x40, RZ, 0x3c, !PT ;  /* 0x00000040504c7812 */ /* 0x040fe200078e3cff */
        /* <DEDUP_REMOVED lines=8> */
[----:B------:R-:W-:Y:S01]  /*1cc50*/  STS.U8 [R76+UR10+0x5e00], R35 ;  /* 0x005e00234c007988 */ /* 0x000fe2000800000a */
[----:B------:R-:W-:-:S03]  /*1cc60*/  LOP3.LUT R75, R80, 0x50, RZ, 0x3c, !PT ;  /* 0x00000050504b7812 */ /* 0x000fc600078e3cff */
[----:B------:R-:W-:Y:S04]  /*1cc70*/  STS.U8 [R76+UR10+0x6200], R34 ;  /* 0x006200224c007988 */ /* 0x000fe8000800000a */
[----:B------:R-:W-:Y:S04]  /*1cc80*/  STS.U8 [R76+UR10+0x6600], R33 ;  /* 0x006600214c007988 */ /* 0x000fe8000800000a */
[----:B------:R-:W-:Y:S04]  /*1cc90*/  STS.U8 [R76+UR10+0x6a00], R32 ;  /* 0x006a00204c007988 */ /* 0x000fe8000800000a */
[----:B------:R-:W-:Y:S04]  /*1cca0*/  STS.U8 [R76+UR10+0x6e00], R31 ;  /* 0x006e001f4c007988 */ /* 0x000fe8000800000a */
[----:B------:R-:W-:Y:S04]  /*1ccb0*/  STS.U8 [R76+UR10+0x7200], R30 ;  /* 0x0072001e4c007988 */ /* 0x000fe8000800000a */
[----:B------:R-:W-:Y:S04]  /*1ccc0*/  STS.U8 [R76+UR10+0x7600], R29 ;  /* 0x0076001d4c007988 */ /* 0x000fe8000800000a */
[----:B------:R0:W-:Y:S04]  /*1ccd0*/  STS.U8 [R76+UR10+0x7a00], R28 ;  /* 0x007a001c4c007988 */ /* 0x0001e8000800000a */
        /* <DEDUP_REMOVED lines=8> */
[----:B------:R4:W-:Y:S01]  /*1cd60*/  STS.U8 [R75+UR10+0x5e80], R21 ;  /* 0x005e80154b007988 */ /* 0x0009e2000800000a */
[----:B-1----:R-:W-:-:S03]  /*1cd70*/  LOP3.LUT R41, R93, 0x60, RZ, 0x3c, !PT ;  /* 0x000000605d297812 */ /* 0x002fc600078e3cff */
        /* <DEDUP_REMOVED lines=16> */
[----:B0-----:R-:W-:-:S03]  /*1ce80*/  LOP3.LUT R28, R93, 0x70, RZ, 0x3c, !PT ;  /* 0x000000705d1c7812 */ /* 0x001fc600078e3cff */
        /* <DEDUP_REMOVED lines=22> */
[----:B--2---:R4:W-:Y:S04]  /*1cff0*/  STS.U8 [R28+UR10+0x7b80], R71 ;  /* 0x007b80471c007988 */ /* 0x0049e8000800000a */
[----:B---3--:R4:W-:Y:S01]  /*1d000*/  STS.U8 [R28+UR10+0x7f80], R73 ;  /* 0x007f80491c007988 */ /* 0x0089e2000800000a */
[----:B------:R0:W-:Y:S06]  /*1d010*/  MEMBAR.ALL.CTA ;  /* 0x0000000000007992 */ /* 0x0001ec0000008000 */
[----:B0-----:R-:W0:Y:S01]  /*1d020*/  FENCE.VIEW.ASYNC.S ;  /* 0x00000000000073c6 */ /* 0x001e220000000000 */
[----:B------:R-:W-:Y:S01]  /*1d030*/  ULEA UR8, UR21, UR10, 0x3 ;  /* 0x0000000a15087291 */ /* 0x000fe2000f8e18ff */
[----:B------:R-:W-:-:S03]  /*1d040*/  UMOV UR4, UR5 ;  /* 0x0000000500047c82 */ /* 0x000fc60008000000 */
[----:B------:R-:W-:Y:S01]  /*1d050*/  UIADD3 UR8, UPT, UPT, UR8, 0xc000, URZ ;  /* 0x0000c00008087890 */ /* 0x000fe2000fffe0ff */
[----:B0-----:R-:W-:Y:S06]  /*1d060*/  BAR.SYNC.DEFER_BLOCKING 0x0 ;  /* 0x0000000000007b1d */ /* 0x001fec0000010000 */
[----:B----4-:R-:W-:Y:S05]  /*1d070*/  BRA.U UP1, `(.L_x_9) ;  /* 0x0000000101487547 */ /* 0x010fea000b800000 */
[----:B------:R-:W-:Y:S01]  /*1d080*/  UMOV UR13, 0x80004020 ;  /* 0x80004020000d7882 */ /* 0x000fe20000000000 */
[----:B------:R-:W-:Y:S01]  /*1d090*/  UMOV UR15, 0x40004040 ;  /* 0x40004040000f7882 */ /* 0x000fe20000000000 */
[----:B------:R-:W-:Y:S01]  /*1d0a0*/  UMOV UR16, 0x0 ;  /* 0x0000000000107882 */ /* 0x000fe20000000000 */
[----:B------:R-:W-:Y:S01]  /*1d0b0*/  UMOV UR17, 0x4208490 ;  /* 0x0420849000117882 */ /* 0x000fe20000000000 */
[----:B------:R-:W-:Y:S01]  /*1d0c0*/  UMOV UR42, 0x0 ;  /* 0x00000000002a7882 */ /* 0x000fe20000000000 */
[----:B------:R-:W-:Y:S01]  /*1d0d0*/  UMOV UR43, 0x4208490 ;  /* 0x04208490002b7882 */ /* 0x000fe20000000000 */
[----:B------:R-:W-:Y:S01]  /*1d0e0*/  UMOV UR44, 0x0 ;  /* 0x00000000002c7882 */ /* 0x000fe20000000000 */
[----:B------:R-:W-:Y:S01]  /*1d0f0*/  UMOV UR45, 0x4208490 ;  /* 0x04208490002d7882 */ /* 0x000fe20000000000 */
[----:B------:R-:W-:Y:S01]  /*1d100*/  UMOV UR9, URZ ;  /* 0x000000ff00097c82 */ /* 0x000fe20008000000 */
[----:B------:R0:W-:Y:S01]  /*1d110*/  UTCQMMA gdesc[UR12], gdesc[UR14], tmem[UR7], tmem[UR16], idesc[UR17], UPT ;  /* 0x00ff100e0c0075ea */ /* 0x0001e2000b800307 */
        /* <DEDUP_REMOVED lines=8> */
.L_x_9:
[----:B------:R-:W-:Y:S01]  /*1d1a0*/  UIADD3 UR21, UPT, UPT, UR21, 0x1, URZ ;  /* 0x0000000115157890 */ /* 0x000fe2000fffe0ff */
[----:B------:R-:W-:-:S03]  /*1d1b0*/  IMAD.U32 R2, RZ, RZ, UR4 ;  /* 0x00000004ff027e24 */ /* 0x000fc6000f8e00ff */
[----:B------:R-:W-:-:S04]  /*1d1c0*/  UISETP.GT.AND UP2, UPT, UR21, 0x1, UPT ;  /* 0x000000011500788c */ /* 0x000fc8000bf44270 */
[----:B0-----:R-:W-:Y:S02]  /*1d1d0*/  USEL UR5, URZ, 0x1, !UP2 ;  /* 0x00000001ff057887 */ /* 0x001fe4000d000000 */
[----:B------:R-:W-:Y:S02]  /*1d1e0*/  USEL UR21, UR21, URZ, !UP2 ;  /* 0x000000ff15157287 */ /* 0x000fe4000d000000 */
[----:B------:R-:W-:Y:S02]  /*1d1f0*/  UISETP.NE.U32.AND UP2, UPT, UR6, UR20, UPT ;  /* 0x000000140600728c */ /* 0x000fe4000bf45070 */
[----:B------:R-:W-:Y:S01]  /*1d200*/  ULOP3.LUT UR5, UR4, UR5, URZ, 0x3c, !UPT ;  /* 0x0000000504057292 */ /* 0x000fe2000f8e3cff */
[----:B------:R-:W-:-:S06]  /*1d210*/  UMOV UR6, UR24 ;  /* 0x0000001800067c82 */ /* 0x000fcc0008000000 */
[----:B------:R-:W-:Y:S05]  /*1d220*/  BRA.U UP2, `(.L_x_10) ;  /* 0xffffff4902707547 */ /* 0x000fea000b83ffff */
.L_x_7:
[----:B0-----:R-:W0:Y:S01]  /*1d230*/  S2R R3, SR_TID.X ;  /* 0x0000000000037919 */ /* 0x001e220000002100 */
[----:B------:R-:W-:Y:S01]  /*1d240*/  UISETP.GE.AND UP1, UPT, UR25, 0x80, UPT ;  /* 0x000000801900788c */ /* 0x000fe2000bf26270 */
[----:B------:R-:W1:Y:S01]  /*1d250*/  LDCU.128 UR12, c[0x0][0x390] ;  /* 0x00007200ff0c77ac */ /* 0x000e620008000c00 */
[----:B0-----:R-:W-:-:S07]  /*1d260*/  IMAD.SHL.U32 R2, R3, 0x10, RZ ;  /* 0x0000001003027824 */ /* 0x001fce00078e00ff */
[----:B-1----:R-:W-:Y:S05]  /*1d270*/  BRA.U !UP1, `(.L_x_11) ;  /* 0x0000000109107547 */ /* 0x002fea000b800000 */
[----:B------:R-:W-:-:S06]  /*1d280*/  USHF.L.U32 UR4, UR4, 0x1f, URZ ;  /* 0x0000001f04047899 */ /* 0x000fcc00080006ff */
[----:B------:R-:W-:-:S04]  /*1d290*/  IMAD.U32 R3, RZ, RZ, UR4 ;  /* 0x00000004ff037e24 */ /* 0x000fc8000f8e00ff */
[----:B------:R-:W0:Y:S02]  /*1d2a0*/  SYNCS.PHASECHK.TRANS64.TRYWAIT P0, [UR8], R3 ;  /* 0x00000003ff0075a7 */ /* 0x000e240008001108 */
[----:B0-----:R-:W-:Y:S05]  /*1d2b0*/  @!P0 BRA `(.L_x_12) ;  /* 0x0000002c001c8947 */ /* 0x001fea0003800000 */
.L_x_11:
[----:B------:R-:W2:Y:S01]  /*1d2c0*/  LDL.LU R72, [R1+0x71c] ;  /* 0x00071c0001487983 */ /* 0x000ea20000300800 */
[----:B------:R-:W-:Y:S01]  /*1d2d0*/  LOP3.LUT R2, R2, 0xf0, RZ, 0xc0, !PT ;  /* 0x000000f002027812 */ /* 0x000fe200078ec0ff */
[----:B------:R-:W0:Y:S01]  /*1d2e0*/  LDCU UR4, c[0x0][0x3b4] ;  /* 0x00007680ff0477ac */ /* 0x000e220008000800 */
[----:B------:R-:W-:Y:S06]  /*1d2f0*/  BAR.SYNC.DEFER_BLOCKING 0x0 ;  /* 0x0000000000007b1d */ /* 0x000fec0000010000 */
[----:B------:R-:W1:Y:S01]  /*1d300*/  S2R R73, SR_TID.X ;  /* 0x0000000000497919 */ /* 0x000e620000002100 */
[----:B------:R-:W3:Y:S01]  /*1d310*/  S2R R68, SR_CgaCtaId ;  /* 0x0000000000447919 */ /* 0x000ee20000008800 */
[----:B------:R-:W4:Y:S02]  /*1d320*/  @!P2 SYNCS.CCTL.IV [UR10+0xc000] ;  /* 0x00c00000ff00a9b1 */ /* 0x000f24000800000a */
[----:B----4-:R-:W-:Y:S06]  /*1d330*/  BAR.SYNC.DEFER_BLOCKING 0x0 ;  /* 0x0000000000007b1d */ /* 0x010fec0000010000 */
[----:B------:R-:W-:Y:S01]  /*1d340*/  LDTM.16dp32bit_t0_t15.x64 R4, tmem[UR11] ;  /* 0x0000000b000479ee */ /* 0x000fe20008b00000 */
[----:B------:R-:W4:Y:S01]  /*1d350*/  LDTM.16dp32bit_t16_t31.x64 R4, tmem[UR11+0x40] ;  /* 0x0000400b000479ee */ /* 0x000f220008b20000 */
[----:B-1----:R-:W-:Y:S01]  /*1d360*/  IMAD.SHL.U32 R3, R73, 0x80, RZ ;  /* 0x0000008049037824 */ /* 0x002fe200078e00ff */
[----:B------:R-:W-:Y:S01]  /*1d370*/  SHF.R.U32.HI R70, RZ, 0x6, R73 ;  /* 0x00000006ff467819 */ /* 0x000fe20000011649 */
[----:B---3--:R-:W-:-:S03]  /*1d380*/  IMAD.SHL.U32 R68, R68, 0x80, RZ ;  /* 0x0000008044447824 */ /* 0x008fc600078e00ff */
[----:B------:R-:W-:Y:S01]  /*1d390*/  LOP3.LUT R69, R3, 0x800, RZ, 0xc0, !PT ;  /* 0x0000080003457812 */ /* 0x000fe200078ec0ff */
[----:B------:R-:W-:Y:S01]  /*1d3a0*/  IMAD.SHL.U32 R3, R73, 0x8, RZ ;  /* 0x0000000849037824 */ /* 0x000fe200078e00ff */
[----:B------:R-:W-:Y:S02]  /*1d3b0*/  SGXT.U32 R70, R70, 0x1 ;  /* 0x000000014646781a */ /* 0x000fe40000000000 */
[----:B------:R-:W-:Y:S01]  /*1d3c0*/  LOP3.LUT R71, R68, 0x80, RZ, 0xc0, !PT ;  /* 0x0000008044477812 */ /* 0x000fe200078ec0ff */
[----:B------:R-:W1:Y:S01]  /*1d3d0*/  @!P2 SYNCS.CCTL.IV [UR10+0xc008] ;  /* 0x00c00800ff00a9b1 */ /* 0x000e62000800000a */
[----:B------:R-:W-:Y:S01]  /*1d3e0*/  IADD3 R68, PT, PT, R2, UR10, R69 ;  /* 0x0000000a02447c10 */ /* 0x000fe2000fffe045 */
[----:B------:R-:W-:Y:S01]  /*1d3f0*/  NOP ;  /* 0x0000000000007918 */ /* 0x000fe20000000000 */
[----:B------:R-:W-:Y:S02]  /*1d400*/  LOP3.LUT R3, R3, 0x300, RZ, 0xc0, !PT ;  /* 0x0000030003037812 */ /* 0x000fe400078ec0ff */
[----:B-----5:R-:W-:-:S02]  /*1d410*/  LOP3.LUT R2, R0, R70, R71, 0xfe, !PT ;  /* 0x0000004600027212 */ /* 0x020fc400078efe47 */
[----:B----4-:R-:W-:Y:S01]  /*1d420*/  F2FP.SATFINITE.E5M2.F32.PACK_AB_MERGE_C R4, R5, R4, RZ ;  /* 0x000000040504723e */ /* 0x010fe200048060ff */
[----:B------:R-:W-:Y:S01]  /*1d430*/  IMAD.IADD R0, R3, 0x1, R68 ;  /* 0x0000000103007824 */ /* 0x000fe200078e0244 */
[----:B------:R-:W-:Y:S02]  /*1d440*/  F2FP.SATFINITE.E5M2.F32.PACK_AB_MERGE_C R6, R7, R6, RZ ;  /* 0x000000060706723e */ /* 0x000fe400048060ff */
[----:B------:R-:W-:Y:S02]  /*1d450*/  F2FP.SATFINITE.E5M2.F32.PACK_AB_MERGE_C R8, R9, R8, RZ ;  /* 0x000000080908723e */ /* 0x000fe400048060ff */
[----:B------:R-:W-:Y:S02]  /*1d460*/  LOP3.LUT R3, R2, 0x8, RZ, 0xfc, !PT ;  /* 0x0000000802037812 */ /* 0x000fe400078efcff */
[----:B------:R-:W-:Y:S02]  /*1d470*/  F2FP.SATFINITE.E5M2.F32.PACK_AB_MERGE_C R12, R13, R12, RZ ;  /* 0x0000000c0d0c723e */ /* 0x000fe400048060ff */
[----:B------:R-:W-:-:S02]  /*1d480*/  F2FP.SATFINITE.E5M2.F32.PACK_AB_MERGE_C R14, R15, R14, RZ ;  /* 0x0000000e0f0e723e */ /* 0x000fc400048060ff */
[----:B------:R-:W-:Y:S02]  /*1d490*/  F2FP.SATFINITE.E5M2.F32.PACK_AB_MERGE_C R16, R17, R16, RZ ;  /* 0x000000101110723e */ /* 0x000fe400048060ff */
[----:B------:R-:W-:Y:S02]  /*1d4a0*/  F2FP.SATFINITE.E5M2.F32.PACK_AB_MERGE_C R20, R21, R20, RZ ;  /* 0x000000141514723e */ /* 0x000fe400048060ff */
[----:B------:R-:W-:Y:S02]  /*1d4b0*/  F2FP.SATFINITE.E5M2.F32.PACK_AB_MERGE_C R22, R23, R22, RZ ;  /* 0x000000161716723e */ /* 0x000fe400048060ff */
[----:B------:R-:W-:Y:S02]  /*1d4c0*/  F2FP.SATFINITE.E5M2.F32.PACK_AB_MERGE_C R24, R25, R24, RZ ;  /* 0x000000181918723e */ /* 0x000fe400048060ff */
[----:B------:R-:W-:Y:S02]  /*1d4d0*/  F2FP.SATFINITE.E5M2.F32.PACK_AB_MERGE_C R18, R19, R18, RZ ;  /* 0x000000121312723e */ /* 0x000fe400048060ff */
[----:B------:R-:W-:-:S02]  /*1d4e0*/  F2FP.SATFINITE.E5M2.F32.PACK_AB_MERGE_C R17, R53, R52, RZ ;  /* 0x000000343511723e */ /* 0x000fc400048060ff */
[----:B------:R-:W-:Y:S02]  /*1d4f0*/  F2FP.SATFINITE.E5M2.F32.PACK_AB_MERGE_C R55, R55, R54, RZ ;  /* 0x000000363737723e */ /* 0x000fe400048060ff */
[----:B------:R-:W-:Y:S02]  /*1d500*/  LOP3.LUT R19, R4, 0xffff, RZ, 0xc0, !PT ;  /* 0x0000ffff04137812 */ /* 0x000fe400078ec0ff */
[----:B------:R-:W-:Y:S02]  /*1d510*/  LOP3.LUT R52, R6, 0xffff, RZ, 0xc0, !PT ;  /* 0x0000ffff06347812 */ /* 0x000fe400078ec0ff */
[----:B------:R-:W-:Y:S02]  /*1d520*/  LOP3.LUT R54, R8, 0xffff, RZ, 0xc0, !PT ;  /* 0x0000ffff08367812 */ /* 0x000fe400078ec0ff */
[----:B------:R-:W-:Y:S02]  /*1d530*/  LOP3.LUT R12, R12, 0xffff, RZ, 0xc0, !PT ;  /* 0x0000ffff0c0c7812 */ /* 0x000fe400078ec0ff */
[----:B------:R-:W-:-:S02]  /*1d540*/  LOP3.LUT R23, R14, 0xffff, RZ, 0xc0, !PT ;  /* 0x0000ffff0e177812 */ /* 0x000fc400078ec0ff */
[----:B------:R-:W-:Y:S02]  /*1d550*/  LOP3.LUT R8, R16, 0xffff, RZ, 0xc0, !PT ;  /* 0x0000ffff10087812 */ /* 0x000fe400078ec0ff */
[----:B------:R-:W-:Y:S02]  /*1d560*/  LOP3.LUT R24, R24, 0xffff, RZ, 0xc0, !PT ;  /* 0x0000ffff18187812 */ /* 0x000fe400078ec0ff */
[----:B------:R-:W-:Y:S02]  /*1d570*/  LOP3.LUT R22, R22, 0xffff, RZ, 0xc0, !PT ;  /* 0x0000ffff16167812 */ /* 0x000fe400078ec0ff */
[--C-:B------:R-:W-:Y:S02]  /*1d580*/  PRMT R4, R54, 0x3340, R1.reuse ;  /* 0x0000334036047816 */ /* 0x100fe40000000001 */
[----:B------:R-:W-:Y:S02]  /*1d590*/  PRMT R5, R19, 0x3340, R52 ;  /* 0x0000334013057816 */ /* 0x000fe40000000034 */
[----:B------:R-:W-:-:S02]  /*1d5a0*/  PRMT R6, R8, 0x3340, R1 ;  /* 0x0000334008067816 */ /* 0x000fc40000000001 */
[----:B------:R-:W-:Y:S02]  /*1d5b0*/  PRMT R7, R12, 0x3340, R23 ;  /* 0x000033400c077816 */ /* 0x000fe40000000017 */
[----:B------:R-:W-:Y:S02]  /*1d5c0*/  F2FP.SATFINITE.E5M2.F32.PACK_AB_MERGE_C R28, R29, R28, RZ ;  /* 0x0000001c1d1c723e */ /* 0x000fe400048060ff */
[----:B------:R-:W-:Y:S02]  /*1d5d0*/  F2FP.SATFINITE.E5M2.F32.PACK_AB_MERGE_C R30, R31, R30, RZ ;  /* 0x0000001e1f1e723e */ /* 0x000fe400048060ff */
[----:B------:R-:W-:Y:S02]  /*1d5e0*/  F2FP.SATFINITE.E5M2.F32.PACK_AB_MERGE_C R32, R33, R32, RZ ;  /* 0x000000202120723e */ /* 0x000fe400048060ff */
[----:B------:R-:W-:Y:S02]  /*1d5f0*/  PRMT R9, R24, 0x3340, R1 ;  /* 0x0000334018097816 */ /* 0x000fe40000000001 */
[----:B------:R-:W-:-:S02]  /*1d600*/  F2FP.SATFINITE.E5M2.F32.PACK_AB_MERGE_C R44, R45, R44, RZ ;  /* 0x0000002c2d2c723e */ /* 0x000fc400048060ff */
[----:B------:R-:W-:Y:S02]  /*1d610*/  F2FP.SATFINITE.E5M2.F32.PACK_AB_MERGE_C R46, R47, R46, RZ ;  /* 0x0000002e2f2e723e */ /* 0x000fe400048060ff */
[----:B------:R-:W-:Y:S02]  /*1d620*/  F2FP.SATFINITE.E5M2.F32.PACK_AB_MERGE_C R48, R49, R48, RZ ;  /* 0x000000303130723e */ /* 0x000fe400048060ff */
[----:B------:R-:W-:Y:S02]  /*1d630*/  F2FP.SATFINITE.E5M2.F32.PACK_AB_MERGE_C R56, R57, R56, RZ ;  /* 0x000000383938723e */ /* 0x000fe400048060ff */
[----:B------:R-:W-:Y:S02]  /*1d640*/  PRMT R4, R5, 0x5410, R4 ;  /* 0x0000541005047816 */ /* 0x000fe40000000004 */
[----:B------:R-:W-:Y:S02]  /*1d650*/  PRMT R5, R7, 0x5410, R6 ;  /* 0x0000541007057816 */ /* 0x000fe40000000006 */
[----:B------:R-:W-:-:S02]  /*1d660*/  F2FP.SATFINITE.E5M2.F32.PACK_AB_MERGE_C R38, R39, R38, RZ ;  /* 0x000000262726723e */ /* 0x000fc400048060ff */
[----:B------:R-:W-:Y:S02]  /*1d670*/  LOP3.LUT R25, R28, 0xffff, RZ, 0xc0, !PT ;  /* 0x0000ffff1c197812 */ /* 0x000fe400078ec0ff */
[----:B------:R-:W-:Y:S02]  /*1d680*/  LOP3.LUT R30, R30, 0xffff, RZ, 0xc0, !PT ;  /* 0x0000ffff1e1e7812 */ /* 0x000fe400078ec0ff */
[----:B------:R-:W-:Y:S02]  /*1d690*/  LOP3.LUT R32, R32, 0xffff, RZ, 0xc0, !PT ;  /* 0x0000ffff20207812 */ /* 0x000fe400078ec0ff */
[----:B------:R-:W-:Y:S02]  /*1d6a0*/  F2FP.SATFINITE.E5M2.F32.PACK_AB_MERGE_C R36, R37, R36, RZ ;  /* 0x000000242524723e */ /* 0x000fe400048060ff */
[----:B------:R-:W-:Y:S02]  /*1d6b0*/  F2FP.SATFINITE.E5M2.F32.PACK_AB_MERGE_C R40, R41, R40, RZ ;  /* 0x000000282928723e */ /* 0x000fe400048060ff */
[----:B------:R-:W-:-:S02]  /*1d6c0*/  LOP3.LUT R44, R44, 0xffff, RZ, 0xc0, !PT ;  /* 0x0000ffff2c2c7812 */ /* 0x000fc400078ec0ff */
[----:B------:R-:W-:Y:S02]  /*1d6d0*/  LOP3.LUT R48, R48, 0xffff, RZ, 0xc0, !PT ;  /* 0x0000ffff30307812 */ /* 0x000fe400078ec0ff */
[----:B------:R-:W-:Y:S02]  /*1d6e0*/  LOP3.LUT R17, R17, 0xffff, RZ, 0xc0, !PT ;  /* 0x0000ffff11117812 */ /* 0x000fe400078ec0ff */
[----:B------:R-:W-:Y:S02]  /*1d6f0*/  LOP3.LUT R16, R56, 0xffff, RZ, 0xc0, !PT ;  /* 0x0000ffff38107812 */ /* 0x000fe400078ec0ff */
[----:B------:R-:W-:Y:S02]  /*1d700*/  F2FP.SATFINITE.E5M2.F32.PACK_AB_MERGE_C R10, R11, R10, RZ ;  /* 0x0000000a0b0a723e */ /* 0x000fe400048060ff */
[----:B------:R-:W-:Y:S02]  /*1d710*/  LOP3.LUT R11, R38, 0xffff, RZ, 0xc0, !PT ;  /* 0x0000ffff260b7812 */ /* 0x000fe400078ec0ff */
[----:B------:R-:W-:-:S02]  /*1d720*/  PRMT R7, R32, 0x3340, R1 ;  /* 0x0000334020077816 */ /* 0x000fc40000000001 */
[----:B------:R-:W-:Y:S02]  /*1d730*/  SHF.R.U32.HI R12, RZ, 0x8, R12 ;  /* 0x00000008ff0c7819 */ /* 0x000fe4000001160c */
[----:B------:R-:W-:Y:S02]  /*1d740*/  SHF.R.U32.HI R23, RZ, 0x8, R23 ;  /* 0x00000008ff177819 */ /* 0x000fe40000011617 */
[----:B------:R-:W-:Y:S02]  /*1d750*/  F2FP.SATFINITE.E5M2.F32.PACK_AB_MERGE_C R26, R27, R26, RZ ;  /* 0x0000001a1b1a723e */ /* 0x000fe400048060ff */
[----:B------:R-:W-:Y:S02]  /*1d760*/  LOP3.LUT R36, R36, 0xffff, RZ, 0xc0, !PT ;  /* 0x0000ffff24247812 */ /* 0x000fe400078ec0ff */
[----:B------:R-:W-:Y:S02]  /*1d770*/  LOP3.LUT R40, R40, 0xffff, RZ, 0xc0, !PT ;  /* 0x0000ffff28287812 */ /* 0x000fe400078ec0ff */
[----:B------:R-:W-:-:S02]  /*1d780*/  PRMT R13, R48, 0x3340, R1 ;  /* 0x00003340300d7816 */ /* 0x000fc40000000001 */
[----:B------:R-:W-:Y:S02]  /*1d790*/  PRMT R27, R16, 0x3340, R1 ;  /* 0x00003340101b7816 */ /* 0x000fe40000000001 */
[----:B------:R-:W-:Y:S02]  /*1d7a0*/  SHF.R.U32.HI R8, RZ, 0x8, R8 ;  /* 0x00000008ff087819 */ /* 0x000fe40000011608 */
[----:B------:R-:W-:Y:S02]  /*1d7b0*/  SHF.R.U32.HI R19, RZ, 0x8, R19 ;  /* 0x00000008ff137819 */ /* 0x000fe40000011613 */
[----:B------:R-:W-:Y:S02]  /*1d7c0*/  SHF.R.U32.HI R52, RZ, 0x8, R52 ;  /* 0x00000008ff347819 */ /* 0x000fe40000011634 */
[----:B------:R-:W-:Y:S02]  /*1d7d0*/  SHF.R.U32.HI R54, RZ, 0x8, R54 ;  /* 0x00000008ff367819 */ /* 0x000fe40000011636 */
[----:B------:R-:W-:-:S02]  /*1d7e0*/  LOP3.LUT R12, R12, 0xffff, RZ, 0xc0, !PT ;  /* 0x0000ffff0c0c7812 */ /* 0x000fc400078ec0ff */
[----:B------:R-:W-:Y:S02]  /*1d7f0*/  LOP3.LUT R23, R23, 0xffff, RZ, 0xc0, !PT ;  /* 0x0000ffff17177812 */ /* 0x000fe400078ec0ff */
[----:B------:R-:W-:Y:S02]  /*1d800*/  PRMT R15, R40, 0x3340, R1 ;  /* 0x00003340280f7816 */ /* 0x000fe40000000001 */
[----:B------:R-:W-:Y:S02]  /*1d810*/  PRMT R28, R36, 0x3340, R11 ;  /* 0x00003340241c7816 */ /* 0x000fe4000000000b */
[----:B------:R-:W-:Y:S02]  /*1d820*/  F2FP.SATFINITE.E5M2.F32.PACK_AB_MERGE_C R60, R61, R60, RZ ;  /* 0x0000003c3d3c723e */ /* 0x000fe400048060ff */
[----:B------:R-:W-:Y:S02]  /*1d830*/  F2FP.SATFINITE.E5M2.F32.PACK_AB_MERGE_C R21, R63, R62, RZ ;  /* 0x0000003e3f15723e */ /* 0x000fe400048060ff */
[----:B------:R-:W-:-:S02]  /*1d840*/  F2FP.SATFINITE.E5M2.F32.PACK_AB_MERGE_C R64, R65, R64, RZ ;  /* 0x000000404140723e */ /* 0x000fc400048060ff */
[----:B------:R-:W-:Y:S02]  /*1d850*/  LOP3.LUT R8, R8, 0xffff, RZ, 0xc0, !PT ;  /* 0x0000ffff08087812 */ /* 0x000fe400078ec0ff */
[----:B------:R-:W-:Y:S02]  /*1d860*/  LOP3.LUT R52, R52, 0xffff, RZ, 0xc0, !PT ;  /* 0x0000ffff34347812 */ /* 0x000fe400078ec0ff */
[----:B------:R-:W-:Y:S02]  /*1d870*/  LOP3.LUT R54, R54, 0xffff, RZ, 0xc0, !PT ;  /* 0x0000ffff36367812 */ /* 0x000fe400078ec0ff */
[----:B------:R-:W-:Y:S02]  /*1d880*/  PRMT R12, R12, 0x3340, R23 ;  /* 0x000033400c0c7816 */ /* 0x000fe40000000017 */
[----:B------:R-:W-:Y:S02]  /*1d890*/  SHF.R.U32.HI R24, RZ, 0x8, R24 ;  /* 0x00000008ff187819 */ /* 0x000fe40000011618 */
[----:B------:R-:W-:-:S02]  /*1d8a0*/  SHF.R.U32.HI R32, RZ, 0x8, R32 ;  /* 0x00000008ff207819 */ /* 0x000fc40000011620 */
[----:B------:R-:W-:Y:S02]  /*1d8b0*/  PRMT R15, R28, 0x5410, R15 ;  /* 0x000054101c0f7816 */ /* 0x000fe4000000000f */
[----:B------:R-:W-:Y:S02]  /*1d8c0*/  LOP3.LUT R60, R60, 0xffff, RZ, 0xc0, !PT ;  /* 0x0000ffff3c3c7812 */ /* 0x000fe400078ec0ff */
[----:B------:R-:W-:Y:S02]  /*1d8d0*/  LOP3.LUT R21, R21, 0xffff, RZ, 0xc0, !PT ;  /* 0x0000ffff15157812 */ /* 0x000fe400078ec0ff */
[----:B------:R-:W-:Y:S02]  /*1d8e0*/  LOP3.LUT R28, R64, 0xffff, RZ, 0xc0, !PT ;  /* 0x0000ffff401c7812 */ /* 0x000fe400078ec0ff */
[----:B------:R-:W-:Y:S02]  /*1d8f0*/  PRMT R54, R54, 0x3340, R1 ;  /* 0x0000334036367816 */ /* 0x000fe40000000001 */
[----:B------:R-:W-:-:S02]  /*1d900*/  SHF.R.U32.HI R36, RZ, 0x8, R36 ;  /* 0x00000008ff247819 */ /* 0x000fc40000011624 */
[----:B------:R-:W-:Y:S02]  /*1d910*/  SHF.R.U32.HI R11, RZ, 0x8, R11 ;  /* 0x00000008ff0b7819 */ /* 0x000fe4000001160b */
[----:B------:R-:W-:Y:S02]  /*1d920*/  LOP3.LUT R24, R24, 0xffff, RZ, 0xc0, !PT ;  /* 0x0000ffff18187812 */ /* 0x000fe400078ec0ff */
[----:B------:R-:W-:Y:S02]  /*1d930*/  LOP3.LUT R32, R32, 0xffff, RZ, 0xc0, !PT ;  /* 0x0000ffff20207812 */ /* 0x000fe400078ec0ff */
[----:B------:R-:W-:Y:S02]  /*1d940*/  PRMT R29, R28, 0x3340, R1 ;  /* 0x000033401c1d7816 */ /* 0x000fe40000000001 */
[----:B------:R-:W-:Y:S02]  /*1d950*/  LOP3.LUT R36, R36, 0xffff, RZ, 0xc0, !PT ;  /* 0x0000ffff24247812 */ /* 0x000fe400078ec0ff */
[----:B------:R-:W-:-:S02]  /*1d960*/  LOP3.LUT R11, R11, 0xffff, RZ, 0xc0, !PT ;  /* 0x0000ffff0b0b7812 */ /* 0x000fc400078ec0ff */
[----:B------:R-:W-:Y:S02]  /*1d970*/  F2FP.SATFINITE.E5M2.F32.PACK_AB_MERGE_C R34, R35, R34, RZ ;  /* 0x000000222322723e */ /* 0x000fe400048060ff */
[--C-:B------:R-:W-:Y:S02]  /*1d980*/  PRMT R24, R24, 0x3340, R1.reuse ;  /* 0x0000334018187816 */ /* 0x100fe40000000001 */
[----:B------:R-:W-:Y:S02]  /*1d990*/  PRMT R32, R32, 0x3340, R1 ;  /* 0x0000334020207816 */ /* 0x000fe40000000001 */
[----:B------:R-:W-:Y:S02]  /*1d9a0*/  LOP3.LUT R18, R18, 0xffff, RZ, 0xc0, !PT ;  /* 0x0000ffff12127812 */ /* 0x000fe400078ec0ff */
[----:B------:R-:W-:Y:S02]  /*1d9b0*/  LOP3.LUT R34, R34, 0xffff, RZ, 0xc0, !PT ;  /* 0x0000ffff22227812 */ /* 0x000fe400078ec0ff */
[----:B------:R-:W-:-:S02]  /*1d9c0*/  PRMT R5, R5, 0x4210, R18 ;  /* 0x0000421005057816 */ /* 0x000fc40000000012 */
[----:B------:R-:W-:Y:S02]  /*1d9d0*/  SHF.R.U32.HI R16, RZ, 0x8, R16 ;  /* 0x00000008ff107819 */ /* 0x000fe40000011610 */
[----:B------:R-:W-:Y:S02]  /*1d9e0*/  SHF.R.U32.HI R28, RZ, 0x8, R28 ;  /* 0x00000008ff1c7819 */ /* 0x000fe4000001161c */
[----:B------:R-:W-:Y:S02]  /*1d9f0*/  LOP3.LUT R16, R16, 0xffff, RZ, 0xc0, !PT ;  /* 0x0000ffff10107812 */ /* 0x000fe400078ec0ff */
[----:B------:R-:W-:Y:S02]  /*1da00*/  LOP3.LUT R28, R28, 0xffff, RZ, 0xc0, !PT ;  /* 0x0000ffff1c1c7812 */ /* 0x000fe400078ec0ff */
[----:B------:R-:W-:Y:S02]  /*1da10*/  PRMT R16, R16, 0x3340, R1 ;  /* 0x0000334010107816 */ /* 0x000fe40000000001 */
[----:B------:R-:W-:-:S02]  /*1da20*/  F2FP.SATFINITE.E5M2.F32.PACK_AB_MERGE_C R50, R51, R50, RZ ;  /* 0x000000323332723e */ /* 0x000fc400048060ff */
[----:B------:R-:W-:Y:S02]  /*1da30*/  PRMT R28, R28, 0x3340, R1 ;  /* 0x000033401c1c7816 */ /* 0x000fe40000000001 */
[----:B------:R-:W-:Y:S02]  /*1da40*/  F2FP.SATFINITE.E5M2.F32.PACK_AB_MERGE_C R58, R59, R58, RZ ;  /* 0x0000003a3b3a723e */ /* 0x000fe400048060ff */
[----:B------:R-:W-:Y:S02]  /*1da50*/  F2FP.SATFINITE.E5M2.F32.PACK_AB_MERGE_C R66, R67, R66, RZ ;  /* 0x000000424342723e */ /* 0x000fe400048060ff */
[----:B------:R-:W-:Y:S02]  /*1da60*/  LOP3.LUT R73, R73, 0x7f, RZ, 0xc0, !PT ;  /* 0x0000007f49497812 */ /* 0x000fe400078ec0ff */
[----:B------:R-:W-:Y:S02]  /*1da70*/  LOP3.LUT R58, R58, 0xffff, RZ, 0xc0, !PT ;  /* 0x0000ffff3a3a7812 */ /* 0x000fe400078ec0ff */
[----:B------:R-:W-:-:S02]  /*1da80*/  LOP3.LUT R66, R66, 0xffff, RZ, 0xc0, !PT ;  /* 0x0000ffff42427812 */ /* 0x000fc400078ec0ff */
[----:B------:R-:W-:Y:S02]  /*1da90*/  SHF.R.U32.HI R40, RZ, 0x8, R40 ;  /* 0x00000008ff287819 */ /* 0x000fe40000011628 */
[----:B------:R-:W-:Y:S02]  /*1daa0*/  SHF.R.U32.HI R48, RZ, 0x8, R48 ;  /* 0x00000008ff307819 */ /* 0x000fe40000011630 */
[----:B------:R-:W-:Y:S02]  /*1dab0*/  LOP3.LUT R40, R40, 0xffff, RZ, 0xc0, !PT ;  /* 0x0000ffff28287812 */ /* 0x000fe400078ec0ff */
[----:B------:R-:W-:Y:S02]  /*1dac0*/  LOP3.LUT R48, R48, 0xffff, RZ, 0xc0, !PT ;  /* 0x0000ffff30307812 */ /* 0x000fe400078ec0ff */
[----:B------:R-:W-:Y:S02]  /*1dad0*/  F2FP.SATFINITE.E5M2.F32.PACK_AB_MERGE_C R42, R43, R42, RZ ;  /* 0x0000002a2b2a723e */ /* 0x000fe400048060ff */
[----:B------:R-:W-:-:S02]  /*1dae0*/  PRMT R40, R40, 0x3340, R1 ;  /* 0x0000334028287816 */ /* 0x000fc40000000001 */
[----:B------:R-:W-:Y:S02]  /*1daf0*/  PRMT R48, R48, 0x3340, R1 ;  /* 0x0000334030307816 */ /* 0x000fe40000000001 */
[----:B------:R-:W-:Y:S02]  /*1db00*/  LOP3.LUT R42, R42, 0xffff, RZ, 0xc0, !PT ;  /* 0x0000ffff2a2a7812 */ /* 0x000fe400078ec0ff */
[C---:B------:R-:W-:Y:S02]  /*1db10*/  LOP3.LUT R70, R2.reuse, 0x2, RZ, 0xfc, !PT ;  /* 0x0000000202467812 */ /* 0x040fe400078efcff */
[C---:B------:R-:W-:Y:S02]  /*1db20*/  LOP3.LUT R69, R2.reuse, 0x4, RZ, 0xfc, !PT ;  /* 0x0000000402457812 */ /* 0x040fe400078efcff */
[----:B------:R-:W-:Y:S02]  /*1db30*/  LOP3.LUT R68, R2, 0x6, RZ, 0xfc, !PT ;  /* 0x0000000602447812 */ /* 0x000fe400078efcff */
[----:B--2---:R-:W-:-:S04]  /*1db40*/  ISETP.GE.AND P0, PT, R72, UR14, PT ;  /* 0x0000000e48007c0c */ /* 0x004fc8000bf06270 */
[----:B------:R-:W-:Y:S02]  /*1db50*/  ISETP.LT.AND P1, PT, R3, UR15, !P0 ;  /* 0x0000000f03007c0c */ /* 0x000fe4000c721270 */
[----:B------:R-:W-:Y:S02]  /*1db60*/  LOP3.LUT R3, R20, 0xffff, RZ, 0xc0, !PT ;  /* 0x0000ffff14037812 */ /* 0x000fe400078ec0ff */
[----:B------:R-:W-:Y:S02]  /*1db70*/  LOP3.LUT R20, R55, 0xffff, RZ, 0xc0, !PT ;  /* 0x0000ffff37147812 */ /* 0x000fe400078ec0ff */
[----:B------:R-:W-:Y:S02]  /*1db80*/  PRMT R14, R3, 0x3340, R22 ;  /* 0x00003340030e7816 */ /* 0x000fe40000000016 */
[----:B------:R-:W-:Y:S02]  /*1db90*/  SHF.R.U32.HI R3, RZ, 0x8, R3 ;  /* 0x00000008ff037819 */ /* 0x000fe40000011603 */
[----:B------:R-:W-:-:S02]  /*1dba0*/  PRMT R6, R14, 0x5410, R9 ;  /* 0x000054100e067816 */ /* 0x000fc40000000009 */
[----:B------:R-:W-:Y:S02]  /*1dbb0*/  LOP3.LUT R9, R46, 0xffff, RZ, 0xc0, !PT ;  /* 0x0000ffff2e097812 */ /* 0x000fe400078ec0ff */
[----:B------:R-:W-:Y:S02]  /*1dbc0*/  PRMT R14, R25, 0x3340, R30 ;  /* 0x00003340190e7816 */ /* 0x000fe4000000001e */
[----:B------:R-:W-:Y:S02]  /*1dbd0*/  PRMT R38, R44, 0x3340, R9 ;  /* 0x000033402c267816 */ /* 0x000fe40000000009 */
[----:B------:R-:W-:Y:S02]  /*1dbe0*/  PRMT R46, R17, 0x3340, R20 ;  /* 0x00003340112e7816 */ /* 0x000fe40000000014 */
[----:B------:R-:W-:Y:S02]  /*1dbf0*/  PRMT R7, R14, 0x5410, R7 ;  /* 0x000054100e077816 */ /* 0x000fe40000000007 */
[----:B------:R-:W-:-:S02]  /*1dc00*/  PRMT R14, R38, 0x5410, R13 ;  /* 0x00005410260e7816 */ /* 0x000fc4000000000d */
[----:B------:R-:W-:Y:S02]  /*1dc10*/  SHF.R.U32.HI R44, RZ, 0x8, R44 ;  /* 0x00000008ff2c7819 */ /* 0x000fe4000001162c */
[----:B------:R-:W-:Y:S02]  /*1dc20*/  SHF.R.U32.HI R9, RZ, 0x8, R9 ;  /* 0x00000008ff097819 */ /* 0x000fe40000011609 */
[----:B------:R-:W-:Y:S02]  /*1dc30*/  PRMT R13, R46, 0x5410, R27 ;  /* 0x000054102e0d7816 */ /* 0x000fe4000000001b */
[----:B------:R-:W-:Y:S02]  /*1dc40*/  LOP3.LUT R27, R19, 0xffff, RZ, 0xc0, !PT ;  /* 0x0000ffff131b7812 */ /* 0x000fe400078ec0ff */
[----:B------:R-:W-:Y:S02]  /*1dc50*/  SHF.R.U32.HI R22, RZ, 0x8, R22 ;  /* 0x00000008ff167819 */ /* 0x000fe40000011616 */
[----:B------:R-:W-:-:S02]  /*1dc60*/  SHF.R.U32.HI R25, RZ, 0x8, R25 ;  /* 0x00000008ff197819 */ /* 0x000fc40000011619 */
[----:B------:R-:W-:Y:S02]  /*1dc70*/  SHF.R.U32.HI R30, RZ, 0x8, R30 ;  /* 0x00000008ff1e7819 */ /* 0x000fe4000001161e */
[----:B------:R-:W-:Y:S02]  /*1dc80*/  LOP3.LUT R23, R3, 0xffff, RZ, 0xc0, !PT ;  /* 0x0000ffff03177812 */ /* 0x000fe400078ec0ff */
[----:B------:R-:W-:Y:S02]  /*1dc90*/  LOP3.LUT R44, R44, 0xffff, RZ, 0xc0, !PT ;  /* 0x0000ffff2c2c7812 */ /* 0x000fe400078ec0ff */
[----:B------:R-:W-:Y:S02]  /*1dca0*/  LOP3.LUT R9, R9, 0xffff, RZ, 0xc0, !PT ;  /* 0x0000ffff09097812 */ /* 0x000fe400078ec0ff */
[----:B------:R-:W-:Y:S02]  /*1dcb0*/  PRMT R3, R8, 0x3340, R1 ;  /* 0x0000334008037816 */ /* 0x000fe40000000001 */
[----:B------:R-:W-:-:S02]  /*1dcc0*/  PRMT R27, R27, 0x3340, R52 ;  /* 0x000033401b1b7816 */ /* 0x000fc40000000034 */
[----:B------:R-:W-:Y:S02]  /*1dcd0*/  LOP3.LUT R22, R22, 0xffff, RZ, 0xc0, !PT ;  /* 0x0000ffff16167812 */ /* 0x000fe400078ec0ff */
[----:B------:R-:W-:Y:S02]  /*1dce0*/  LOP3.LUT R25, R25, 0xffff, RZ, 0xc0, !PT ;  /* 0x0000ffff19197812 */ /* 0x000fe400078ec0ff */
[----:B------:R-:W-:Y:S02]  /*1dcf0*/  LOP3.LUT R30, R30, 0xffff, RZ, 0xc0, !PT ;  /* 0x0000ffff1e1e7812 */ /* 0x000fe400078ec0ff */
[----:B------:R-:W-:Y:S02]  /*1dd00*/  PRMT R31, R44, 0x3340, R9 ;  /* 0x000033402c1f7816 */ /* 0x000fe40000000009 */
[----:B------:R-:W-:Y:S02]  /*1dd10*/  PRMT R38, R60, 0x3340, R21 ;  /* 0x000033403c267816 */ /* 0x000fe40000000015 */
[----:B------:R-:W-:-:S02]  /*1dd20*/  PRMT R9, R12, 0x5410, R3 ;  /* 0x000054100c097816 */ /* 0x000fc40000000003 */
[----:B------:R-:W-:Y:S02]  /*1dd30*/  PRMT R8, R27, 0x5410, R54 ;  /* 0x000054101b087816 */ /* 0x000fe40000000036 */
[----:B------:R-:W-:Y:S02]  /*1dd40*/  LOP3.LUT R3, R10, 0xffff, RZ, 0xc0, !PT ;  /* 0x0000ffff0a037812 */ /* 0x000fe400078ec0ff */
[----:B------:R-:W-:Y:S02]  /*1dd50*/  PRMT R23, R23, 0x3340, R22 ;  /* 0x0000334017177816 */ /* 0x000fe40000000016 */
[----:B------:R-:W-:Y:S02]  /*1dd60*/  PRMT R25, R25, 0x3340, R30 ;  /* 0x0000334019197816 */ /* 0x000fe4000000001e */
[----:B------:R-:W-:Y:S02]  /*1dd70*/  PRMT R19, R38, 0x5410, R29 ;  /* 0x0000541026137816 */ /* 0x000fe4000000001d */
[----:B------:R-:W-:-:S02]  /*1dd80*/  PRMT R29, R36, 0x3340, R11 ;  /* 0x00003340241d7816 */ /* 0x000fc4000000000b */
[--C-:B------:R-:W-:Y:S02]  /*1dd90*/  PRMT R4, R4, 0x4210, R3.reuse ;  /* 0x0000421004047816 */ /* 0x100fe40000000003 */
[----:B------:R-:W-:Y:S02]  /*1dda0*/  PRMT R8, R8, 0x5210, R3 ;  /* 0x0000521008087816 */ /* 0x000fe40000000003 */
[----:B------:R-:W-:Y:S02]  /*1ddb0*/  PRMT R10, R23, 0x5410, R24 ;  /* 0x00005410170a7816 */ /* 0x000fe40000000018 */
[----:B------:R-:W-:Y:S02]  /*1ddc0*/  PRMT R11, R25, 0x5410, R32 ;  /* 0x00005410190b7816 */ /* 0x000fe40000000020 */
[----:B------:R-:W-:Y:S02]  /*1ddd0*/  LOP3.LUT R3, R26, 0xffff, RZ, 0xc0, !PT ;  /* 0x0000ffff1a037812 */ /* 0x000fe400078ec0ff */
[----:B------:R-:W-:-:S02]  /*1dde0*/  PRMT R9, R9, 0x5210, R18 ;  /* 0x0000521009097816 */ /* 0x000fc40000000012 */
[--C-:B------:R-:W-:Y:S02]  /*1ddf0*/  PRMT R6, R6, 0x4210, R3.reuse ;  /* 0x0000421006067816 */ /* 0x100fe40000000003 */
[----:B------:R-:W-:Y:S02]  /*1de00*/  PRMT R10, R10, 0x5210, R3 ;  /* 0x000052100a0a7816 */ /* 0x000fe40000000003 */
[--C-:B------:R-:W-:Y:S01]  /*1de10*/  PRMT R7, R7, 0x4210, R34.reuse ;  /* 0x0000421007077816 */ /* 0x100fe20000000022 */
[----:B------:R-:W2:Y:S01]  /*1de20*/  LDC R3, c[0x0][0x3b8] ;  /* 0x0000ee00ff037b82 */ /* 0x000ea20000000800 */
[----:B------:R-:W-:Y:S02]  /*1de30*/  PRMT R11, R11, 0x5210, R34 ;  /* 0x000052100b0b7816 */ /* 0x000fe40000000022 */
[----:B------:R-:W-:Y:S01]  /*1de40*/  SHF.R.U32.HI R17, RZ, 0x8, R17 ;  /* 0x00000008ff117819 */ /* 0x000fe20000011611 */
[----:B-1----:R-:W-:Y:S01]  /*1de50*/  STS.128 [R0], R4 ;  /* 0x0000000400007388 */ /* 0x002fe20000000c00 */
[----:B------:R-:W-:-:S02]  /*1de60*/  SHF.R.U32.HI R20, RZ, 0x8, R20 ;  /* 0x00000008ff147819 */ /* 0x000fc40000011614 */
[----:B------:R-:W-:Y:S01]  /*1de70*/  SHF.R.U32.HI R60, RZ, 0x8, R60 ;  /* 0x00000008ff3c7819 */ /* 0x000fe2000001163c */
[----:B------:R1:W-:Y:S01]  /*1de80*/  STS.128 [R0+0x400], R8 ;  /* 0x0004000800007388 */ /* 0x0003e20000000c00 */
[----:B------:R-:W-:Y:S02]  /*1de90*/  SHF.R.U32.HI R21, RZ, 0x8, R21 ;  /* 0x00000008ff157819 */ /* 0x000fe40000011615 */
[----:B------:R-:W-:Y:S02]  /*1dea0*/  LOP3.LUT R20, R20, 0xffff, RZ, 0xc0, !PT ;  /* 0x0000ffff14147812 */ /* 0x000fe400078ec0ff */
[----:B------:R-:W-:Y:S02]  /*1deb0*/  LOP3.LUT R17, R17, 0xffff, RZ, 0xc0, !PT ;  /* 0x0000ffff11117812 */ /* 0x000fe400078ec0ff */
[----:B------:R-:W-:Y:S02]  /*1dec0*/  LOP3.LUT R21, R21, 0xffff, RZ, 0xc0, !PT ;  /* 0x0000ffff15157812 */ /* 0x000fe400078ec0ff */
[----:B------:R-:W-:-:S02]  /*1ded0*/  LOP3.LUT R60, R60, 0xffff, RZ, 0xc0, !PT ;  /* 0x0000ffff3c3c7812 */ /* 0x000fc400078ec0ff */
[----:B------:R-:W-:Y:S02]  /*1dee0*/  PRMT R17, R17, 0x3340, R20 ;  /* 0x0000334011117816 */ /* 0x000fe40000000014 */
[----:B------:R-:W-:Y:S02]  /*1def0*/  PRMT R21, R60, 0x3340, R21 ;  /* 0x000033403c157816 */ /* 0x000fe40000000015 */
[----:B------:R-:W-:Y:S01]  /*1df00*/  LEA R12, R73, UR10, 0x4 ;  /* 0x0000000a490c7c11 */ /* 0x000fe2000f8e20ff */
[----:B------:R-:W-:Y:S01]  /*1df10*/  BAR.SYNC.DEFER_BLOCKING 0x0 ;  /* 0x0000000000007b1d */ /* 0x000fe20000010000 */
[----:B-1----:R-:W-:Y:S01]  /*1df20*/  PRMT R9, R17, 0x5410, R16 ;  /* 0x0000541011097816 */ /* 0x002fe20000000010 */
[----:B0-----:R-:W-:Y:S01]  /*1df30*/  IMAD R8, R72, UR4, RZ ;  /* 0x0000000448087c24 */ /* 0x001fe2000f8e02ff */
[----:B------:R-:W-:Y:S01]  /*1df40*/  LOP3.LUT R17, R50, 0xffff, RZ, 0xc0, !PT ;  /* 0x0000ffff32117812 */ /* 0x000fe200078ec0ff */
[----:B--2---:R-:W-:Y:S01]  /*1df50*/  IMAD R26, R2, R3, RZ ;  /* 0x00000003021a7224 */ /* 0x004fe200078e02ff */
[----:B------:R-:W-:-:S02]  /*1df60*/  PRMT R11, R21, 0x5410, R28 ;  /* 0x00005410150b7816 */ /* 0x000fc4000000001c */
[----:B------:R-:W-:Y:S01]  /*1df70*/  PRMT R21, R14, 0x4210, R17 ;  /* 0x000042100e157816 */ /* 0x000fe20000000011 */
[----:B------:R-:W-:Y:S01]  /*1df80*/  IMAD R28, R3, 0x2, R26 ;  /* 0x00000002031c7824 */ /* 0x000fe200078e021a */
[----:B------:R-:W-:Y:S02]  /*1df90*/  IADD3 R14, P6, PT, R8, UR12, RZ ;  /* 0x0000000c080e7c10 */ /* 0x000fe4000ffde0ff */
[----:B------:R-:W-:Y:S01]  /*1dfa0*/  PRMT R22, R13, 0x4210, R58 ;  /* 0x000042100d167816 */ /* 0x000fe2000000003a */
[----:B------:R-:W-:Y:S01]  /*1dfb0*/  IMAD R30, R3, 0x2, R28 ;  /* 0x00000002031e7824 */ /* 0x000fe200078e021c */
[----:B------:R-:W-:Y:S02]  /*1dfc0*/  PRMT R23, R19, 0x4210, R66 ;  /* 0x0000421013177816 */ /* 0x000fe40000000042 */
[----:B------:R-:W-:Y:S02]  /*1dfd0*/  PRMT R18, R9, 0x5210, R58 ;  /* 0x0000521009127816 */ /* 0x000fe4000000003a */
[----:B------:R-:W-:-:S02]  /*1dfe0*/  PRMT R19, R11, 0x5210, R66 ;  /* 0x000052100b137816 */ /* 0x000fc40000000042 */
[----:B------:R-:W-:Y:S02]  /*1dff0*/  LEA.HI.X.SX32 R13, R8, UR13, 0x1, P6 ;  /* 0x0000000d080d7c11 */ /* 0x000fe4000b0f0eff */
[----:B------:R-:W-:Y:S02]  /*1e000*/  PRMT R29, R29, 0x5410, R40 ;  /* 0x000054101d1d7816 */ /* 0x000fe40000000028 */
[----:B------:R-:W-:Y:S01]  /*1e010*/  PRMT R48, R31, 0x5410, R48 ;  /* 0x000054101f307816 */ /* 0x000fe20000000030 */
[----:B------:R-:W0:Y:S01]  /*1e020*/  LDS.128 R4, [R12] ;  /* 0x000000000c047984 */ /* 0x000e220000000c00 */
[--C-:B------:R-:W-:Y:S02]  /*1e030*/  PRMT R20, R15, 0x4210, R42.reuse ;  /* 0x000042100f147816 */ /* 0x100fe4000000002a */
[----:B------:R-:W-:Y:S01]  /*1e040*/  PRMT R16, R29, 0x5210, R42 ;  /* 0x000052101d107816 */ /* 0x000fe2000000002a */
[----:B------:R-:W-:Y:S01]  /*1e050*/  LDS.128 R8, [R12+0x800] ;  /* 0x000800000c087984 */ /* 0x000fe20000000c00 */
[----:B------:R-:W-:-:S02]  /*1e060*/  PRMT R17, R48, 0x5210, R17 ;  /* 0x0000521030117816 */ /* 0x000fc40000000011 */
[----:B------:R-:W-:Y:S01]  /*1e070*/  ISETP.LT.AND P2, PT, R2, UR15, !P0 ;  /* 0x0000000f02007c0c */ /* 0x000fe2000c741270 */
[----:B------:R-:W-:Y:S01]  /*1e080*/  BAR.SYNC.DEFER_BLOCKING 0x0 ;  /* 0x0000000000007b1d */ /* 0x000fe20000010000 */
[-C--:B------:R-:W-:Y:S02]  /*1e090*/  IADD3 R24, P6, PT, R26, R14.reuse, RZ ;  /* 0x0000000e1a187210 */ /* 0x080fe40007fde0ff */
[----:B------:R-:W-:Y:S02]  /*1e0a0*/  ISETP.LT.AND P5, PT, R70, UR15, !P0 ;  /* 0x0000000f46007c0c */ /* 0x000fe4000c7a1270 */
[----:B------:R-:W-:Y:S02]  /*1e0b0*/  LEA.HI.X.SX32 R25, R26, R13, 0x1, P6 ;  /* 0x0000000d1a197211 */ /* 0x000fe400030f0eff */
[----:B------:R-:W-:Y:S02]  /*1e0c0*/  IADD3 R26, P6, PT, R28, R14, RZ ;  /* 0x0000000e1c1a7210 */ /* 0x000fe40007fde0ff */
[----:B------:R-:W-:-:S02]  /*1e0d0*/  ISETP.LT.AND P4, PT, R69, UR15, !P0 ;  /* 0x0000000f45007c0c */ /* 0x000fc4000c781270 */
[----:B------:R-:W-:Y:S02]  /*1e0e0*/  LOP3.LUT R15, R2, 0xa, RZ, 0xfc, !PT ;  /* 0x0000000a020f7812 */ /* 0x000fe400078efcff */
[----:B------:R-:W-:Y:S02]  /*1e0f0*/  LEA.HI.X.SX32 R27, R28, R13, 0x1, P6 ;  /* 0x0000000d1c1b7211 */ /* 0x000fe400030f0eff */
[----:B------:R-:W-:Y:S01]  /*1e100*/  ISETP.LT.AND P3, PT, R68, UR15, !P0 ;  /* 0x0000000f44007c0c */ /* 0x000fe2000c761270 */
[----:B------:R1:W-:Y:S04]  /*1e110*/  STS.128 [R0], R20 ;  /* 0x0000001400007388 */ /* 0x0003e80000000c00 */
[----:B------:R2:W-:Y:S01]  /*1e120*/  STS.128 [R0+0x400], R16 ;  /* 0x0004001000007388 */ /* 0x0005e20000000c00 */
[C---:B0-----:R-:W-:Y:S01]  /*1e130*/  PRMT R31, R4.reuse, 0x7770, RZ ;  /* 0x00007770041f7816 */ /* 0x041fe200000000ff */
[----:B------:R-:W-:Y:S01]  /*1e140*/  BAR.SYNC.DEFER_BLOCKING 0x0 ;  /* 0x0000000000007b1d */ /* 0x000fe20000010000 */
[----:B------:R-:W-:-:S02]  /*1e150*/  PRMT R29, R4, 0x7771, RZ ;  /* 0x00007771041d7816 */ /* 0x000fc400000000ff */
[----:B-1----:R-:W-:Y:S02]  /*1e160*/  LOP3.LUT R23, R2, 0x10, RZ, 0xfc, !PT ;  /* 0x0000001002177812 */ /* 0x002fe400078efcff */
[----:B--2---:R-:W-:Y:S01]  /*1e170*/  IADD3 R16, P6, PT, R30, R14, RZ ;  /* 0x0000000e1e107210 */ /* 0x004fe20007fde0ff */
[C---:B------:R-:W-:Y:S01]  /*1e180*/  IMAD R0, R3.reuse, 0x2, R30 ;  /* 0x0000000203007824 */ /* 0x040fe200078e021e */
[----:B------:R-:W-:Y:S02]  /*1e190*/  LOP3.LUT R18, R2, 0xc, RZ, 0xfc, !PT ;  /* 0x0000000c02127812 */ /* 0x000fe400078efcff */
[----:B------:R-:W-:Y:S01]  /*1e1a0*/  LEA.HI.X.SX32 R17, R30, R13, 0x1, P6 ;  /* 0x0000000d1e117211 */ /* 0x000fe200030f0eff */
[----:B------:R-:W-:Y:S01]  /*1e1b0*/  IMAD R22, R3, 0x2, R0 ;  /* 0x0000000203167824 */ /* 0x000fe200078e0200 */
[----:B------:R-:W-:Y:S01]  /*1e1c0*/  LOP3.LUT R19, R2, 0xe, RZ, 0xfc, !PT ;  /* 0x0000000e02137812 */ /* 0x000fe200078efcff */
[----:B------:R0:W-:Y:S01]  /*1e1d0*/  @P2 STG.E.U8 desc[UR22][R24.64], R31 ;  /* 0x0000001f18002986 */ /* 0x0001e2000c101116 */
[----:B------:R-:W-:-:S02]  /*1e1e0*/  ISETP.LT.AND P2, PT, R15, UR15, !P0 ;  /* 0x0000000f0f007c0c */ /* 0x000fc4000c741270 */
[----:B------:R-:W-:Y:S01]  /*1e1f0*/  PRMT R15, R4, 0x7772, RZ ;  /* 0x00007772040f7816 */ /* 0x000fe200000000ff */
[----:B------:R1:W-:Y:S01]  /*1e200*/  @P5 STG.E.U8 desc[UR22][R26.64], R29 ;  /* 0x0000001d1a005986 */ /* 0x0003e2000c101116 */
[----:B------:R-:W-:Y:S02]  /*1e210*/  ISETP.LT.AND P5, PT, R18, UR15, !P0 ;  /* 0x0000000f12007c0c */ /* 0x000fe4000c7a1270 */
[CC--:B------:R-:W-:Y:S01]  /*1e220*/  IADD3 R18, P6, PT, R0.reuse, R14.reuse, RZ ;  /* 0x0000000e00127210 */ /* 0x0c0fe20007fde0ff */
[----:B------:R2:W-:Y:S01]  /*1e230*/  @P4 STG.E.U8 desc[UR22][R16.64], R15 ;  /* 0x0000000f10004986 */ /* 0x0005e2000c101116 */
[----:B------:R-:W-:Y:S02]  /*1e240*/  ISETP.LT.AND P4, PT, R19, UR15, !P0 ;  /* 0x0000000f13007c0c */ /* 0x000fe4000c781270 */
[----:B------:R-:W-:Y:S01]  /*1e250*/  LEA.HI.X.SX32 R19, R0, R13, 0x1, P6 ;  /* 0x0000000d00137211 */ /* 0x000fe200030f0eff */
[----:B------:R-:W-:Y:S01]  /*1e260*/  IMAD R0, R3, 0x2, R22 ;  /* 0x0000000203007824 */ /* 0x000fe200078e0216 */
[----:B------:R-:W-:-:S02]  /*1e270*/  IADD3 R20, P6, PT, R22, R14, RZ ;  /* 0x0000000e16147210 */ /* 0x000fc40007fde0ff */
[----:B0-----:R-:W-:Y:S02]  /*1e280*/  PRMT R25, R5, 0x7770, RZ ;  /* 0x0000777005197816 */ /* 0x001fe400000000ff */
[----:B-1----:R-:W-:Y:S01]  /*1e290*/  PRMT R27, R4, 0x7773, RZ ;  /* 0x00007773041b7816 */ /* 0x002fe200000000ff */
[----:B------:R-:W-:Y:S01]  /*1e2a0*/  IMAD R4, R3, 0x2, R0 ;  /* 0x0000000203047824 */ /* 0x000fe200078e0200 */
[-C--:B------:R-:W-:Y:S02]  /*1e2b0*/  LEA.HI.X.SX32 R21, R22, R13.reuse, 0x1, P6 ;  /* 0x0000000d16157211 */ /* 0x080fe400030f0eff */
[----:B--2---:R-:W-:Y:S01]  /*1e2c0*/  IADD3 R16, P6, PT, R0, R14, RZ ;  /* 0x0000000e00107210 */ /* 0x004fe20007fde0ff */
[----:B------:R-:W-:Y:S01]  /*1e2d0*/  @P3 STG.E.U8 desc[UR22][R18.64], R27 ;  /* 0x0000001b12003986 */ /* 0x000fe2000c101116 */
[----:B------:R-:W-:Y:S02]  /*1e2e0*/  LOP3.LUT R22, R2, 0x12, RZ, 0xfc, !PT ;  /* 0x0000001202167812 */ /* 0x000fe400078efcff */
[----:B------:R-:W-:Y:S01]  /*1e2f0*/  LEA.HI.X.SX32 R17, R0, R13, 0x1, P6 ;  /* 0x0000000d00117211 */ /* 0x000fe200030f0eff */
[----:B------:R0:W-:Y:S01]  /*1e300*/  @P1 STG.E.U8 desc[UR22][R20.64], R25 ;  /* 0x0000001914001986 */ /* 0x0001e2000c101116 */
[----:B------:R-:W-:Y:S01]  /*1e310*/  PRMT R15, R5, 0x7771, RZ ;  /* 0x00007771050f7816 */ /* 0x000fe200000000ff */
[----:B------:R-:W-:Y:S01]  /*1e320*/  IMAD R0, R3, 0x2, R4 ;  /* 0x0000000203007824 */ /* 0x000fe200078e0204 */
[----:B------:R-:W-:-:S02]  /*1e330*/  ISETP.LT.AND P3, PT, R23, UR15, !P0 ;  /* 0x0000000f17007c0c */ /* 0x000fc4000c761270 */
[----:B------:R-:W-:Y:S01]  /*1e340*/  ISETP.LT.AND P1, PT, R22, UR15, !P0 ;  /* 0x0000000f16007c0c */ /* 0x000fe2000c721270 */
[----:B------:R1:W-:Y:S01]  /*1e350*/  @P2 STG.E.U8 desc[UR22][R16.64], R15 ;  /* 0x0000000f10002986 */ /* 0x0003e2000c101116 */
[----:B------:R-:W-:Y:S02]  /*1e360*/  LOP3.LUT R23, R2, 0x14, RZ, 0xfc, !PT ;  /* 0x0000001402177812 */ /* 0x000fe400078efcff */
[C---:B------:R-:W-:Y:S02]  /*1e370*/  IADD3 R22, P6, PT, R4.reuse, R14, RZ ;  /* 0x0000000e04167210 */ /* 0x040fe40007fde0ff */
[----:B------:R-:W-:Y:S01]  /*1e380*/  ISETP.LT.AND P2, PT, R23, UR15, !P0 ;  /* 0x0000000f17007c0c */ /* 0x000fe2000c741270 */
[----:B0-----:R-:W-:Y:S01]  /*1e390*/  IMAD R20, R3, 0x2, R0 ;  /* 0x0000000203147824 */ /* 0x001fe200078e0200 */
[----:B------:R-:W-:Y:S02]  /*1e3a0*/  LEA.HI.X.SX32 R23, R4, R13, 0x1, P6 ;  /* 0x0000000d04177211 */ /* 0x000fe400030f0eff */
[----:B------:R-:W-:-:S02]  /*1e3b0*/  PRMT R27, R5, 0x7772, RZ ;  /* 0x00007772051b7816 */ /* 0x000fc400000000ff */
[----:B------:R-:W-:Y:S02]  /*1e3c0*/  LOP3.LUT R4, R2, 0x16, RZ, 0xfc, !PT ;  /* 0x0000001602047812 */ /* 0x000fe400078efcff */
[-C--:B------:R-:W-:Y:S01]  /*1e3d0*/  IADD3 R18, P6, PT, R0, R14.reuse, RZ ;  /* 0x0000000e00127210 */ /* 0x080fe20007fde0ff */
[----:B------:R0:W-:Y:S01]  /*1e3e0*/  @P5 STG.E.U8 desc[UR22][R22.64], R27 ;  /* 0x0000001b16005986 */ /* 0x0001e2000c101116 */
[----:B------:R-:W-:Y:S02]  /*1e3f0*/  ISETP.LT.AND P5, PT, R4, UR15, !P0 ;  /* 0x0000000f04007c0c */ /* 0x000fe4000c7a1270 */
[----:B------:R-:W-:Y:S01]  /*1e400*/  LEA.HI.X.SX32 R19, R0, R13, 0x1, P6 ;  /* 0x0000000d00137211 */ /* 0x000fe200030f0eff */
[----:B------:R-:W-:Y:S01]  /*1e410*/  IMAD R0, R3, 0x2, R20 ;  /* 0x0000000203007824 */ /* 0x000fe200078e0214 */
[----:B------:R-:W-:Y:S02]  /*1e420*/  PRMT R25, R5, 0x7773, RZ ;  /* 0x0000777305197816 */ /* 0x000fe400000000ff */
[----:B------:R-:W-:-:S02]  /*1e430*/  IADD3 R4, P6, PT, R20, R14, RZ ;  /* 0x0000000e14047210 */ /* 0x000fc40007fde0ff */
[----:B-1----:R-:W-:Y:S01]  /*1e440*/  LOP3.LUT R16, R2, 0x18, RZ, 0xfc, !PT ;  /* 0x0000001802107812 */ /* 0x002fe200078efcff */
[----:B------:R-:W-:Y:S01]  /*1e450*/  @P4 STG.E.U8 desc[UR22][R18.64], R25 ;  /* 0x0000001912004986 */ /* 0x000fe2000c101116 */
[----:B------:R-:W-:Y:S02]  /*1e460*/  LEA.HI.X.SX32 R5, R20, R13, 0x1, P6 ;  /* 0x0000000d14057211 */ /* 0x000fe400030f0eff */
[----:B------:R-:W-:Y:S02]  /*1e470*/  PRMT R15, R6, 0x7770, RZ ;  /* 0x00007770060f7816 */ /* 0x000fe400000000ff */
[----:B------:R-:W-:Y:S01]  /*1e480*/  ISETP.LT.AND P4, PT, R16, UR15, !P0 ;  /* 0x0000000f10007c0c */ /* 0x000fe2000c781270 */
[----:B------:R-:W-:Y:S01]  /*1e490*/  IMAD R16, R3, 0x2, R0 ;  /* 0x0000000203107824 */ /* 0x000fe200078e0200 */
[----:B------:R-:W-:Y:S01]  /*1e4a0*/  LOP3.LUT R17, R2, 0x1a, RZ, 0xfc, !PT ;  /* 0x0000001a02117812 */ /* 0x000fe200078efcff */
[----:B------:R1:W-:Y:S01]  /*1e4b0*/  @P3 STG.E.U8 desc[UR22][R4.64], R15 ;  /* 0x0000000f04003986 */ /* 0x0003e2000c101116 */
[----:B------:R-:W-:-:S02]  /*1e4c0*/  IADD3 R20, P6, PT, R0, R14, RZ ;  /* 0x0000000e00147210 */ /* 0x000fc40007fde0ff */
[----:B------:R-:W-:Y:S02]  /*1e4d0*/  ISETP.LT.AND P3, PT, R17, UR15, !P0 ;  /* 0x0000000f11007c0c */ /* 0x000fe4000c761270 */
[----:B------:R-:W-:Y:S01]  /*1e4e0*/  LEA.HI.X.SX32 R21, R0, R13, 0x1, P6 ;  /* 0x0000000d00157211 */ /* 0x000fe200030f0eff */
[C---:B------:R-:W-:Y:S01]  /*1e4f0*/  IMAD R0, R3.reuse, 0x2, R16 ;  /* 0x0000000203007824 */ /* 0x040fe200078e0210 */
[----:B------:R-:W-:Y:S02]  /*1e500*/  PRMT R29, R6, 0x7771, RZ ;  /* 0x00007771061d7816 */ /* 0x000fe400000000ff */
[----:B------:R-:W-:Y:S01]  /*1e510*/  LOP3.LUT R17, R2, 0x1c, RZ, 0xfc, !PT ;  /* 0x0000001c02117812 */ /* 0x000fe200078efcff */
[----:B------:R-:W-:Y:S01]  /*1e520*/  IMAD R26, R3, 0x2, R0 ;  /* 0x00000002031a7824 */ /* 0x000fe200078e0200 */
[----:B0-----:R-:W-:Y:S01]  /*1e530*/  IADD3 R22, P6, PT, R16, R14, RZ ;  /* 0x0000000e10167210 */ /* 0x001fe20007fde0ff */
[----:B------:R0:W-:Y:S01]  /*1e540*/  @P1 STG.E.U8 desc[UR22][R20.64], R29 ;  /* 0x0000001d14001986 */ /* 0x0001e2000c101116 */
[----:B------:R-:W-:-:S02]  /*1e550*/  PRMT R27, R6, 0x7772, RZ ;  /* 0x00007772061b7816 */ /* 0x000fc400000000ff */
[-C--:B------:R-:W-:Y:S02]  /*1e560*/  LEA.HI.X.SX32 R23, R16, R13.reuse, 0x1, P6 ;  /* 0x0000000d10177211 */ /* 0x080fe400030f0eff */
[----:B------:R-:W-:Y:S02]  /*1e570*/  ISETP.LT.AND P1, PT, R17, UR15, !P0 ;  /* 0x0000000f11007c0c */ /* 0x000fe4000c721270 */
[----:B------:R-:W2:Y:S01]  /*1e580*/  LDS.128 R16, [R12] ;  /* 0x000000000c107984 */ /* 0x000ea20000000c00 */
[----:B-1----:R-:W-:Y:S02]  /*1e590*/  IADD3 R4, P6, PT, R0, R14, RZ ;  /* 0x0000000e00047210 */ /* 0x002fe40007fde0ff */
[----:B------:R-:W-:Y:S01]  /*1e5a0*/  LOP3.LUT R24, R2, 0x1e, RZ, 0xfc, !PT ;  /* 0x0000001e02187812 */ /* 0x000fe200078efcff */
[----:B------:R1:W-:Y:S01]  /*1e5b0*/  @P2 STG.E.U8 desc[UR22][R22.64], R27 ;  /* 0x0000001b16002986 */ /* 0x0003e2000c101116 */
[----:B------:R-:W-:Y:S01]  /*1e5c0*/  LEA.HI.X.SX32 R5, R0, R13, 0x1, P6 ;  /* 0x0000000d00057211 */ /* 0x000fe200030f0eff */
[----:B------:R-:W-:Y:S01]  /*1e5d0*/  IMAD R0, R3, 0x2, R26 ;  /* 0x0000000203007824 */ /* 0x000fe200078e021a */
[----:B------:R-:W-:-:S02]  /*1e5e0*/  ISETP.LT.AND P2, PT, R24, UR15, !P0 ;  /* 0x0000000f18007c0c */ /* 0x000fc4000c741270 */
[-C--:B------:R-:W-:Y:S02]  /*1e5f0*/  IADD3 R24, P6, PT, R26, R14.reuse, RZ ;  /* 0x0000000e1a187210 */ /* 0x080fe40007fde0ff */
[----:B------:R-:W-:Y:S02]  /*1e600*/  PRMT R15, R6, 0x7773, RZ ;  /* 0x00007773060f7816 */ /* 0x000fe400000000ff */
[-C--:B------:R-:W-:Y:S02]  /*1e610*/  LEA.HI.X.SX32 R25, R26, R13.reuse, 0x1, P6 ;  /* 0x0000000d1a197211 */ /* 0x080fe400030f0eff */
[----:B0-----:R-:W-:Y:S01]  /*1e620*/  IADD3 R20, P6, PT, R0, R14, RZ ;  /* 0x0000000e00147210 */ /* 0x001fe20007fde0ff */
[----:B------:R0:W-:Y:S01]  /*1e630*/  @P5 STG.E.U8 desc[UR22][R4.64], R15 ;  /* 0x0000000f04005986 */ /* 0x0001e2000c101116 */
[----:B------:R-:W-:Y:S02]  /*1e640*/  LOP3.LUT R6, R2, 0x20, RZ, 0xfc, !PT ;  /* 0x0000002002067812 */ /* 0x000fe400078efcff */
[----:B------:R-:W-:Y:S01]  /*1e650*/  LEA.HI.X.SX32 R21, R0, R13, 0x1, P6 ;  /* 0x0000000d00157211 */ /* 0x000fe200030f0eff */
[----:B------:R-:W-:Y:S01]  /*1e660*/  IMAD R0, R3, 0x2, R0 ;  /* 0x0000000203007824 */ /* 0x000fe200078e0200 */
[----:B-1----:R-:W-:-:S02]  /*1e670*/  PRMT R27, R7, 0x7770, RZ ;  /* 0x00007770071b7816 */ /* 0x002fc400000000ff */
[----:B------:R-:W-:Y:S01]  /*1e680*/  PRMT R23, R7, 0x7771, RZ ;  /* 0x0000777107177816 */ /* 0x000fe200000000ff */
[----:B------:R-:W-:Y:S01]  /*1e690*/  IMAD R22, R3, 0x2, R0 ;  /* 0x0000000203167824 */ /* 0x000fe200078e0200 */
[----:B------:R-:W-:Y:S01]  /*1e6a0*/  ISETP.LT.AND P5, PT, R6, UR15, !P0 ;  /* 0x0000000f06007c0c */ /* 0x000fe2000c7a1270 */
[----:B------:R1:W-:Y:S01]  /*1e6b0*/  @P4 STG.E.U8 desc[UR22][R24.64], R27 ;  /* 0x0000001b18004986 */ /* 0x0003e2000c101116 */
[C---:B------:R-:W-:Y:S02]  /*1e6c0*/  LOP3.LUT R6, R2.reuse, 0x22, RZ, 0xfc, !PT ;  /* 0x0000002202067812 */ /* 0x040fe400078efcff */
[----:B0-----:R-:W-:Y:S01]  /*1e6d0*/  LOP3.LUT R5, R2, 0x24, RZ, 0xfc, !PT ;  /* 0x0000002402057812 */ /* 0x001fe200078efcff */
[----:B------:R0:W-:Y:S01]  /*1e6e0*/  @P3 STG.E.U8 desc[UR22][R20.64], R23 ;  /* 0x0000001714003986 */ /* 0x0001e2000c101116 */
[----:B------:R-:W-:Y:S02]  /*1e6f0*/  IADD3 R4, P6, PT, R0, R14, RZ ;  /* 0x0000000e00047210 */ /* 0x000fe40007fde0ff */
[----:B------:R-:W-:-:S02]  /*1e700*/  ISETP.LT.AND P3, PT, R5, UR15, !P0 ;  /* 0x0000000f05007c0c */ /* 0x000fc4000c761270 */
[----:B------:R-:W-:Y:S02]  /*1e710*/  ISETP.LT.AND P4, PT, R6, UR15, !P0 ;  /* 0x0000000f06007c0c */ /* 0x000fe4000c781270 */
[----:B------:R-:W-:Y:S01]  /*1e720*/  LEA.HI.X.SX32 R5, R0, R13, 0x1, P6 ;  /* 0x0000000d00057211 */ /* 0x000fe200030f0eff */
[----:B------:R-:W-:Y:S01]  /*1e730*/  IMAD R0, R3, 0x2, R22 ;  /* 0x0000000203007824 */ /* 0x000fe200078e0216 */
[C---:B-1----:R-:W-:Y:S02]  /*1e740*/  PRMT R25, R7.reuse, 0x7772, RZ ;  /* 0x0000777207197816 */ /* 0x042fe400000000ff */
[----:B------:R-:W-:Y:S02]  /*1e750*/  IADD3 R6, P6, PT, R22, R14, RZ ;  /* 0x0000000e16067210 */ /* 0x000fe40007fde0ff */
[----:B------:R-:W-:Y:S01]  /*1e760*/  LOP3.LUT R24, R2, 0x26, RZ, 0xfc, !PT ;  /* 0x0000002602187812 */ /* 0x000fe200078efcff */
[----:B------:R1:W-:Y:S01]  /*1e770*/  @P1 STG.E.U8 desc[UR22][R4.64], R25 ;  /* 0x0000001904001986 */ /* 0x0003e2000c101116 */
[----:B------:R-:W-:-:S02]  /*1e780*/  PRMT R15, R7, 0x7773, RZ ;  /* 0x00007773070f7816 */ /* 0x000fc400000000ff */
[-C--:B------:R-:W-:Y:S02]  /*1e790*/  LEA.HI.X.SX32 R7, R22, R13.reuse, 0x1, P6 ;  /* 0x0000000d16077211 */ /* 0x080fe400030f0eff */
[----:B------:R-:W-:Y:S01]  /*1e7a0*/  ISETP.LT.AND P1, PT, R24, UR15, !P0 ;  /* 0x0000000f18007c0c */ /* 0x000fe2000c721270 */
[----:B------:R-:W-:Y:S01]  /*1e7b0*/  IMAD R24, R3, 0x2, R0 ;  /* 0x0000000203187824 */ /* 0x000fe200078e0200 */
[----:B0-----:R-:W-:Y:S01]  /*1e7c0*/  IADD3 R20, P6, PT, R0, R14, RZ ;  /* 0x0000000e00147210 */ /* 0x001fe20007fde0ff */
[----:B------:R0:W-:Y:S01]  /*1e7d0*/  @P2 STG.E.U8 desc[UR22][R6.64], R15 ;  /* 0x0000000f06002986 */ /* 0x0001e2000c101116 */
[----:B------:R-:W-:Y:S02]  /*1e7e0*/  LOP3.LUT R22, R2, 0x28, RZ, 0xfc, !PT ;  /* 0x0000002802167812 */ /* 0x000fe400078efcff */
[----:B------:R-:W-:Y:S02]  /*1e7f0*/  LEA.HI.X.SX32 R21, R0, R13, 0x1, P6 ;  /* 0x0000000d00157211 */ /* 0x000fe400030f0eff */
[----:B------:R-:W-:-:S02]  /*1e800*/  ISETP.LT.AND P2, PT, R22, UR15, !P0 ;  /* 0x0000000f16007c0c */ /* 0x000fc4000c741270 */
[-C--:B------:R-:W-:Y:S02]  /*1e810*/  IADD3 R22, P6, PT, R24, R14.reuse, RZ ;  /* 0x0000000e18167210 */ /* 0x080fe40007fde0ff */
[----:B--2---:R-:W-:Y:S02]  /*1e820*/  PRMT R27, R16, 0x7770, RZ ;  /* 0x00007770101b7816 */ /* 0x004fe400000000ff */
[----:B------:R-:W-:Y:S01]  /*1e830*/  LEA.HI.X.SX32 R23, R24, R13, 0x1, P6 ;  /* 0x0000000d18177211 */ /* 0x000fe200030f0eff */
[C---:B------:R-:W-:Y:S01]  /*1e840*/  IMAD R24, R3.reuse, 0x2, R24 ;  /* 0x0000000203187824 */ /* 0x040fe200078e0218 */
[----:B------:R-:W-:Y:S01]  /*1e850*/  LOP3.LUT R0, R2, 0x2a, RZ, 0xfc, !PT ;  /* 0x0000002a02007812 */ /* 0x000fe200078efcff */
[----:B------:R2:W-:Y:S01]  /*1e860*/  @P5 STG.E.U8 desc[UR22][R20.64], R27 ;  /* 0x0000001b14005986 */ /* 0x0005e2000c101116 */
[----:B-1----:R-:W-:Y:S02]  /*1e870*/  PRMT R25, R16, 0x7771, RZ ;  /* 0x0000777110197816 */ /* 0x002fe400000000ff */
[----:B------:R-:W-:Y:S01]  /*1e880*/  ISETP.LT.AND P5, PT, R0, UR15, !P0 ;  /* 0x0000000f00007c0c */ /* 0x000fe2000c7a1270 */
[----:B------:R-:W-:Y:S01]  /*1e890*/  IMAD R0, R3, 0x2, R24 ;  /* 0x0000000203007824 */ /* 0x000fe200078e0218 */
[----:B------:R-:W-:Y:S01]  /*1e8a0*/  LOP3.LUT R5, R2, 0x2c, RZ, 0xfc, !PT ;  /* 0x0000002c02057812 */ /* 0x000fe200078efcff */
[----:B------:R1:W-:Y:S01]  /*1e8b0*/  @P4 STG.E.U8 desc[UR22][R22.64], R25 ;  /* 0x0000001916004986 */ /* 0x0003e2000c101116 */
[----:B------:R-:W-:-:S02]  /*1e8c0*/  IADD3 R4, P6, PT, R24, R14, RZ ;  /* 0x0000000e18047210 */ /* 0x000fc40007fde0ff */
[----:B------:R-:W-:Y:S02]  /*1e8d0*/  ISETP.LT.AND P4, PT, R5, UR15, !P0 ;  /* 0x0000000f05007c0c */ /* 0x000fe4000c781270 */
[-C--:B------:R-:W-:Y:S02]  /*1e8e0*/  LEA.HI.X.SX32 R5, R24, R13.reuse, 0x1, P6 ;  /* 0x0000000d18057211 */ /* 0x080fe400030f0eff */
[-C--:B0-----:R-:W-:Y:S02]  /*1e8f0*/  IADD3 R6, P6, PT, R0, R14.reuse, RZ ;  /* 0x0000000e00067210 */ /* 0x081fe40007fde0ff */
[C---:B------:R-:W-:Y:S02]  /*1e900*/  PRMT R15, R16.reuse, 0x7772, RZ ;  /* 0x00007772100f7816 */ /* 0x040fe400000000ff */
[----:B--2---:R-:W-:Y:S01]  /*1e910*/  PRMT R27, R16, 0x7773, RZ ;  /* 0x00007773101b7816 */ /* 0x004fe200000000ff */
[C---:B------:R-:W-:Y:S01]  /*1e920*/  IMAD R16, R3.reuse, 0x2, R0 ;  /* 0x0000000203107824 */ /* 0x040fe200078e0200 */
[----:B------:R-:W-:Y:S01]  /*1e930*/  LEA.HI.X.SX32 R7, R0, R13, 0x1, P6 ;  /* 0x0000000d00077211 */ /* 0x000fe200030f0eff */
[----:B------:R0:W-:Y:S01]  /*1e940*/  @P3 STG.E.U8 desc[UR22][R4.64], R15 ;  /* 0x0000000f04003986 */ /* 0x0001e2000c101116 */
[----:B-1----:R-:W-:Y:S01]  /*1e950*/  LOP3.LUT R22, R2, 0x30, RZ, 0xfc, !PT ;  /* 0x0000003002167812 */ /* 0x002fe200078efcff */
[----:B------:R-:W-:Y:S01]  /*1e960*/  IMAD R0, R3, 0x2, R16 ;  /* 0x0000000203007824 */ /* 0x000fe200078e0210 */
[----:B------:R-:W-:Y:S01]  /*1e970*/  IADD3 R20, P6, PT, R16, R14, RZ ;  /* 0x0000000e10147210 */ /* 0x000fe20007fde0ff */
[----:B------:R1:W-:Y:S01]  /*1e980*/  @P1 STG.E.U8 desc[UR22][R6.64], R27 ;  /* 0x0000001b06001986 */ /* 0x0003e2000c101116 */
[----:B------:R-:W-:-:S02]  /*1e990*/  ISETP.LT.AND P1, PT, R22, UR15, !P0 ;  /* 0x0000000f16007c0c */ /* 0x000fc4000c721270 */
[-C--:B------:R-:W-:Y:S02]  /*1e9a0*/  LEA.HI.X.SX32 R21, R16, R13.reuse, 0x1, P6 ;  /* 0x0000000d10157211 */ /* 0x080fe400030f0eff */
[C---:B------:R-:W-:Y:S02]  /*1e9b0*/  IADD3 R22, P6, PT, R0.reuse, R14, RZ ;  /* 0x0000000e00167210 */ /* 0x040fe40007fde0ff */
[----:B------:R-:W-:Y:S02]  /*1e9c0*/  PRMT R25, R17, 0x7770, RZ ;  /* 0x0000777011197816 */ /* 0x000fe400000000ff */
[----:B------:R-:W-:Y:S01]  /*1e9d0*/  LEA.HI.X.SX32 R23, R0, R13, 0x1, P6 ;  /* 0x0000000d00177211 */ /* 0x000fe200030f0eff */
[----:B------:R-:W-:Y:S01]  /*1e9e0*/  IMAD R0, R3, 0x2, R0 ;  /* 0x0000000203007824 */ /* 0x000fe200078e0200 */
[C---:B------:R-:W-:Y:S01]  /*1e9f0*/  LOP3.LUT R16, R2.reuse, 0x32, RZ, 0xfc, !PT ;  /* 0x0000003202107812 */ /* 0x040fe200078efcff */
[----:B------:R-:W-:Y:S01]  /*1ea00*/  @P2 STG.E.U8 desc[UR22][R20.64], R25 ;  /* 0x0000001914002986 */ /* 0x000fe2000c101116 */
[----:B------:R-:W-:-:S02]  /*1ea10*/  LOP3.LUT R26, R2, 0x2e, RZ, 0xfc, !PT ;  /* 0x0000002e021a7812 */ /* 0x000fc400078efcff */
[----:B0-----:R-:W-:Y:S02]  /*1ea20*/  PRMT R15, R17, 0x7771, RZ ;  /* 0x00007771110f7816 */ /* 0x001fe400000000ff */
[----:B------:R-:W-:Y:S01]  /*1ea30*/  ISETP.LT.AND P2, PT, R16, UR15, !P0 ;  /* 0x0000000f10007c0c */ /* 0x000fe2000c741270 */
[----:B------:R-:W-:Y:S01]  /*1ea40*/  IMAD R16, R3, 0x2, R0 ;  /* 0x0000000203107824 */ /* 0x000fe200078e0200 */
[----:B------:R-:W-:Y:S01]  /*1ea50*/  LOP3.LUT R5, R2, 0x34, RZ, 0xfc, !PT ;  /* 0x0000003402057812 */ /* 0x000fe200078efcff */
[----:B------:R0:W-:Y:S01]  /*1ea60*/  @P5 STG.E.U8 desc[UR22][R22.64], R15 ;  /* 0x0000000f16005986 */ /* 0x0001e2000c101116 */
[----:B------:R-:W-:Y:S02]  /*1ea70*/  IADD3 R4, P6, PT, R0, R14, RZ ;  /* 0x0000000e00047210 */ /* 0x000fe40007fde0ff */
[----:B------:R-:W-:Y:S02]  /*1ea80*/  ISETP.LT.AND P3, PT, R26, UR15, !P0 ;  /* 0x0000000f1a007c0c */ /* 0x000fe4000c761270 */
[----:B------:R-:W-:-:S02]  /*1ea90*/  ISETP.LT.AND P5, PT, R5, UR15, !P0 ;  /* 0x0000000f05007c0c */ /* 0x000fc4000c7a1270 */
[-C--:B------:R-:W-:Y:S01]  /*1eaa0*/  LEA.HI.X.SX32 R5, R0, R13.reuse, 0x1, P6 ;  /* 0x0000000d00057211 */ /* 0x080fe200030f0eff */
[----:B------:R-:W-:Y:S01]  /*1eab0*/  IMAD R0, R3, 0x2, R16 ;  /* 0x0000000203007824 */ /* 0x000fe200078e0210 */
[CC--:B-1----:R-:W-:Y:S02]  /*1eac0*/  IADD3 R6, P6, PT, R16.reuse, R14.reuse, RZ ;  /* 0x0000000e10067210 */ /* 0x0c2fe40007fde0ff */
[----:B------:R-:W-:Y:S01]  /*1ead0*/  PRMT R27, R17, 0x7772, RZ ;  /* 0x00007772111b7816 */ /* 0x000fe200000000ff */
[----:B0-----:R-:W-:Y:S01]  /*1eae0*/  IMAD R22, R3, 0x2, R0 ;  /* 0x0000000203167824 */ /* 0x001fe200078e0200 */
[----:B------:R-:W-:Y:S02]  /*1eaf0*/  PRMT R25, R17, 0x7773, RZ ;  /* 0x0000777311197816 */ /* 0x000fe400000000ff */
[----:B------:R-:W-:Y:S01]  /*1eb00*/  LEA.HI.X.SX32 R7, R16, R13, 0x1, P6 ;  /* 0x0000000d10077211 */ /* 0x000fe200030f0eff */
[----:B------:R0:W-:Y:S01]  /*1eb10*/  @P4 STG.E.U8 desc[UR22][R4.64], R27 ;  /* 0x0000001b04004986 */ /* 0x0001e2000c101116 */
[----:B------:R-:W-:-:S02]  /*1eb20*/  IADD3 R16, P6, PT, R0, R14, RZ ;  /* 0x0000000e00107210 */ /* 0x000fc40007fde0ff */
[----:B------:R-:W-:Y:S01]  /*1eb30*/  LOP3.LUT R20, R2, 0x38, RZ, 0xfc, !PT ;  /* 0x0000003802147812 */ /* 0x000fe200078efcff */
[----:B------:R1:W-:Y:S01]  /*1eb40*/  @P3 STG.E.U8 desc[UR22][R6.64], R25 ;  /* 0x0000001906003986 */ /* 0x0003e2000c101116 */
[-C--:B------:R-:W-:Y:S02]  /*1eb50*/  LEA.HI.X.SX32 R17, R0, R13.reuse, 0x1, P6 ;  /* 0x0000000d00117211 */ /* 0x080fe400030f0eff */
[----:B------:R-:W-:Y:S02]  /*1eb60*/  ISETP.LT.AND P3, PT, R20, UR15, !P0 ;  /* 0x0000000f14007c0c */ /* 0x000fe4000c761270 */
[----:B------:R-:W-:Y:S02]  /*1eb70*/  IADD3 R20, P6, PT, R22, R14, RZ ;  /* 0x0000000e16147210 */ /* 0x000fe40007fde0ff */
[----:B------:R-:W-:Y:S02]  /*1eb80*/  PRMT R15, R18, 0x7770, RZ ;  /* 0x00007770120f7816 */ /* 0x000fe400000000ff */
[----:B------:R-:W-:Y:S01]  /*1eb90*/  LEA.HI.X.SX32 R21, R22, R13, 0x1, P6 ;  /* 0x0000000d16157211 */ /* 0x000fe200030f0eff */
[----:B------:R-:W-:Y:S01]  /*1eba0*/  IMAD R22, R3, 0x2, R22 ;  /* 0x0000000203167824 */ /* 0x000fe200078e0216 */
[C---:B------:R-:W-:Y:S01]  /*1ebb0*/  LOP3.LUT R0, R2.reuse, 0x3a, RZ, 0xfc, !PT ;  /* 0x0000003a02007812 */ /* 0x040fe200078efcff */
[----:B------:R2:W-:Y:S01]  /*1ebc0*/  @P1 STG.E.U8 desc[UR22][R16.64], R15 ;  /* 0x0000000f10001986 */ /* 0x0005e2000c101116 */
[----:B------:R-:W-:-:S02]  /*1ebd0*/  LOP3.LUT R24, R2, 0x36, RZ, 0xfc, !PT ;  /* 0x0000003602187812 */ /* 0x000fc400078efcff */
[----:B------:R-:W-:Y:S02]  /*1ebe0*/  PRMT R23, R18, 0x7771, RZ ;  /* 0x0000777112177816 */ /* 0x000fe400000000ff */
[----:B------:R-:W-:Y:S01]  /*1ebf0*/  ISETP.LT.AND P1, PT, R0, UR15, !P0 ;  /* 0x0000000f00007c0c */ /* 0x000fe2000c721270 */
[----:B------:R-:W-:Y:S01]  /*1ec00*/  IMAD R0, R3, 0x2, R22 ;  /* 0x0000000203007824 */ /* 0x000fe200078e0216 */
[----:B0-----:R-:W-:Y:S01]  /*1ec10*/  LOP3.LUT R5, R2, 0x3c, RZ, 0xfc, !PT ;  /* 0x0000003c02057812 */ /* 0x001fe200078efcff */
[----:B------:R0:W-:Y:S01]  /*1ec20*/  @P2 STG.E.U8 desc[UR22][R20.64], R23 ;  /* 0x0000001714002986 */ /* 0x0001e2000c101116 */
[----:B------:R-:W-:Y:S02]  /*1ec30*/  IADD3 R4, P6, PT, R22, R14, RZ ;  /* 0x0000000e16047210 */ /* 0x000fe40007fde0ff */
[----:B------:R-:W-:Y:S02]  /*1ec40*/  ISETP.LT.AND P4, PT, R24, UR15, !P0 ;  /* 0x0000000f18007c0c */ /* 0x000fe4000c781270 */
[----:B------:R-:W-:-:S02]  /*1ec50*/  ISETP.LT.AND P2, PT, R5, UR15, !P0 ;  /* 0x0000000f05007c0c */ /* 0x000fc4000c741270 */
[-C--:B------:R-:W-:Y:S02]  /*1ec60*/  LEA.HI.X.SX32 R5, R22, R13.reuse, 0x1, P6 ;  /* 0x0000000d16057211 */ /* 0x080fe400030f0eff */
[-C--:B-1----:R-:W-:Y:S02]  /*1ec70*/  IADD3 R6, P6, PT, R0, R14.reuse, RZ ;  /* 0x0000000e00067210 */ /* 0x082fe40007fde0ff */
[C---:B------:R-:W-:Y:S02]  /*1ec80*/  PRMT R25, R18.reuse, 0x7772, RZ ;  /* 0x0000777212197816 */ /* 0x040fe400000000ff */
[----:B--2---:R-:W-:Y:S01]  /*1ec90*/  PRMT R15, R18, 0x7773, RZ ;  /* 0x00007773120f7816 */ /* 0x004fe200000000ff */
[C---:B------:R-:W-:Y:S01]  /*1eca0*/  IMAD R18, R3.reuse, 0x2, R0 ;  /* 0x0000000203127824 */ /* 0x040fe200078e0200 */
[----:B------:R-:W-:Y:S01]  /*1ecb0*/  LEA.HI.X.SX32 R7, R0, R13, 0x1, P6 ;  /* 0x0000000d00077211 */ /* 0x000fe200030f0eff */
[----:B------:R1:W-:Y:S01]  /*1ecc0*/  @P5 STG.E.U8 desc[UR22][R4.64], R25 ;  /* 0x0000001904005986 */ /* 0x0003e2000c101116 */
[----:B0-----:R-:W-:Y:S01]  /*1ecd0*/  LOP3.LUT R20, R2, 0x40, RZ, 0xfc, !PT ;  /* 0x0000004002147812 */ /* 0x001fe200078efcff */
[----:B------:R-:W-:Y:S01]  /*1ece0*/  IMAD R0, R3, 0x2, R18 ;  /* 0x0000000203007824 */ /* 0x000fe200078e0212 */
[----:B------:R-:W-:Y:S01]  /*1ecf0*/  IADD3 R16, P6, PT, R18, R14, RZ ;  /* 0x0000000e12107210 */ /* 0x000fe20007fde0ff */
[----:B------:R-:W-:Y:S01]  /*1ed00*/  @P4 STG.E.U8 desc[UR22][R6.64], R15 ;  /* 0x0000000f06004986 */ /* 0x000fe2000c101116 */
[----:B------:R-:W-:-:S02]  /*1ed10*/  ISETP.LT.AND P4, PT, R20, UR15, !P0 ;  /* 0x0000000f14007c0c */ /* 0x000fc4000c781270 */
[-C--:B------:R-:W-:Y:S02]  /*1ed20*/  LEA.HI.X.SX32 R17, R18, R13.reuse, 0x1, P6 ;  /* 0x0000000d12117211 */ /* 0x080fe400030f0eff */
[C---:B------:R-:W-:Y:S02]  /*1ed30*/  IADD3 R20, P6, PT, R0.reuse, R14, RZ ;  /* 0x0000000e00147210 */ /* 0x040fe40007fde0ff */
[----:B------:R-:W-:Y:S02]  /*1ed40*/  PRMT R23, R19, 0x7770, RZ ;  /* 0x0000777013177816 */ /* 0x000fe400000000ff */
[----:B------:R-:W-:Y:S01]  /*1ed50*/  LEA.HI.X.SX32 R21, R0, R13, 0x1, P6 ;  /* 0x0000000d00157211 */ /* 0x000fe200030f0eff */
[----:B------:R-:W-:Y:S01]  /*1ed60*/  IMAD R0, R3, 0x2, R0 ;  /* 0x0000000203007824 */ /* 0x000fe200078e0200 */
[----:B------:R-:W-:Y:S01]  /*1ed70*/  LOP3.LUT R18, R2, 0x42, RZ, 0xfc, !PT ;  /* 0x0000004202127812 */ /* 0x000fe200078efcff */
[----:B------:R0:W-:Y:S01]  /*1ed80*/  @P3 STG.E.U8 desc[UR22][R16.64], R23 ;  /* 0x0000001710003986 */ /* 0x0001e2000c101116 */
[----:B-1----:R-:W-:-:S02]  /*1ed90*/  PRMT R25, R19, 0x7771, RZ ;  /* 0x0000777113197816 */ /* 0x002fc400000000ff */
[----:B------:R-:W-:Y:S02]  /*1eda0*/  LOP3.LUT R5, R2, 0x44, RZ, 0xfc, !PT ;  /* 0x0000004402057812 */ /* 0x000fe400078efcff */
[----:B------:R-:W-:Y:S01]  /*1edb0*/  ISETP.LT.AND P3, PT, R18, UR15, !P0 ;  /* 0x0000000f12007c0c */ /* 0x000fe2000c761270 */
[----:B------:R-:W-:Y:S01]  /*1edc0*/  IMAD R18, R3, 0x2, R0 ;  /* 0x0000000203127824 */ /* 0x000fe200078e0200 */
[----:B------:R-:W-:Y:S01]  /*1edd0*/  IADD3 R4, P6, PT, R0, R14, RZ ;  /* 0x0000000e00047210 */ /* 0x000fe20007fde0ff */
[----:B------:R-:W-:Y:S01]  /*1ede0*/  @P1 STG.E.U8 desc[UR22][R20.64], R25 ;  /* 0x0000001914001986 */ /* 0x000fe2000c101116 */
[----:B------:R-:W-:Y:S02]  /*1edf0*/  LOP3.LUT R24, R2, 0x3e, RZ, 0xfc, !PT ;  /* 0x0000003e02187812 */ /* 0x000fe400078efcff */
[----:B------:R-:W-:Y:S02]  /*1ee00*/  ISETP.LT.AND P1, PT, R5, UR15, !P0 ;  /* 0x0000000f05007c0c */ /* 0x000fe4000c721270 */
[----:B------:R-:W-:Y:S01]  /*1ee10*/  LEA.HI.X.SX32 R5, R0, R13, 0x1, P6 ;  /* 0x0000000d00057211 */ /* 0x000fe200030f0eff */
[----:B------:R-:W-:Y:S01]  /*1ee20*/  IMAD R0, R3, 0x2, R18 ;  /* 0x0000000203007824 */ /* 0x000fe200078e0212 */
[----:B0-----:R-:W-:-:S02]  /*1ee30*/  PRMT R23, R19, 0x7772, RZ ;  /* 0x0000777213177816 */ /* 0x001fc400000000ff */
[----:B------:R-:W-:Y:S02]  /*1ee40*/  ISETP.LT.AND P5, PT, R24, UR15, !P0 ;  /* 0x0000000f18007c0c */ /* 0x000fe4000c7a1270 */
[-C--:B------:R-:W-:Y:S01]  /*1ee50*/  IADD3 R6, P6, PT, R18, R14.reuse, RZ ;  /* 0x0000000e12067210 */ /* 0x080fe20007fde0ff */
[----:B------:R0:W-:Y:S01]  /*1ee60*/  @P2 STG.E.U8 desc[UR22][R4.64], R23 ;  /* 0x0000001704002986 */ /* 0x0001e2000c101116 */
[----:B------:R-:W-:Y:S02]  /*1ee70*/  LOP3.LUT R16, R2, 0x46, RZ, 0xfc, !PT ;  /* 0x0000004602107812 */ /* 0x000fe400078efcff */
[----:B------:R-:W-:Y:S02]  /*1ee80*/  LEA.HI.X.SX32 R7, R18, R13, 0x1, P6 ;  /* 0x0000000d12077211 */ /* 0x000fe400030f0eff */
[----:B------:R-:W-:Y:S02]  /*1ee90*/  ISETP.LT.AND P2, PT, R16, UR15, !P0 ;  /* 0x0000000f10007c0c */ /* 0x000fe4000c741270 */
[----:B------:R-:W-:-:S02]  /*1eea0*/  IADD3 R16, P6, PT, R0, R14, RZ ;  /* 0x0000000e00107210 */ /* 0x000fc40007fde0ff */
[----:B------:R-:W-:Y:S02]  /*1eeb0*/  PRMT R15, R19, 0x7773, RZ ;  /* 0x00007773130f7816 */ /* 0x000fe400000000ff */
[----:B------:R-:W-:Y:S01]  /*1eec0*/  LEA.HI.X.SX32 R17, R0, R13, 0x1, P6 ;  /* 0x0000000d00117211 */ /* 0x000fe200030f0eff */
[C---:B------:R-:W-:Y:S01]  /*1eed0*/  IMAD R0, R3.reuse, 0x2, R0 ;  /* 0x0000000203007824 */ /* 0x040fe200078e0200 */
[----:B------:R-:W-:Y:S01]  /*1eee0*/  LOP3.LUT R18, R2, 0x48, RZ, 0xfc, !PT ;  /* 0x0000004802127812 */ /* 0x000fe200078efcff */
[----:B------:R1:W-:Y:S01]  /*1eef0*/  @P5 STG.E.U8 desc[UR22][R6.64], R15 ;  /* 0x0000000f06005986 */ /* 0x0003e2000c101116 */
[----:B------:R-:W-:Y:S02]  /*1ef00*/  PRMT R19, R8, 0x7770, RZ ;  /* 0x0000777008137816 */ /* 0x000fe400000000ff */
[----:B------:R-:W-:Y:S01]  /*1ef10*/  ISETP.LT.AND P5, PT, R18, UR15, !P0 ;  /* 0x0000000f12007c0c */ /* 0x000fe2000c7a1270 */
[----:B------:R-:W-:Y:S01]  /*1ef20*/  IMAD R18, R3, 0x2, R0 ;  /* 0x0000000203127824 */ /* 0x000fe200078e0200 */
[----:B0-----:R-:W-:Y:S01]  /*1ef30*/  IADD3 R4, P6, PT, R0, R14, RZ ;  /* 0x0000000e00047210 */ /* 0x001fe20007fde0ff */
[----:B------:R0:W-:Y:S01]  /*1ef40*/  @P4 STG.E.U8 desc[UR22][R16.64], R19 ;  /* 0x0000001310004986 */ /* 0x0001e2000c101116 */
[----:B------:R-:W-:-:S02]  /*1ef50*/  LOP3.LUT R20, R2, 0x4a, RZ, 0xfc, !PT ;  /* 0x0000004a02147812 */ /* 0x000fc400078efcff */
[----:B------:R-:W-:Y:S01]  /*1ef60*/  LEA.HI.X.SX32 R5, R0, R13, 0x1, P6 ;  /* 0x0000000d00057211 */ /* 0x000fe200030f0eff */
[----:B------:R-:W-:Y:S01]  /*1ef70*/  IMAD R0, R3, 0x2, R18 ;  /* 0x0000000203007824 */ /* 0x000fe200078e0212 */
[----:B------:R-:W-:Y:S02]  /*1ef80*/  ISETP.LT.AND P4, PT, R20, UR15, !P0 ;  /* 0x0000000f14007c0c */ /* 0x000fe4000c781270 */
[----:B-1----:R-:W-:Y:S02]  /*1ef90*/  PRMT R15, R8, 0x7771, RZ ;  /* 0x00007771080f7816 */ /* 0x002fe400000000ff */
        /* <DEDUP_REMOVED lines=13> */
[----:B------:R-:W-:Y:S02]  /*1f070*/  PRMT R21, R8, 0x7773, RZ ;  /* 0x0000777308157816 */ /* 0x000fe400000000ff */
[----:B------:R-:W-:Y:S01]  /*1f080*/  LEA.HI.X.SX32 R19, R20, R13, 0x1, P6 ;  /* 0x0000000d14137211 */ /* 0x000fe200030f0eff */
[----:B------:R-:W-:Y:S01]  /*1f090*/  IMAD R20, R3, 0x2, R20 ;  /* 0x0000000203147824 */ /* 0x000fe200078e0214 */
[----:B------:R-:W-:Y:S01]  /*1f0a0*/  LOP3.LUT R0, R2, 0x50, RZ, 0xfc, !PT ;  /* 0x0000005002007812 */ /* 0x000fe200078efcff */
[----:B------:R2:W-:Y:S01]  /*1f0b0*/  @P2 STG.E.U8 desc[UR22][R16.64], R21 ;  /* 0x0000001510002986 */ /* 0x0005e2000c101116 */
[----:B-1----:R-:W-:Y:S02]  /*1f0c0*/  PRMT R15, R9, 0x7770, RZ ;  /* 0x00007770090f7816 */ /* 0x002fe400000000ff */
[----:B------:R-:W-:Y:S01]  /*1f0d0*/  ISETP.LT.AND P2, PT, R0, UR15, !P0 ;  /* 0x0000000f00007c0c */ /* 0x000fe2000c741270 */
[C---:B------:R-:W-:Y:S01]  /*1f0e0*/  IMAD R0, R3.reuse, 0x2, R20 ;  /* 0x0000000203007824 */ /* 0x040fe200078e0214 */
[----:B------:R-:W-:Y:S01]  /*1f0f0*/  LOP3.LUT R5, R2, 0x52, RZ, 0xfc, !PT ;  /* 0x0000005202057812 */ /* 0x000fe200078efcff */
[----:B------:R1:W-:Y:S01]  /*1f100*/  @P5 STG.E.U8 desc[UR22][R18.64], R15 ;  /* 0x0000000f12005986 */ /* 0x0003e2000c101116 */
[----:B------:R-:W-:Y:S01]  /*1f110*/  IADD3 R4, P6, PT, R20, R14, RZ ;  /* 0x0000000e14047210 */ /* 0x000fe20007fde0ff */
[----:B------:R-:W-:Y:S01]  /*1f120*/  IMAD R8, R3, 0x2, R0 ;  /* 0x0000000203087824 */ /* 0x000fe200078e0200 */
[----:B------:R-:W-:-:S02]  /*1f130*/  ISETP.LT.AND P5, PT, R5, UR15, !P0 ;  /* 0x0000000f05007c0c */ /* 0x000fc4000c7a1270 */
[-C--:B------:R-:W-:Y:S02]  /*1f140*/  LEA.HI.X.SX32 R5, R20, R13.reuse, 0x1, P6 ;  /* 0x0000000d14057211 */ /* 0x080fe400030f0eff */
[CC--:B0-----:R-:W-:Y:S02]  /*1f150*/  IADD3 R6, P6, PT, R0.reuse, R14.reuse, RZ ;  /* 0x0000000e00067210 */ /* 0x0c1fe40007fde0ff */
[----:B------:R-:W-:Y:S02]  /*1f160*/  PRMT R23, R9, 0x7771, RZ ;  /* 0x0000777109177816 */ /* 0x000fe400000000ff */
[----:B------:R-:W-:Y:S01]  /*1f170*/  LEA.HI.X.SX32 R7, R0, R13, 0x1, P6 ;  /* 0x0000000d00077211 */ /* 0x000fe200030f0eff */
[----:B------:R-:W-:Y:S01]  /*1f180*/  IMAD R0, R3, 0x2, R8 ;  /* 0x0000000203007824 */ /* 0x000fe200078e0208 */
[----:B--2---:R-:W-:Y:S01]  /*1f190*/  IADD3 R16, P6, PT, R8, R14, RZ ;  /* 0x0000000e08107210 */ /* 0x004fe20007fde0ff */
[----:B------:R0:W-:Y:S01]  /*1f1a0*/  @P4 STG.E.U8 desc[UR22][R4.64], R23 ;  /* 0x0000001704004986 */ /* 0x0001e2000c101116 */
[----:B------:R-:W-:-:S02]  /*1f1b0*/  PRMT R21, R9, 0x7772, RZ ;  /* 0x0000777209157816 */ /* 0x000fc400000000ff */
[-C--:B------:R-:W-:Y:S02]  /*1f1c0*/  LEA.HI.X.SX32 R17, R8, R13.reuse, 0x1, P6 ;  /* 0x0000000d08117211 */ /* 0x080fe400030f0eff */
[----:B-1----:R-:W-:Y:S01]  /*1f1d0*/  LOP3.LUT R18, R2, 0x56, RZ, 0xfc, !PT ;  /* 0x0000005602127812 */ /* 0x002fe200078efcff */
[----:B------:R1:W-:Y:S01]  /*1f1e0*/  @P3 STG.E.U8 desc[UR22][R6.64], R21 ;  /* 0x0000001506003986 */ /* 0x0003e2000c101116 */
[----:B------:R-:W-:Y:S02]  /*1f1f0*/  IADD3 R8, P6, PT, R0, R14, RZ ;  /* 0x0000000e00087210 */ /* 0x000fe40007fde0ff */
[----:B------:R-:W-:Y:S02]  /*1f200*/  PRMT R15, R9, 0x7773, RZ ;  /* 0x00007773090f7816 */ /* 0x000fe400000000ff */
[----:B------:R-:W-:Y:S02]  /*1f210*/  ISETP.LT.AND P3, PT, R18, UR15, !P0 ;  /* 0x0000000f12007c0c */ /* 0x000fe4000c761270 */
[----:B------:R-:W-:Y:S01]  /*1f220*/  LEA.HI.X.SX32 R9, R0, R13, 0x1, P6 ;  /* 0x0000000d00097211 */ /* 0x000fe200030f0eff */
[C---:B------:R-:W-:Y:S01]  /*1f230*/  IMAD R0, R3.reuse, 0x2, R0 ;  /* 0x0000000203007824 */ /* 0x040fe200078e0200 */
[C---:B------:R-:W-:Y:S01]  /*1f240*/  LOP3.LUT R18, R2.reuse, 0x58, RZ, 0xfc, !PT ;  /* 0x0000005802127812 */ /* 0x040fe200078efcff */
[----:B------:R2:W-:Y:S01]  /*1f250*/  @P1 STG.E.U8 desc[UR22][R16.64], R15 ;  /* 0x0000000f10001986 */ /* 0x0005e2000c101116 */
[----:B------:R-:W-:Y:S01]  /*1f260*/  LOP3.LUT R22, R2, 0x54, RZ, 0xfc, !PT ;  /* 0x0000005402167812 */ /* 0x000fe200078efcff */
[----:B0-----:R-:W-:Y:S01]  /*1f270*/  IMAD R4, R3, 0x2, R0 ;  /* 0x0000000203047824 */ /* 0x001fe200078e0200 */
[----:B------:R-:W-:-:S02]  /*1f280*/  PRMT R5, R10, 0x7770, RZ ;  /* 0x000077700a057816 */ /* 0x000fc400000000ff */
[----:B------:R-:W-:Y:S02]  /*1f290*/  ISETP.LT.AND P1, PT, R18, UR15, !P0 ;  /* 0x0000000f12007c0c */ /* 0x000fe4000c721270 */
[----:B-1----:R-:W-:Y:S01]  /*1f2a0*/  LOP3.LUT R6, R2, 0x5a, RZ, 0xfc, !PT ;  /* 0x0000005a02067812 */ /* 0x002fe200078efcff */
[----:B------:R0:W-:Y:S01]  /*1f2b0*/  @P2 STG.E.U8 desc[UR22][R8.64], R5 ;  /* 0x0000000508002986 */ /* 0x0001e2000c101116 */
[----:B------:R-:W-:Y:S02]  /*1f2c0*/  IADD3 R18, P6, PT, R0, R14, RZ ;  /* 0x0000000e00127210 */ /* 0x000fe40007fde0ff */
[----:B------:R-:W-:Y:S02]  /*1f2d0*/  ISETP.LT.AND P4, PT, R22, UR15, !P0 ;  /* 0x0000000f16007c0c */ /* 0x000fe4000c781270 */
[----:B------:R-:W-:Y:S02]  /*1f2e0*/  ISETP.LT.AND P2, PT, R6, UR15, !P0 ;  /* 0x0000000f06007c0c */ /* 0x000fe4000c741270 */
[----:B------:R-:W-:Y:S01]  /*1f2f0*/  LEA.HI.X.SX32 R19, R0, R13, 0x1, P6 ;  /* 0x0000000d00137211 */ /* 0x000fe200030f0eff */
[----:B------:R-:W-:Y:S01]  /*1f300*/  IMAD R0, R3, 0x2, R4 ;  /* 0x0000000203007824 */ /* 0x000fe200078e0204 */
[----:B------:R-:W-:-:S02]  /*1f310*/  PRMT R25, R10, 0x7771, RZ ;  /* 0x000077710a197816 */ /* 0x000fc400000000ff */
[----:B------:R-:W-:Y:S01]  /*1f320*/  LOP3.LUT R6, R2, 0x5c, RZ, 0xfc, !PT ;  /* 0x0000005c02067812 */ /* 0x000fe200078efcff */
[----:B------:R-:W-:Y:S01]  /*1f330*/  IMAD R22, R3, 0x2, R0 ;  /* 0x0000000203167824 */ /* 0x000fe200078e0200 */
[-C--:B--2---:R-:W-:Y:S01]  /*1f340*/  IADD3 R16, P6, PT, R4, R14.reuse, RZ ;  /* 0x0000000e04107210 */ /* 0x084fe20007fde0ff */
[----:B------:R-:W-:Y:S01]  /*1f350*/  @P5 STG.E.U8 desc[UR22][R18.64], R25 ;  /* 0x0000001912005986 */ /* 0x000fe2000c101116 */
[----:B------:R-:W-:Y:S02]  /*1f360*/  PRMT R23, R10, 0x7772, RZ ;  /* 0x000077720a177816 */ /* 0x000fe400000000ff */
[----:B------:R-:W-:Y:S02]  /*1f370*/  LEA.HI.X.SX32 R17, R4, R13, 0x1, P6 ;  /* 0x0000000d04117211 */ /* 0x000fe400030f0eff */
[----:B------:R-:W-:Y:S02]  /*1f380*/  ISETP.LT.AND P5, PT, R6, UR15, !P0 ;  /* 0x0000000f06007c0c */ /* 0x000fe4000c7a1270 */
[----:B------:R-:W1:Y:S01]  /*1f390*/  LDS.128 R4, [R12+0x800] ;  /* 0x000800000c047984 */ /* 0x000e620000000c00 */
[----:B0-----:R-:W-:-:S02]  /*1f3a0*/  IADD3 R8, P6, PT, R0, R14, RZ ;  /* 0x0000000e00087210 */ /* 0x001fc40007fde0ff */
[----:B------:R-:W-:Y:S01]  /*1f3b0*/  LOP3.LUT R20, R2, 0x5e, RZ, 0xfc, !PT ;  /* 0x0000005e02147812 */ /* 0x000fe200078efcff */
[----:B------:R0:W-:Y:S01]  /*1f3c0*/  @P4 STG.E.U8 desc[UR22][R16.64], R23 ;  /* 0x0000001710004986 */ /* 0x0001e2000c101116 */
[-C--:B------:R-:W-:Y:S01]  /*1f3d0*/  LEA.HI.X.SX32 R9, R0, R13.reuse, 0x1, P6 ;  /* 0x0000000d00097211 */ /* 0x080fe200030f0eff */
[----:B------:R-:W-:Y:S01]  /*1f3e0*/  IMAD R0, R3, 0x2, R22 ;  /* 0x0000000203007824 */ /* 0x000fe200078e0216 */
[----:B------:R-:W-:Y:S02]  /*1f3f0*/  ISETP.LT.AND P4, PT, R20, UR15, !P0 ;  /* 0x0000000f14007c0c */ /* 0x000fe4000c781270 */
[----:B------:R-:W-:Y:S02]  /*1f400*/  IADD3 R20, P6, PT, R22, R14, RZ ;  /* 0x0000000e16147210 */ /* 0x000fe40007fde0ff */
[----:B------:R-:W-:Y:S02]  /*1f410*/  PRMT R15, R10, 0x7773, RZ ;  /* 0x000077730a0f7816 */ /* 0x000fe400000000ff */
[----:B------:R-:W-:-:S02]  /*1f420*/  LEA.HI.X.SX32 R21, R22, R13, 0x1, P6 ;  /* 0x0000000d16157211 */ /* 0x000fc400030f0eff */
[----:B------:R-:W-:Y:S01]  /*1f430*/  LOP3.LUT R10, R2, 0x60, RZ, 0xfc, !PT ;  /* 0x00000060020a7812 */ /* 0x000fe200078efcff */
[----:B------:R2:W-:Y:S01]  /*1f440*/  @P3 STG.E.U8 desc[UR22][R8.64], R15 ;  /* 0x0000000f08003986 */ /* 0x0005e2000c101116 */
[C---:B0-----:R-:W-:Y:S02]  /*1f450*/  IADD3 R16, P6, PT, R0.reuse, R14, RZ ;  /* 0x0000000e00107210 */ /* 0x041fe40007fde0ff */
[----:B------:R-:W-:Y:S02]  /*1f460*/  PRMT R23, R11, 0x7770, RZ ;  /* 0x000077700b177816 */ /* 0x000fe400000000ff */
[----:B------:R-:W-:Y:S01]  /*1f470*/  LEA.HI.X.SX32 R17, R0, R13, 0x1, P6 ;  /* 0x0000000d00117211 */ /* 0x000fe200030f0eff */
[----:B------:R-:W-:Y:S01]  /*1f480*/  IMAD R0, R3, 0x2, R0 ;  /* 0x0000000203007824 */ /* 0x000fe200078e0200 */
[----:B------:R-:W-:Y:S01]  /*1f490*/  PRMT R19, R11, 0x7771, RZ ;  /* 0x000077710b137816 */ /* 0x000fe200000000ff */
[----:B------:R0:W-:Y:S01]  /*1f4a0*/  @P1 STG.E.U8 desc[UR22][R20.64], R23 ;  /* 0x0000001714001986 */ /* 0x0001e2000c101116 */
[----:B------:R-:W-:Y:S01]  /*1f4b0*/  ISETP.LT.AND P3, PT, R10, UR15, !P0 ;  /* 0x0000000f0a007c0c */ /* 0x000fe2000c761270 */
[----:B------:R-:W-:Y:S01]  /*1f4c0*/  IMAD R12, R3, 0x2, R0 ;  /* 0x00000002030c7824 */ /* 0x000fe200078e0200 */
[C---:B------:R-:W-:Y:S01]  /*1f4d0*/  LOP3.LUT R10, R2.reuse, 0x62, RZ, 0xfc, !PT ;  /* 0x00000062020a7812 */ /* 0x040fe200078efcff */
[----:B------:R3:W-:Y:S01]  /*1f4e0*/  @P2 STG.E.U8 desc[UR22][R16.64], R19 ;  /* 0x0000001310002986 */ /* 0x0007e2000c101116 */
[----:B--2---:R-:W-:-:S02]  /*1f4f0*/  LOP3.LUT R9, R2, 0x64, RZ, 0xfc, !PT ;  /* 0x0000006402097812 */ /* 0x004fc400078efcff */
[-C--:B------:R-:W-:Y:S02]  /*1f500*/  IADD3 R8, P6, PT, R0, R14.reuse, RZ ;  /* 0x0000000e00087210 */ /* 0x080fe40007fde0ff */
[----:B------:R-:W-:Y:S02]  /*1f510*/  ISETP.LT.AND P2, PT, R9, UR15, !P0 ;  /* 0x0000000f09007c0c */ /* 0x000fe4000c741270 */
[----:B------:R-:W-:Y:S02]  /*1f520*/  ISETP.LT.AND P1, PT, R10, UR15, !P0 ;  /* 0x0000000f0a007c0c */ /* 0x000fe4000c721270 */
[----:B------:R-:W-:Y:S01]  /*1f530*/  LEA.HI.X.SX32 R9, R0, R13, 0x1, P6 ;  /* 0x0000000d00097211 */ /* 0x000fe200030f0eff */
[----:B------:R-:W-:Y:S01]  /*1f540*/  IMAD R0, R3, 0x2, R12 ;  /* 0x0000000203007824 */ /* 0x000fe200078e020c */
[----:B0-----:R-:W-:Y:S02]  /*1f550*/  PRMT R21, R11, 0x7772, RZ ;  /* 0x000077720b157816 */ /* 0x001fe400000000ff */
[----:B------:R-:W-:-:S02]  /*1f560*/  IADD3 R10, P6, PT, R12, R14, RZ ;  /* 0x0000000e0c0a7210 */ /* 0x000fc40007fde0ff */
[----:B------:R-:W-:Y:S01]  /*1f570*/  LOP3.LUT R18, R2, 0x66, RZ, 0xfc, !PT ;  /* 0x0000006602127812 */ /* 0x000fe200078efcff */
[----:B------:R0:W-:Y:S01]  /*1f580*/  @P5 STG.E.U8 desc[UR22][R8.64], R21 ;  /* 0x0000001508005986 */ /* 0x0001e2000c101116 */
[----:B------:R-:W-:Y:S02]  /*1f590*/  PRMT R15, R11, 0x7773, RZ ;  /* 0x000077730b0f7816 */ /* 0x000fe400000000ff */
[----:B------:R-:W-:Y:S01]  /*1f5a0*/  LEA.HI.X.SX32 R11, R12, R13, 0x1, P6 ;  /* 0x0000000d0c0b7211 */ /* 0x000fe200030f0eff */
[----:B------:R-:W-:Y:S01]  /*1f5b0*/  IMAD R12, R3, 0x2, R0 ;  /* 0x00000002030c7824 */ /* 0x000fe200078e0200 */
[----:B------:R-:W-:Y:S02]  /*1f5c0*/  ISETP.LT.AND P5, PT, R18, UR15, !P0 ;  /* 0x0000000f12007c0c */ /* 0x000fe4000c7a1270 */
[----:B---3--:R-:W-:Y:S01]  /*1f5d0*/  IADD3 R16, P6, PT, R0, R14, RZ ;  /* 0x0000000e00107210 */ /* 0x008fe20007fde0ff */
[----:B------:R-:W-:Y:S01]  /*1f5e0*/  @P4 STG.E.U8 desc[UR22][R10.64], R15 ;  /* 0x0000000f0a004986 */ /* 0x000fe2000c101116 */
[----:B------:R-:W-:-:S02]  /*1f5f0*/  LOP3.LUT R18, R2, 0x68, RZ, 0xfc, !PT ;  /* 0x0000006802127812 */ /* 0x000fc400078efcff */
[-C--:B------:R-:W-:Y:S02]  /*1f600*/  LEA.HI.X.SX32 R17, R0, R13.reuse, 0x1, P6 ;  /* 0x0000000d00117211 */ /* 0x080fe400030f0eff */
[----:B------:R-:W-:Y:S02]  /*1f610*/  ISETP.LT.AND P4, PT, R18, UR15, !P0 ;  /* 0x0000000f12007c0c */ /* 0x000fe4000c781270 */
[----:B------:R-:W-:Y:S02]  /*1f620*/  IADD3 R18, P6, PT, R12, R14, RZ ;  /* 0x0000000e0c127210 */ /* 0x000fe40007fde0ff */
[----:B-1----:R-:W-:Y:S02]  /*1f630*/  PRMT R23, R4, 0x7770, RZ ;  /* 0x0000777004177816 */ /* 0x002fe400000000ff */
[----:B------:R-:W-:Y:S01]  /*1f640*/  LEA.HI.X.SX32 R19, R12, R13, 0x1, P6 ;  /* 0x0000000d0c137211 */ /* 0x000fe200030f0eff */
[----:B------:R-:W-:Y:S01]  /*1f650*/  IMAD R12, R3, 0x2, R12 ;  /* 0x00000002030c7824 */ /* 0x000fe200078e020c */
[----:B------:R-:W-:Y:S01]  /*1f660*/  LOP3.LUT R0, R2, 0x6a, RZ, 0xfc, !PT ;  /* 0x0000006a02007812 */ /* 0x000fe200078efcff */
[----:B------:R1:W-:Y:S01]  /*1f670*/  @P3 STG.E.U8 desc[UR22][R16.64], R23 ;  /* 0x0000001710003986 */ /* 0x0003e2000c101116 */
[----:B------:R-:W-:-:S02]  /*1f680*/  PRMT R25, R4, 0x7771, RZ ;  /* 0x0000777104197816 */ /* 0x000fc400000000ff */
[----:B------:R-:W-:Y:S01]  /*1f690*/  ISETP.LT.AND P3, PT, R0, UR15, !P0 ;  /* 0x0000000f00007c0c */ /* 0x000fe2000c761270 */
[----:B------:R-:W-:Y:S01]  /*1f6a0*/  IMAD R0, R3, 0x2, R12 ;  /* 0x0000000203007824 */ /* 0x000fe200078e020c */
[----:B0-----:R-:W-:Y:S01]  /*1f6b0*/  LOP3.LUT R9, R2, 0x6c, RZ, 0xfc, !PT ;  /* 0x0000006c02097812 */ /* 0x001fe200078efcff */
[----:B------:R0:W-:Y:S01]  /*1f6c0*/  @P1 STG.E.U8 desc[UR22][R18.64], R25 ;  /* 0x0000001912001986 */ /* 0x0001e2000c101116 */
[C---:B------:R-:W-:Y:S02]  /*1f6d0*/  IADD3 R8, P6, PT, R12.reuse, R14, RZ ;  /* 0x0000000e0c087210 */ /* 0x040fe40007fde0ff */
[----:B------:R-:W-:Y:S02]  /*1f6e0*/  ISETP.LT.AND P1, PT, R9, UR15, !P0 ;  /* 0x0000000f09007c0c */ /* 0x000fe4000c721270 */
[----:B------:R-:W-:Y:S02]  /*1f6f0*/  LEA.HI.X.SX32 R9, R12, R13, 0x1, P6 ;  /* 0x0000000d0c097211 */ /* 0x000fe400030f0eff */
[----:B-1----:R-:W-:-:S02]  /*1f700*/  PRMT R23, R4, 0x7772, RZ ;  /* 0x0000777204177816 */ /* 0x002fc400000000ff */
[----:B------:R-:W-:Y:S01]  /*1f710*/  PRMT R21, R4, 0x7773, RZ ;  /* 0x0000777304157816 */ /* 0x000fe200000000ff */
[C---:B------:R-:W-:Y:S01]  /*1f720*/  IMAD R4, R3.reuse, 0x2, R0 ;  /* 0x0000000203047824 */ /* 0x040fe200078e0200 */
[-C--:B------:R-:W-:Y:S01]  /*1f730*/  IADD3 R10, P6, PT, R0, R14.reuse, RZ ;  /* 0x0000000e000a7210 */ /* 0x080fe20007fde0ff */
[----:B------:R1:W-:Y:S01]  /*1f740*/  @P2 STG.E.U8 desc[UR22][R8.64], R23 ;  /* 0x0000001708002986 */ /* 0x0003e2000c101116 */
[----:B------:R-:W-:Y:S02]  /*1f750*/  LOP3.LUT R15, R2, 0x6e, RZ, 0xfc, !PT ;  /* 0x0000006e020f7812 */ /* 0x000fe400078efcff */
[-C--:B------:R-:W-:Y:S01]  /*1f760*/  LEA.HI.X.SX32 R11, R0, R13.reuse, 0x1, P6 ;  /* 0x0000000d000b7211 */ /* 0x080fe200030f0eff */
[----:B------:R-:W-:Y:S01]  /*1f770*/  IMAD R0, R3, 0x2, R4 ;  /* 0x0000000203007824 */ /* 0x000fe200078e0204 */
[C---:B------:R-:W-:Y:S02]  /*1f780*/  IADD3 R16, P6, PT, R4.reuse, R14, RZ ;  /* 0x0000000e04107210 */ /* 0x040fe40007fde0ff */
[----:B------:R-:W-:Y:S01]  /*1f790*/  ISETP.LT.AND P2, PT, R15, UR15, !P0 ;  /* 0x0000000f0f007c0c */ /* 0x000fe2000c741270 */
[----:B------:R2:W-:Y:S01]  /*1f7a0*/  @P5 STG.E.U8 desc[UR22][R10.64], R21 ;  /* 0x000000150a005986 */ /* 0x0005e2000c101116 */
[----:B------:R-:W-:-:S02]  /*1f7b0*/  LEA.HI.X.SX32 R17, R4, R13, 0x1, P6 ;  /* 0x0000000d04117211 */ /* 0x000fc400030f0eff */
[C---:B0-----:R-:W-:Y:S02]  /*1f7c0*/  IADD3 R18, P6, PT, R0.reuse, R14, RZ ;  /* 0x0000000e00127210 */ /* 0x041fe40007fde0ff */
[----:B------:R-:W-:Y:S02]  /*1f7d0*/  PRMT R15, R5, 0x7770, RZ ;  /* 0x00007770050f7816 */ /* 0x000fe400000000ff */
[----:B------:R-:W-:Y:S01]  /*1f7e0*/  LEA.HI.X.SX32 R19, R0, R13, 0x1, P6 ;  /* 0x0000000d00137211 */ /* 0x000fe200030f0eff */
[----:B------:R-:W-:Y:S01]  /*1f7f0*/  IMAD R0, R3, 0x2, R0 ;  /* 0x0000000203007824 */ /* 0x000fe200078e0200 */
[----:B------:R-:W-:Y:S01]  /*1f800*/  LOP3.LUT R4, R2, 0x72, RZ, 0xfc, !PT ;  /* 0x0000007202047812 */ /* 0x000fe200078efcff */
[----:B------:R0:W-:Y:S01]  /*1f810*/  @P4 STG.E.U8 desc[UR22][R16.64], R15 ;  /* 0x0000000f10004986 */ /* 0x0001e2000c101116 */
[----:B-1----:R-:W-:Y:S01]  /*1f820*/  PRMT R23, R5, 0x7771, RZ ;  /* 0x0000777105177816 */ /* 0x002fe200000000ff */
[----:B--2---:R-:W-:Y:S01]  /*1f830*/  IMAD R10, R3, 0x2, R0 ;  /* 0x00000002030a7824 */ /* 0x004fe200078e0200 */
[----:B------:R-:W-:-:S02]  /*1f840*/  ISETP.LT.AND P4, PT, R4, UR15, !P0 ;  /* 0x0000000f04007c0c */ /* 0x000fc4000c781270 */
[----:B------:R-:W-:Y:S01]  /*1f850*/  LOP3.LUT R4, R2, 0x74, RZ, 0xfc, !PT ;  /* 0x0000007402047812 */ /* 0x000fe200078efcff */
[----:B------:R1:W-:Y:S01]  /*1f860*/  @P3 STG.E.U8 desc[UR22][R18.64], R23 ;  /* 0x0000001712003986 */ /* 0x0003e2000c101116 */
[-C--:B------:R-:W-:Y:S02]  /*1f870*/  IADD3 R8, P6, PT, R0, R14.reuse, RZ ;  /* 0x0000000e00087210 */ /* 0x080fe40007fde0ff */
[----:B------:R-:W-:Y:S02]  /*1f880*/  ISETP.LT.AND P3, PT, R4, UR15, !P0 ;  /* 0x0000000f04007c0c */ /* 0x000fe4000c761270 */
[----:B------:R-:W-:Y:S01]  /*1f890*/  LEA.HI.X.SX32 R9, R0, R13, 0x1, P6 ;  /* 0x0000000d00097211 */ /* 0x000fe200030f0eff */
[----:B------:R-:W-:Y:S01]  /*1f8a0*/  IMAD R0, R3, 0x2, R10 ;  /* 0x0000000203007824 */ /* 0x000fe200078e020a */
[----:B------:R-:W-:Y:S02]  /*1f8b0*/  IADD3 R4, P6, PT, R10, R14, RZ ;  /* 0x0000000e0a047210 */ /* 0x000fe40007fde0ff */
[----:B------:R-:W-:-:S02]  /*1f8c0*/  LOP3.LUT R12, R2, 0x70, RZ, 0xfc, !PT ;  /* 0x00000070020c7812 */ /* 0x000fc400078efcff */
[C---:B------:R-:W-:Y:S02]  /*1f8d0*/  PRMT R21, R5.reuse, 0x7772, RZ ;  /* 0x0000777205157816 */ /* 0x040fe400000000ff */
[----:B0-----:R-:W-:Y:S02]  /*1f8e0*/  PRMT R15, R5, 0x7773, RZ ;  /* 0x00007773050f7816 */ /* 0x001fe400000000ff */
[----:B------:R-:W-:Y:S01]  /*1f8f0*/  LEA.HI.X.SX32 R5, R10, R13, 0x1, P6 ;  /* 0x0000000d0a057211 */ /* 0x000fe200030f0eff */
[----:B------:R-:W-:Y:S01]  /*1f900*/  @P1 STG.E.U8 desc[UR22][R8.64], R21 ;  /* 0x0000001508001986 */ /* 0x000fe2000c101116 */
[----:B------:R-:W-:Y:S01]  /*1f910*/  ISETP.LT.AND P5, PT, R12, UR15, !P0 ;  /* 0x0000000f0c007c0c */ /* 0x000fe2000c7a1270 */
[----:B------:R-:W-:Y:S01]  /*1f920*/  IMAD R12, R3, 0x2, R0 ;  /* 0x00000002030c7824 */ /* 0x000fe200078e0200 */
[----:B------:R-:W-:Y:S01]  /*1f930*/  LOP3.LUT R11, R2, 0x76, RZ, 0xfc, !PT ;  /* 0x00000076020b7812 */ /* 0x000fe200078efcff */
[----:B------:R0:W-:Y:S01]  /*1f940*/  @P2 STG.E.U8 desc[UR22][R4.64], R15 ;  /* 0x0000000f04002986 */ /* 0x0001e2000c101116 */
[----:B------:R-:W-:-:S02]  /*1f950*/  IADD3 R10, P6, PT, R0, R14, RZ ;  /* 0x0000000e000a7210 */ /* 0x000fc40007fde0ff */
[----:B------:R-:W-:Y:S02]  /*1f960*/  LOP3.LUT R16, R2, 0x78, RZ, 0xfc, !PT ;  /* 0x0000007802107812 */ /* 0x000fe400078efcff */
[----:B------:R-:W-:Y:S02]  /*1f970*/  ISETP.LT.AND P1, PT, R11, UR15, !P0 ;  /* 0x0000000f0b007c0c */ /* 0x000fe4000c721270 */
[----:B------:R-:W-:Y:S01]  /*1f980*/  LEA.HI.X.SX32 R11, R0, R13, 0x1, P6 ;  /* 0x0000000d000b7211 */ /* 0x000fe200030f0eff */
[----:B------:R-:W-:Y:S01]  /*1f990*/  IMAD R0, R3, 0x2, R12 ;  /* 0x0000000203007824 */ /* 0x000fe200078e020c */
[----:B------:R-:W-:Y:S02]  /*1f9a0*/  ISETP.LT.AND P2, PT, R16, UR15, !P0 ;  /* 0x0000000f10007c0c */ /* 0x000fe4000c741270 */
[----:B------:R-:W-:Y:S02]  /*1f9b0*/  IADD3 R16, P6, PT, R12, R14, RZ ;  /* 0x0000000e0c107210 */ /* 0x000fe40007fde0ff */
[----:B-1----:R-:W-:-:S02]  /*1f9c0*/  PRMT R19, R6, 0x7770, RZ ;  /* 0x0000777006137816 */ /* 0x002fc400000000ff */
[-C--:B------:R-:W-:Y:S01]  /*1f9d0*/  LEA.HI.X.SX32 R17, R12, R13.reuse, 0x1, P6 ;  /* 0x0000000d0c117211 */ /* 0x080fe200030f0eff */
[C---:B------:R-:W-:Y:S01]  /*1f9e0*/  IMAD R12, R3.reuse, 0x2, R0 ;  /* 0x00000002030c7824 */ /* 0x040fe200078e0200 */
[-C--:B0-----:R-:W-:Y:S01]  /*1f9f0*/  IADD3 R4, P6, PT, R0, R14.reuse, RZ ;  /* 0x0000000e00047210 */ /* 0x081fe20007fde0ff */
[----:B------:R0:W-:Y:S01]  /*1fa00*/  @P5 STG.E.U8 desc[UR22][R10.64], R19 ;  /* 0x000000130a005986 */ /* 0x0001e2000c101116 */
[----:B------:R-:W-:Y:S01]  /*1fa10*/  PRMT R15, R6, 0x7771, RZ ;  /* 0x00007771060f7816 */ /* 0x000fe200000000ff */
[C---:B------:R-:W-:Y:S01]  /*1fa20*/  IMAD R18, R3.reuse, 0x2, R12 ;  /* 0x0000000203127824 */ /* 0x040fe200078e020c */
[----:B------:R-:W-:Y:S02]  /*1fa30*/  LOP3.LUT R8, R2, 0x7a, RZ, 0xfc, !PT ;  /* 0x0000007a02087812 */ /* 0x000fe400078efcff */
[----:B------:R-:W-:Y:S01]  /*1fa40*/  LEA.HI.X.SX32 R5, R0, R13, 0x1, P6 ;  /* 0x0000000d00057211 */ /* 0x000fe200030f0eff */
[C---:B------:R-:W-:Y:S01]  /*1fa50*/  IMAD R0, R3.reuse, 0x2, R18 ;  /* 0x0000000203007824 */ /* 0x040fe200078e0212 */
[----:B------:R-:W-:Y:S01]  /*1fa60*/  ISETP.LT.AND P5, PT, R8, UR15, !P0 ;  /* 0x0000000f08007c0c */ /* 0x000fe2000c7a1270 */
[----:B------:R1:W-:Y:S01]  /*1fa70*/  @P4 STG.E.U8 desc[UR22][R16.64], R15 ;  /* 0x0000000f10004986 */ /* 0x0003e2000c101116 */
[----:B------:R-:W-:Y:S01]  /*1fa80*/  IADD3 R8, P4, PT, R12, R14, RZ ;  /* 0x0000000e0c087210 */ /* 0x000fe20007f9e0ff */
[----:B------:R-:W-:Y:S01]  /*1fa90*/  IMAD R20, R3, 0x2, R0 ;  /* 0x0000000203147824 */ /* 0x000fe200078e0200 */
[----:B------:R-:W-:-:S02]  /*1faa0*/  LOP3.LUT R21, R2, 0x7c, RZ, 0xfc, !PT ;  /* 0x0000007c02157812 */ /* 0x000fc400078efcff */
[-C--:B0-----:R-:W-:Y:S01]  /*1fab0*/  IADD3 R10, P6, PT, R18, R14.reuse, RZ ;  /* 0x0000000e120a7210 */ /* 0x081fe20007fde0ff */
[----:B------:R-:W-:Y:S01]  /*1fac0*/  IMAD R3, R3, 0x2, R20 ;  /* 0x0000000203037824 */ /* 0x000fe200078e0214 */
[-C--:B------:R-:W-:Y:S02]  /*1fad0*/  LEA.HI.X.SX32 R9, R12, R13.reuse, 0x1, P4 ;  /* 0x0000000d0c097211 */ /* 0x080fe400020f0eff */
[----:B------:R-:W-:Y:S02]  /*1fae0*/  LEA.HI.X.SX32 R11, R18, R13, 0x1, P6 ;  /* 0x0000000d120b7211 */ /* 0x000fe400030f0eff */
[-C--:B------:R-:W-:Y:S02]  /*1faf0*/  IADD3 R18, P6, PT, R0, R14.reuse, RZ ;  /* 0x0000000e00127210 */ /* 0x080fe40007fde0ff */
[----:B-1----:R-:W-:Y:S02]  /*1fb00*/  IADD3 R16, P4, PT, R20, R14, RZ ;  /* 0x0000000e14107210 */ /* 0x002fe40007f9e0ff */
[----:B------:R-:W-:-:S02]  /*1fb10*/  LOP3.LUT R2, R2, 0x7e, RZ, 0xfc, !PT ;  /* 0x0000007e02027812 */ /* 0x000fc400078efcff */
[-C--:B------:R-:W-:Y:S02]  /*1fb20*/  LEA.HI.X.SX32 R19, R0, R13.reuse, 0x1, P6 ;  /* 0x0000000d00137211 */ /* 0x080fe400030f0eff */
[-C--:B------:R-:W-:Y:S02]  /*1fb30*/  LEA.HI.X.SX32 R17, R20, R13.reuse, 0x1, P4 ;  /* 0x0000000d14117211 */ /* 0x080fe400020f0eff */
[----:B------:R-:W-:Y:S02]  /*1fb40*/  IADD3 R14, P6, PT, R3, R14, RZ ;  /* 0x0000000e030e7210 */ /* 0x000fe40007fde0ff */
[----:B------:R-:W-:Y:S02]  /*1fb50*/  ISETP.LT.AND P4, PT, R21, UR15, !P0 ;  /* 0x0000000f15007c0c */ /* 0x000fe4000c781270 */
[----:B------:R-:W-:Y:S02]  /*1fb60*/  ISETP.LT.AND P0, PT, R2, UR15, !P0 ;  /* 0x0000000f02007c0c */ /* 0x000fe4000c701270 */
[----:B------:R-:W-:-:S02]  /*1fb70*/  LEA.HI.X.SX32 R15, R3, R13, 0x1, P6 ;  /* 0x0000000d030f7211 */ /* 0x000fc400030f0eff */
[C---:B------:R-:W-:Y:S02]  /*1fb80*/  PRMT R25, R6.reuse, 0x7772, RZ ;  /* 0x0000777206197816 */ /* 0x040fe400000000ff */
[----:B------:R-:W-:Y:S02]  /*1fb90*/  PRMT R23, R6, 0x7773, RZ ;  /* 0x0000777306177816 */ /* 0x000fe400000000ff */
[C---:B------:R-:W-:Y:S01]  /*1fba0*/  PRMT R3, R7.reuse, 0x7773, RZ ;  /* 0x0000777307037816 */ /* 0x040fe200000000ff */
[----:B------:R0:W-:Y:S01]  /*1fbb0*/  @P3 STG.E.U8 desc[UR22][R4.64], R25 ;  /* 0x0000001904003986 */ /* 0x0001e2000c101116 */
[C---:B------:R-:W-:Y:S02]  /*1fbc0*/  PRMT R13, R7.reuse, 0x7772, RZ ;  /* 0x00007772070d7816 */ /* 0x040fe400000000ff */
[C---:B------:R-:W-:Y:S01]  /*1fbd0*/  PRMT R21, R7.reuse, 0x7771, RZ ;  /* 0x0000777107157816 */ /* 0x040fe200000000ff */
[----:B------:R0:W-:Y:S01]  /*1fbe0*/  @P1 STG.E.U8 desc[UR22][R8.64], R23 ;  /* 0x0000001708001986 */ /* 0x0001e2000c101116 */
[----:B------:R-:W-:-:S05]  /*1fbf0*/  PRMT R7, R7, 0x7770, RZ ;  /* 0x0000777007077816 */ /* 0x000fca00000000ff */
[----:B------:R0:W-:Y:S04]  /*1fc00*/  @P2 STG.E.U8 desc[UR22][R10.64], R7 ;  /* 0x000000070a002986 */ /* 0x0001e8000c101116 */
[----:B------:R0:W-:Y:S04]  /*1fc10*/  @P5 STG.E.U8 desc[UR22][R18.64], R21 ;  /* 0x0000001512005986 */ /* 0x0001e8000c101116 */
[----:B------:R0:W-:Y:S04]  /*1fc20*/  @P4 STG.E.U8 desc[UR22][R16.64], R13 ;  /* 0x0000000d10004986 */ /* 0x0001e8000c101116 */
[----:B------:R0:W-:Y:S01]  /*1fc30*/  @P0 STG.E.U8 desc[UR22][R14.64], R3 ;  /* 0x000000030e000986 */ /* 0x0001e2000c101116 */
[----:B------:R-:W-:Y:S06]  /*1fc40*/  BAR.SYNC.DEFER_BLOCKING 0x0 ;  /* 0x0000000000007b1d */ /* 0x000fec0000010000 */
[----:B------:R-:W-:Y:S05]  /*1fc50*/  BRA.U UP0, `(.L_x_13) ;  /* 0x0000000100a07547 */ /* 0x000fea000b800000 */
[----:B------:R-:W1:Y:S01]  /*1fc60*/  S2UR UR5, SR_CgaCtaId ;  /* 0x00000000000579c3 */ /* 0x000e620000008800 */
[----:B------:R-:W-:Y:S01]  /*1fc70*/  NOP ;  /* 0x0000000000007918 */ /* 0x000fe20000000000 */
[----:B------:R-:W-:Y:S01]  /*1fc80*/  UMOV UR4, 0x50 ;  /* 0x0000005000047882 */ /* 0x000fe20000000000 */
[----:B------:R-:W-:Y:S02]  /*1fc90*/  IMAD.U32 R0, RZ, RZ, UR7 ;  /* 0x00000007ff007e24 */ /* 0x000fe4000f8e00ff */
[----:B0-----:R-:W-:Y:S02]  /*1fca0*/  IMAD.MOV.U32 R3, RZ, RZ, 0xf ;  /* 0x0000000fff037424 */ /* 0x001fe400078e00ff */
[----:B------:R-:W-:Y:S01]  /*1fcb0*/  IMAD.MOV.U32 R7, RZ, RZ, 0x1 ;  /* 0x00000001ff077424 */ /* 0x000fe200078e00ff */
[----:B------:R-:W-:-:S04]  /*1fcc0*/  LOP3.LUT R0, R0, 0xffff, RZ, 0xc0, !PT ;  /* 0x0000ffff00007812 */ /* 0x000fc800078ec0ff */
[----:B------:R-:W-:-:S05]  /*1fcd0*/  SHF.R.U32.HI R0, RZ, 0x5, R0 ;  /* 0x00000005ff007819 */ /* 0x000fca0000011600 */
[----:B------:R-:W-:Y:S01]  /*1fce0*/  VIADD R2, R0, 0x10 ;  /* 0x0000001000027836 */ /* 0x000fe20000000000 */
[----:B------:R-:W-:Y:S01]  /*1fcf0*/  SHF.L.U32 R0, R3, R0, RZ ;  /* 0x0000000003007219 */ /* 0x000fe200000006ff */
[----:B-1----:R-:W-:-:S03]  /*1fd00*/  ULEA UR6, UR5, UR4, 0x18 ;  /* 0x0000000405067291 */ /* 0x002fc6000f8ec0ff */
[----:B------:R-:W-:-:S04]  /*1fd10*/  SHF.L.U32 R3, R7, R2, RZ ;  /* 0x0000000207037219 */ /* 0x000fc800000006ff */
[----:B------:R-:W-:Y:S02]  /*1fd20*/  LOP3.LUT R0, R3, R0, RZ, 0xfc, !PT ;  /* 0x0000000003007212 */ /* 0x000fe400078efcff */
[----:B------:R-:W0:Y:S02]  /*1fd30*/  LDS R5, [UR6] ;  /* 0x00000006ff057984 */ /* 0x000e240008000800 */
[C---:B------:R-:W-:Y:S02]  /*1fd40*/  LOP3.LUT R2, R0.reuse, 0xffff, RZ, 0xc0, !PT ;  /* 0x0000ffff00027812 */ /* 0x040fe400078ec0ff */
[----:B0-----:R-:W-:-:S04]  /*1fd50*/  LOP3.LUT R3, R0, 0xffff, R5, 0x80, !PT ;  /* 0x0000ffff00037812 */ /* 0x001fc800078e8005 */
[----:B------:R-:W-:-:S13]  /*1fd60*/  ISETP.NE.AND P0, PT, R3, R2, PT ;  /* 0x000000020300720c */ /* 0x000fda0003f05270 */
[----:B------:R-:W-:Y:S05]  /*1fd70*/  @P0 BRA `(.L_x_14) ;  /* 0x0000000000500947 */ /* 0x000fea0003800000 */
[----:B------:R-:W-:Y:S02]  /*1fd80*/  SHF.R.U32.HI R5, RZ, 0x10, R5 ;  /* 0x00000010ff057819 */ /* 0x000fe40000011605 */
[----:B------:R-:W-:-:S04]  /*1fd90*/  SHF.R.U32.HI R2, RZ, 0x10, R0 ;  /* 0x00000010ff027819 */ /* 0x000fc80000011600 */
[----:B------:R-:W-:-:S04]  /*1fda0*/  LOP3.LUT R5, R5, R2, RZ, 0xc0, !PT ;  /* 0x0000000205057212 */ /* 0x000fc800078ec0ff */
[----:B------:R-:W-:-:S13]  /*1fdb0*/  ISETP.NE.AND P0, PT, R5, R2, PT ;  /* 0x000000020500720c */ /* 0x000fda0003f05270 */
[----:B------:R-:W-:Y:S05]  /*1fdc0*/  @P0 BRA `(.L_x_15) ;  /* 0x0000000000300947 */ /* 0x000fea0003800000 */
[----:B------:R-:W-:Y:S01]  /*1fdd0*/  R2UR UR4, R0 ;  /* 0x00000000000472ca */ /* 0x000fe200000e0000 */
[----:B------:R-:W-:Y:S01]  /*1fde0*/  VOTEU.ANY UR5, UPT, PT ;  /* 0x0000000000057886 */ /* 0x000fe200038e0100 */
[----:B------:R-:W0:Y:S01]  /*1fdf0*/  S2R R0, SR_LANEID ;  /* 0x0000000000007919 */ /* 0x000e220000000000 */
[----:B------:R-:W-:-:S10]  /*1fe00*/  UFLO.U32 UR5, UR5 ;  /* 0x00000005000572bd */ /* 0x000fd400080e0000 */
[----:B------:R-:W-:-:S06]  /*1fe10*/  ULOP3.LUT UR4, URZ, UR4, URZ, 0x33, !UPT ;  /* 0x00000004ff047292 */ /* 0x000fcc000f8e33ff */
[----:B------:R-:W-:-:S04]  /*1fe20*/  IMAD.U32 R2, RZ, RZ, UR4 ;  /* 0x00000004ff027e24 */ /* 0x000fc8000f8e00ff */
[----:B------:R-:W1:Y:S02]  /*1fe30*/  REDUX UR7, R2 ;  /* 0x00000000020773c4 */ /* 0x000e640000000000 */
[----:B------:R2:W-:Y:S01]  /*1fe40*/  UTCATOMSWS.AND URZ, UR4 ;  /* 0x0000000400ff79e3 */ /* 0x0005e20008000000 */
[----:B0-----:R-:W-:Y:S01]  /*1fe50*/  ISETP.EQ.U32.AND P0, PT, R0, UR5, PT ;  /* 0x0000000500007c0c */ /* 0x001fe2000bf02070 */
[----:B-1----:R-:W-:-:S12]  /*1fe60*/  IMAD.U32 R0, RZ, RZ, UR7 ;  /* 0x00000007ff007e24 */ /* 0x002fd8000f8e00ff */
[----:B------:R2:W-:Y:S01]  /*1fe70*/  @P0 ATOMS.AND RZ, [UR6], R0 ;  /* 0x00000000ffff098c */ /* 0x0005e2000a800006 */
[----:B------:R-:W-:Y:S05]  /*1fe80*/  BRA `(.L_x_13) ;  /* 0x0000000000147947 */ /* 0x000fea0003800000 */
.L_x_15:
[----:B------:R-:W-:-:S07]  /*1fe90*/  MOV R2, 0x1feb0 ;  /* 0x0001feb000027802 */ /* 0x000fce0000000f00 */
[----:B------:R-:W-:Y:S05]  /*1fea0*/  CALL.REL.NOINC `($__internal_0_$__cuda_sm10x_tcgen05_guardrail_trap_col_being_dealloced_not_returned_by_alloc) ;  /* 0x00000000002c7944 */ /* 0x000fea0003c00000 */
[----:B------:R-:W-:Y:S05]  /*1feb0*/  BRA `(.L_x_13) ;  /* 0x0000000000087947 */ /* 0x000fea0003800000 */
.L_x_14:
[----:B------:R-:W-:-:S07]  /*1fec0*/  MOV R2, 0x1fee0 ;  /* 0x0001fee000027802 */ /* 0x000fce0000000f00 */
[----:B------:R-:W-:Y:S05]  /*1fed0*/  CALL.REL.NOINC `($__internal_2_$__cuda_sm10x_tcgen05_guardrail_trap_unallocated_columns_being_dealloced) ;  /* 0x0000000000387944 */ /* 0x000fea0003c00000 */
.L_x_13:
[----:B------:R-:W-:Y:S01]  /*1fee0*/  NOP ;  /* 0x0000000000007918 */ /* 0x000fe20000000000 */
[----:B--2---:R-:W-:Y:S05]  /*1fef0*/  EXIT ;  /* 0x000000000000794d */ /* 0x004fea0003800000 */
.L_x_8:
[----:B------:R-:W1:Y:S02]  /*1ff00*/  SYNCS.PHASECHK.TRANS64.TRYWAIT P4, [UR8], R2 ;  /* 0x00000002ff0075a7 */ /* 0x000e640008081108 */
[----:B-1----:R-:W-:Y:S05]  /*1ff10*/  @!P4 BRA `(.L_x_8) ;  /* 0xfffffffc00f8c947 */ /* 0x002fea000383ffff */
[----:B------:R-:W-:Y:S05]  /*1ff20*/  BRA `(.L_x_16) ;  /* 0xffffff64008c7947 */ /* 0x000fea000383ffff */
.L_x_12:
[----:B------:R-:W0:Y:S02]  /*1ff30*/  SYNCS.PHASECHK.TRANS64.TRYWAIT P0, [UR8], R3 ;  /* 0x00000003ff0075a7 */ /* 0x000e240008001108 */
[----:B0-----:R-:W-:Y:S05]  /*1ff40*/  @!P0 BRA `(.L_x_12) ;  /* 0xfffffffc00f88947 */ /* 0x001fea000383ffff */
[----:B------:R-:W-:Y:S05]  /*1ff50*/  BRA `(.L_x_11) ;  /* 0xffffffd000d87947 */ /* 0x000fea000383ffff */
        .weak           $__internal_0_$__cuda_sm10x_tcgen05_guardrail_trap_col_being_dealloced_not_returned_by_alloc
        .type           $__internal_0_$__cuda_sm10x_tcgen05_guardrail_trap_col_being_dealloced_not_returned_by_alloc,@function
        .size           $__internal_0_$__cuda_sm10x_tcgen05_guardrail_trap_col_being_dealloced_not_returned_by_alloc,($__internal_1_$__cuda_sm10x_tcgen05_guardrail_trap_phase_invalid_during_alloc - $__internal_0_$__cuda_sm10x_tcgen05_guardrail_trap_col_being_dealloced_not_returned_by_alloc)
$__internal_0_$__cuda_sm10x_tcgen05_guardrail_trap_col_being_dealloced_not_returned_by_alloc:
[----:B------:R-:W-:Y:S05]  /*1ff60*/  BPT.TRAP 0x1 ;  /* 0x000000040000795c */ /* 0x000fea0000300000 */
[----:B------:R-:W-:-:S04]  /*1ff70*/  IMAD.MOV.U32 R3, RZ, RZ, 0x0 ;  /* 0x00000000ff037424 */ /* 0x000fc800078e00ff */
[----:B------:R-:W-:Y:S05]  /*1ff80*/  RET.REL.NODEC R2 `(matmul_kernel) ;  /* 0xfffffe00021c7950 */ /* 0x000fea0003c3ffff */
        .weak           $__internal_1_$__cuda_sm10x_tcgen05_guardrail_trap_phase_invalid_during_alloc
        .type           $__internal_1_$__cuda_sm10x_tcgen05_guardrail_trap_phase_invalid_during_alloc,@function
        .size           $__internal_1_$__cuda_sm10x_tcgen05_guardrail_trap_phase_invalid_during_alloc,($__internal_2_$__cuda_sm10x_tcgen05_guardrail_trap_unallocated_columns_being_dealloced - $__internal_1_$__cuda_sm10x_tcgen05_guardrail_trap_phase_invalid_during_alloc)
$__internal_1_$__cuda_sm10x_tcgen05_guardrail_trap_phase_invalid_during_alloc:
[----:B------:R-:W-:Y:S05]  /*1ff90*/  BPT.TRAP 0x1 ;  /* 0x000000040000795c */ /* 0x000fea0000300000 */
[----:B------:R-:W-:-:S04]  /*1ffa0*/  IMAD.MOV.U32 R3, RZ, RZ, 0x0 ;  /* 0x00000000ff037424 */ /* 0x000fc800078e00ff */
[----:B------:R-:W-:Y:S05]  /*1ffb0*/  RET.REL.NODEC R2 `(matmul_kernel) ;  /* 0xfffffe0002107950 */ /* 0x000fea0003c3ffff */
        .weak           $__internal_2_$__cuda_sm10x_tcgen05_guardrail_trap_unallocated_columns_being_dealloced
        .type           $__internal_2_$__cuda_sm10x_tcgen05_guardrail_trap_unallocated_columns_being_dealloced,@function
        .size           $__internal_2_$__cuda_sm10x_tcgen05_guardrail_trap_unallocated_columns_being_dealloced,(.L_x_20 - $__internal_2_$__cuda_sm10x_tcgen05_guardrail_trap_unallocated_columns_being_dealloced)
$__internal_2_$__cuda_sm10x_tcgen05_guardrail_trap_unallocated_columns_being_dealloced:
[----:B------:R-:W-:Y:S05]  /*1ffc0*/  BPT.TRAP 0x1 ;  /* 0x000000040000795c */ /* 0x000fea0000300000 */
[----:B------:R-:W-:-:S04]  /*1ffd0*/  IMAD.MOV.U32 R3, RZ, RZ, 0x0 ;  /* 0x00000000ff037424 */ /* 0x000fc800078e00ff */
[----:B------:R-:W-:Y:S05]  /*1ffe0*/  RET.REL.NODEC R2 `(matmul_kernel) ;  /* 0xfffffe0002047950 */ /* 0x000fea0003c3ffff */
.L_x_17:
[----:B------:R-:W-:-:S00]  /*1fff0*/  BRA `(.L_x_17) ;  /* 0xfffffffc00fc7947 */ /* 0x000fc0000383ffff */
[----:B------:R-:W-:-:S00]  /*20000*/  NOP ;  /* 0x0000000000007918 */ /* 0x000fc00000000000 */
[----:B------:R-:W-:-:S00]  /*20010*/  NOP ;  /* 0x0000000000007918 */ /* 0x000fc00000000000 */
[----:B------:R-:W-:-:S00]  /*20020*/  NOP ;  /* 0x0000000000007918 */ /* 0x000fc00000000000 */
[----:B------:R-:W-:-:S00]  /*20030*/  NOP ;  /* 0x0000000000007918 */ /* 0x000fc00000000000 */
[----:B------:R-:W-:-:S00]  /*20040*/  NOP ;  /* 0x0000000000007918 */ /* 0x000fc00000000000 */
[----:B------:R-:W-:-:S00]  /*20050*/  NOP ;  /* 0x0000000000007918 */ /* 0x000fc00000000000 */
[----:B------:R-:W-:-:S00]  /*20060*/  NOP ;  /* 0x0000000000007918 */ /* 0x000fc00000000000 */
[----:B------:R-:W-:-:S00]  /*20070*/  NOP ;  /* 0x0000000000007918 */ /* 0x000fc00000000000 */
.L_x_20:


//--------------------- .nv.shared.matmul_kernel  --------------------------
	.section	.nv.shared.matmul_kernel,"aw",@nobits
	.sectionflags	@""
	.align	16
	.zero		1024


//--------------------- .nv.shared.reserved.0     --------------------------
	.section	.nv.shared.reserved.0,"aw",@nobits
	.align	8
	.weak		__nv_reservedSMEM_offset_0_alias
	.size		__nv_reservedSMEM_offset_0_alias, 0, 64
	.other		__nv_reservedSMEM_offset_0_alias,@"STO_CUDA_RESERVED_SHARED STV_DEFAULT"
__nv_reservedSMEM_offset_0_alias:
	.zero		0
.nv.shared.reserved.0:
	.zero		64
	.weak		__nv_reservedSMEM_allocation_phase
	.type		__nv_reservedSMEM_allocation_phase,@object
	.size		__nv_reservedSMEM_allocation_phase,(.L_0 - __nv_reservedSMEM_allocation_phase)
__nv_reservedSMEM_allocation_phase:
	.zero		1
.L_0:
	.zero		7
	.weak		__nv_reservedSMEM_devtool_atexit_pc
	.type		__nv_reservedSMEM_devtool_atexit_pc,@object
	.size		__nv_reservedSMEM_devtool_atexit_pc,(__nv_reservedSMEM_allocation_mask - __nv_reservedSMEM_devtool_atexit_pc)
__nv_reservedSMEM_devtool_atexit_pc:
	.zero		8
	.weak		__nv_reservedSMEM_allocation_mask
	.type		__nv_reservedSMEM_allocation_mask,@object
	.size		__nv_reservedSMEM_allocation_mask,(.L_2 - __nv_reservedSMEM_allocation_mask)
__nv_reservedSMEM_allocation_mask:
	.zero		4
.L_2:


//--------------------- .nv.constant0.matmul_kernel --------------------------
	.section	.nv.constant0.matmul_kernel,"a",@progbits
	.sectionflags	@""
	.align	4
.nv.constant0.matmul_kernel:
	.zero		976


//--------------------- SYMBOLS --------------------------

	.type		.nv.reservedSmem.offset0,@object
	.size		.nv.reservedSmem.offset0,0x4
	.type		.nv.reservedSmem.cap,@object
	.size		.nv.reservedSmem.cap,0x4
